// auto-generated by cutlass_sweep.gemm — config: {"arch": "sm_100", "cluster_m": 4, "cluster_n": 2, "dtype": "fp16", "dtype_b": "fp16", "layout": "nt", "stages": 0, "tile_k": 128, "tile_m": 256, "tile_n": 256}
#include "cutlass/cutlass.h"
#include "cutlass/gemm/collective/collective_builder.hpp"
#include "cutlass/gemm/device/gemm_universal_adapter.h"
#include "cutlass/gemm/kernel/gemm_universal.hpp"
#include "cutlass/epilogue/collective/collective_builder.hpp"

using ElemA = cutlass::half_t;
using ElemB = cutlass::half_t;
using ElemCD = cutlass::half_t;
using Acc  = float;
using TileShape    = cute::Shape<cute::_256, cute::_256, cute::_128>;
using ClusterShape = cute::Shape<cute::_4, cute::_2, cute::_1>;

using CollectiveEpilogue = typename cutlass::epilogue::collective::CollectiveBuilder<
    cutlass::arch::Sm100, cutlass::arch::OpClassTensorOp,
    TileShape, ClusterShape,
    cutlass::epilogue::collective::EpilogueTileAuto,
    Acc, Acc,
    ElemCD, cutlass::layout::RowMajor, 128 / cutlass::sizeof_bits<ElemCD>::value,
    ElemCD, cutlass::layout::RowMajor, 128 / cutlass::sizeof_bits<ElemCD>::value,
    cutlass::epilogue::collective::EpilogueScheduleAuto
  >::CollectiveOp;

using CollectiveMainloop = typename cutlass::gemm::collective::CollectiveBuilder<
    cutlass::arch::Sm100, cutlass::arch::OpClassTensorOp,
    ElemA, cutlass::layout::RowMajor, 128 / cutlass::sizeof_bits<ElemA>::value,
    ElemB, cutlass::layout::ColumnMajor, 128 / cutlass::sizeof_bits<ElemB>::value,
    Acc,
    TileShape, ClusterShape,
    cutlass::gemm::collective::StageCountAutoCarveout<static_cast<int>(sizeof(typename CollectiveEpilogue::SharedStorage))>,
    cutlass::gemm::collective::KernelScheduleAuto
  >::CollectiveOp;

using GemmKernel = cutlass::gemm::kernel::GemmUniversal<
    cute::Shape<int,int,int,int>,
    CollectiveMainloop,
    CollectiveEpilogue
>;
using Gemm = cutlass::gemm::device::GemmUniversalAdapter<GemmKernel>;

// Force the device kernel symbol into the cubin without needing a host main.
auto* _anchor = &cutlass::device_kernel<GemmKernel>;


// ===== COMPILED SASS (sm_100a) =====

	.target	sm_100a

	.elftype	@"ET_EXEC"


//--------------------- .note.nv.tkinfo           --------------------------
	.section	.note.nv.tkinfo,"",@"SHT_NOTE"
	.sectionflags	@"SHF_NOTE_NV_TKINFO"
	.tkinfo
        /*0018*/ 	.word	0x00000002
        /*0030*/ 	.string	""
        /*0030*/ 	.string	"ptxas"
        /*0030*/ 	.string	"Cuda compilation tools, release 13.0, V13.0.88"
        /*0030*/ 	.string	"Build cuda_13.0.r13.0/compiler.36424714_0"
        /*0030*/ 	.string	"-arch sm_100a -m 64 "



//--------------------- .note.nv.cuinfo           --------------------------
	.section	.note.nv.cuinfo,"",@"SHT_NOTE"
	.sectionflags	@"SHF_NOTE_NV_CUINFO"
        /*0018*/ 	.short	0x0002
        /*001a*/ 	.short	0x0064
        /*001c*/ 	.short	0x0082
	.zero		2


//--------------------- .nv.info                  --------------------------
	.section	.nv.info,"",@"SHT_CUDA_INFO"
	.align	4


	//----- nvinfo : EIATTR_REGCOUNT
	.align		4
        /*0000*/ 	.byte	0x04, 0x2f
        /*0002*/ 	.short	(.L_19 - .L_18)
	.align		4
.L_18:
        /*0004*/ 	.word	index@(_ZN7cutlass13device_kernelINS_4gemm6kernel13GemmUniversalIN4cute5tupleIJiiiiEEENS1_10collective13CollectiveMmaINS1_35MainloopSm100TmaUmmaWarpSpecializedILi2ELi2ELi2ENS5_IJNS4_1CILi4EEENSA_ILi2EEENSA_ILi1EEEEEEEENS5_IJNSA_ILi256EEESG_NSA_ILi128EEEEEENS_6half_tENS5_IJlSD_lEEESJ_SK_NS4_8TiledMMAINS4_8MMA_AtomIJNS4_26SM100_MMA_F16BF16_2x1SM_SSISJ_SJ_fLi256ELi256ELNS4_4UMMA5MajorE0ELSP_0ELNSO_7ScaleInE0ELSQ_0EEEEEENS4_6LayoutINS5_IJSD_SD_SD_EEENS5_IJNSA_ILi0EEESV_SV_EEEEENS5_IJNS4_10UnderscoreESY_SY_EEEEENS4_28SM100_TMA_2SM_LOAD_MULTICASTENS4_14ComposedLayoutINS4_7SwizzleILi3ELi4ELi3EEENS4_18smem_ptr_flag_bitsILi16EEENST_INS5_IJNSA_ILi8EEENSA_ILi64EEEEEENS5_IJS18_SD_EEEEEEEvNS4_8identityES11_S1C_vS1D_EENS_8epilogue10collective18CollectiveEpilogueINS1F_23Sm100TmaWarpSpecializedILi4ELi2ELi64ELb1ELb0EEEJNS5_IJSH_SG_SH_EEENS5_IJNST_ISH_SD_EENST_IS18_SD_EEEEESJ_SK_SJ_SK_NS1F_6fusion15FusionCallbacksIS1J_NS1O_17LinearCombinationISJ_fSJ_fLNS_15FloatRoundStyleE2EEES1K_S1N_JEEENS4_5SM1004TMEM4LOAD26SM100_TMEM_LOAD_32dp32b64xENS4_13SM90_TMA_LOADES1C_NS4_39AutoVectorizingCopyWithAssumedAlignmentILi128EEENS4_14SM90_TMA_STOREES1C_S20_S20_EEEvvEEEEvNT_6ParamsE)
        /*0008*/ 	.word	0x000000ae


	//----- nvinfo : EIATTR_FRAME_SIZE
	.align		4
.L_19:
        /*000c*/ 	.byte	0x04, 0x11
        /*000e*/ 	.short	(.L_21 - .L_20)
	.align		4
.L_20:
        /*0010*/ 	.word	index@($__internal_2_$__cuda_sm10x_tcgen05_guardrail_trap_unallocated_columns_being_dealloced)
        /*0014*/ 	.word	0x00000000


	//----- nvinfo : EIATTR_FRAME_SIZE
	.align		4
.L_21:
        /*0018*/ 	.byte	0x04, 0x11
        /*001a*/ 	.short	(.L_23 - .L_22)
	.align		4
.L_22:
        /*001c*/ 	.word	index@($__internal_1_$__cuda_sm10x_tcgen05_guardrail_trap_phase_invalid_during_alloc)
        /*0020*/ 	.word	0x00000000


	//----- nvinfo : EIATTR_FRAME_SIZE
	.align		4
.L_23:
        /*0024*/ 	.byte	0x04, 0x11
        /*0026*/ 	.short	(.L_25 - .L_24)
	.align		4
.L_24:
        /*0028*/ 	.word	index@($__internal_0_$__cuda_sm10x_tcgen05_guardrail_trap_col_being_dealloced_not_returned_by_alloc)
        /*002c*/ 	.word	0x00000000


	//----- nvinfo : EIATTR_FRAME_SIZE
	.align		4
.L_25:
        /*0030*/ 	.byte	0x04, 0x11
        /*0032*/ 	.short	(.L_27 - .L_26)
	.align		4
.L_26:
        /*0034*/ 	.word	index@(_ZN7cutlass13device_kernelINS_4gemm6kernel13GemmUniversalIN4cute5tupleIJiiiiEEENS1_10collective13CollectiveMmaINS1_35MainloopSm100TmaUmmaWarpSpecializedILi2ELi2ELi2ENS5_IJNS4_1CILi4EEENSA_ILi2EEENSA_ILi1EEEEEEEENS5_IJNSA_ILi256EEESG_NSA_ILi128EEEEEENS_6half_tENS5_IJlSD_lEEESJ_SK_NS4_8TiledMMAINS4_8MMA_AtomIJNS4_26SM100_MMA_F16BF16_2x1SM_SSISJ_SJ_fLi256ELi256ELNS4_4UMMA5MajorE0ELSP_0ELNSO_7ScaleInE0ELSQ_0EEEEEENS4_6LayoutINS5_IJSD_SD_SD_EEENS5_IJNSA_ILi0EEESV_SV_EEEEENS5_IJNS4_10UnderscoreESY_SY_EEEEENS4_28SM100_TMA_2SM_LOAD_MULTICASTENS4_14ComposedLayoutINS4_7SwizzleILi3ELi4ELi3EEENS4_18smem_ptr_flag_bitsILi16EEENST_INS5_IJNSA_ILi8EEENSA_ILi64EEEEEENS5_IJS18_SD_EEEEEEEvNS4_8identityES11_S1C_vS1D_EENS_8epilogue10collective18CollectiveEpilogueINS1F_23Sm100TmaWarpSpecializedILi4ELi2ELi64ELb1ELb0EEEJNS5_IJSH_SG_SH_EEENS5_IJNST_ISH_SD_EENST_IS18_SD_EEEEESJ_SK_SJ_SK_NS1F_6fusion15FusionCallbacksIS1J_NS1O_17LinearCombinationISJ_fSJ_fLNS_15FloatRoundStyleE2EEES1K_S1N_JEEENS4_5SM1004TMEM4LOAD26SM100_TMEM_LOAD_32dp32b64xENS4_13SM90_TMA_LOADES1C_NS4_39AutoVectorizingCopyWithAssumedAlignmentILi128EEENS4_14SM90_TMA_STOREES1C_S20_S20_EEEvvEEEEvNT_6ParamsE)
        /*0038*/ 	.word	0x00000000


	//----- nvinfo : EIATTR_MIN_STACK_SIZE
	.align		4
.L_27:
        /*003c*/ 	.byte	0x04, 0x12
        /*003e*/ 	.short	(.L_29 - .L_28)
	.align		4
.L_28:
        /*0040*/ 	.word	index@(_ZN7cutlass13device_kernelINS_4gemm6kernel13GemmUniversalIN4cute5tupleIJiiiiEEENS1_10collective13CollectiveMmaINS1_35MainloopSm100TmaUmmaWarpSpecializedILi2ELi2ELi2ENS5_IJNS4_1CILi4EEENSA_ILi2EEENSA_ILi1EEEEEEEENS5_IJNSA_ILi256EEESG_NSA_ILi128EEEEEENS_6half_tENS5_IJlSD_lEEESJ_SK_NS4_8TiledMMAINS4_8MMA_AtomIJNS4_26SM100_MMA_F16BF16_2x1SM_SSISJ_SJ_fLi256ELi256ELNS4_4UMMA5MajorE0ELSP_0ELNSO_7ScaleInE0ELSQ_0EEEEEENS4_6LayoutINS5_IJSD_SD_SD_EEENS5_IJNSA_ILi0EEESV_SV_EEEEENS5_IJNS4_10UnderscoreESY_SY_EEEEENS4_28SM100_TMA_2SM_LOAD_MULTICASTENS4_14ComposedLayoutINS4_7SwizzleILi3ELi4ELi3EEENS4_18smem_ptr_flag_bitsILi16EEENST_INS5_IJNSA_ILi8EEENSA_ILi64EEEEEENS5_IJS18_SD_EEEEEEEvNS4_8identityES11_S1C_vS1D_EENS_8epilogue10collective18CollectiveEpilogueINS1F_23Sm100TmaWarpSpecializedILi4ELi2ELi64ELb1ELb0EEEJNS5_IJSH_SG_SH_EEENS5_IJNST_ISH_SD_EENST_IS18_SD_EEEEESJ_SK_SJ_SK_NS1F_6fusion15FusionCallbacksIS1J_NS1O_17LinearCombinationISJ_fSJ_fLNS_15FloatRoundStyleE2EEES1K_S1N_JEEENS4_5SM1004TMEM4LOAD26SM100_TMEM_LOAD_32dp32b64xENS4_13SM90_TMA_LOADES1C_NS4_39AutoVectorizingCopyWithAssumedAlignmentILi128EEENS4_14SM90_TMA_STOREES1C_S20_S20_EEEvvEEEEvNT_6ParamsE)
        /*0044*/ 	.word	0x00000000
.L_29:


//--------------------- .nv.compat                --------------------------
	.section	.nv.compat,"",@"SHT_CUDA_COMPAT_INFO"
	.align	4
        /*0000*/ 	.byte	0x02, 0x09, 0x01, 0x00, 0x02, 0x02, 0x02, 0x00, 0x02, 0x05, 0x05, 0x00, 0x03, 0x07, 0x01, 0x01
        /*0010*/ 	.byte	0x02, 0x03, 0x01, 0x00, 0x02, 0x06, 0x01, 0x00, 0x04, 0x0b, 0x08, 0x00, 0x09, 0x00, 0x00, 0x00
        /*0020*/ 	.byte	0x00, 0x00, 0x00, 0x00


//--------------------- .nv.info._ZN7cutlass13device_kernelINS_4gemm6kernel13GemmUniversalIN4cute5tupleIJiiiiEEENS1_10collective13CollectiveMmaINS1_35MainloopSm100TmaUmmaWarpSpecializedILi2ELi2ELi2ENS5_IJNS4_1CILi4EEENSA_ILi2EEENSA_ILi1EEEEEEEENS5_IJNSA_ILi256EEESG_NSA_ILi128EEEEEENS_6half_tENS5_IJlSD_lEEESJ_SK_NS4_8TiledMMAINS4_8MMA_AtomIJNS4_26SM100_MMA_F16BF16_2x1SM_SSISJ_SJ_fLi256ELi256ELNS4_4UMMA5MajorE0ELSP_0ELNSO_7ScaleInE0ELSQ_0EEEEEENS4_6LayoutINS5_IJSD_SD_SD_EEENS5_IJNSA_ILi0EEESV_SV_EEEEENS5_IJNS4_10UnderscoreESY_SY_EEEEENS4_28SM100_TMA_2SM_LOAD_MULTICASTENS4_14ComposedLayoutINS4_7SwizzleILi3ELi4ELi3EEENS4_18smem_ptr_flag_bitsILi16EEENST_INS5_IJNSA_ILi8EEENSA_ILi64EEEEEENS5_IJS18_SD_EEEEEEEvNS4_8identityES11_S1C_vS1D_EENS_8epilogue10collective18CollectiveEpilogueINS1F_23Sm100TmaWarpSpecializedILi4ELi2ELi64ELb1ELb0EEEJNS5_IJSH_SG_SH_EEENS5_IJNST_ISH_SD_EENST_IS18_SD_EEEEESJ_SK_SJ_SK_NS1F_6fusion15FusionCallbacksIS1J_NS1O_17LinearCombinationISJ_fSJ_fLNS_15FloatRoundStyleE2EEES1K_S1N_JEEENS4_5SM1004TMEM4LOAD26SM100_TMEM_LOAD_32dp32b64xENS4_13SM90_TMA_LOADES1C_NS4_39AutoVectorizingCopyWithAssumedAlignmentILi128EEENS4_14SM90_TMA_STOREES1C_S20_S20_EEEvvEEEEvNT_6ParamsE --------------------------
	.section	.nv.info._ZN7cutlass13device_kernelINS_4gemm6kernel13GemmUniversalIN4cute5tupleIJiiiiEEENS1_10collective13CollectiveMmaINS1_35MainloopSm100TmaUmmaWarpSpecializedILi2ELi2ELi2ENS5_IJNS4_1CILi4EEENSA_ILi2EEENSA_ILi1EEEEEEEENS5_IJNSA_ILi256EEESG_NSA_ILi128EEEEEENS_6half_tENS5_IJlSD_lEEESJ_SK_NS4_8TiledMMAINS4_8MMA_AtomIJNS4_26SM100_MMA_F16BF16_2x1SM_SSISJ_SJ_fLi256ELi256ELNS4_4UMMA5MajorE0ELSP_0ELNSO_7ScaleInE0ELSQ_0EEEEEENS4_6LayoutINS5_IJSD_SD_SD_EEENS5_IJNSA_ILi0EEESV_SV_EEEEENS5_IJNS4_10UnderscoreESY_SY_EEEEENS4_28SM100_TMA_2SM_LOAD_MULTICASTENS4_14ComposedLayoutINS4_7SwizzleILi3ELi4ELi3EEENS4_18smem_ptr_flag_bitsILi16EEENST_INS5_IJNSA_ILi8EEENSA_ILi64EEEEEENS5_IJS18_SD_EEEEEEEvNS4_8identityES11_S1C_vS1D_EENS_8epilogue10collective18CollectiveEpilogueINS1F_23Sm100TmaWarpSpecializedILi4ELi2ELi64ELb1ELb0EEEJNS5_IJSH_SG_SH_EEENS5_IJNST_ISH_SD_EENST_IS18_SD_EEEEESJ_SK_SJ_SK_NS1F_6fusion15FusionCallbacksIS1J_NS1O_17LinearCombinationISJ_fSJ_fLNS_15FloatRoundStyleE2EEES1K_S1N_JEEENS4_5SM1004TMEM4LOAD26SM100_TMEM_LOAD_32dp32b64xENS4_13SM90_TMA_LOADES1C_NS4_39AutoVectorizingCopyWithAssumedAlignmentILi128EEENS4_14SM90_TMA_STOREES1C_S20_S20_EEEvvEEEEvNT_6ParamsE,"",@"SHT_CUDA_INFO"
	.sectionflags	@""
	.align	4


	//----- nvinfo : EIATTR_CUDA_API_VERSION
	.align		4
        /*0000*/ 	.byte	0x04, 0x37
        /*0002*/ 	.short	(.L_31 - .L_30)
.L_30:
        /*0004*/ 	.word	0x00000082


	//----- nvinfo : EIATTR_KPARAM_INFO
	.align		4
.L_31:
        /*0008*/ 	.byte	0x04, 0x17
        /*000a*/ 	.short	(.L_33 - .L_32)
.L_32:
        /*000c*/ 	.word	0x00000000
        /*0010*/ 	.short	0x0000
        /*0012*/ 	.short	0x0000
        /*0014*/ 	.byte	0x00, 0xf0, 0x01, 0x20


	//----- nvinfo : EIATTR_AT_ENTRY_FRAGMENTS
	.align		4
.L_33:
        /*0018*/ 	.byte	0x04, 0x4f
        /*001a*/ 	.short	(.L_35 - .L_34)


	//   ....[0]....
.L_34:
        /*001c*/ 	.word	0x00000007


	//----- nvinfo : EIATTR_RESERVED_SMEM_USED
	.align		4
.L_35:
        /*0020*/ 	.byte	0x01, 0x41
	.zero		2


	//----- nvinfo : EIATTR_SPARSE_MMA_MASK
	.align		4
        /*0024*/ 	.byte	0x03, 0x50
        /*0026*/ 	.short	0x0000


	//----- nvinfo : EIATTR_TCGEN05_2CTA_USED
	.align		4
        /*0028*/ 	.byte	0x01, 0x52
	.zero		2


	//----- nvinfo : EIATTR_MAXREG_COUNT
	.align		4
        /*002c*/ 	.byte	0x03, 0x1b
        /*002e*/ 	.short	0x00ff


	//----- nvinfo : EIATTR_NUM_BARRIERS
	.align		4
        /*0030*/ 	.byte	0x02, 0x4c
        /*0032*/ 	.byte	0x07
	.zero		1


	//----- nvinfo : EIATTR_EXTERNS
	.align		4
        /*0034*/ 	.byte	0x04, 0x0f
        /*0036*/ 	.short	(.L_37 - .L_36)


	//   ....[0]....
	.align		4
.L_36:
        /*0038*/ 	.word	index@(__assertfail)


	//----- nvinfo : EIATTR_MERCURY_ISA_VERSION
	.align		4
.L_37:
        /*003c*/ 	.byte	0x03, 0x5f
        /*003e*/ 	.short	0x0101


	//----- nvinfo : EIATTR_INT_WARP_WIDE_INSTR_OFFSETS
	.align		4
        /*0040*/ 	.byte	0x04, 0x31
        /*0042*/ 	.short	(.L_39 - .L_38)


	//   ....[0]....
.L_38:
        /*0044*/ 	.word	0x00000ce0


	//   ....[1]....
        /*0048*/ 	.word	0x00000d80


	//   ....[2]....
        /*004c*/ 	.word	0x000045b0


	//   ....[3]....
        /*0050*/ 	.word	0x000045d0


	//   ....[4]....
        /*0054*/ 	.word	0x00004600


	//   ....[5]....
        /*0058*/ 	.word	0x00005140


	//   ....[6]....
        /*005c*/ 	.word	0x000051b0


	//   ....[7]....
        /*0060*/ 	.word	0x00005290


	//   ....[8]....
        /*0064*/ 	.word	0x00005310


	//   ....[9]....
        /*0068*/ 	.word	0x00005410


	//   ....[10]....
        /*006c*/ 	.word	0x00005490


	//   ....[11]....
        /*0070*/ 	.word	0x00005580


	//   ....[12]....
        /*0074*/ 	.word	0x00005630


	//----- nvinfo : EIATTR_COOP_GROUP_MASK_REGIDS
	.align		4
.L_39:
        /*0078*/ 	.byte	0x04, 0x29
        /*007a*/ 	.short	(.L_41 - .L_40)


	//   ....[0]....
.L_40:
        /*007c*/ 	.word	0xffffffff


	//   ....[1]....
        /*0080*/ 	.word	0xffffffff


	//   ....[2]....
        /*0084*/ 	.word	0xffffffff


	//   ....[3]....
        /*0088*/ 	.word	0xffffffff


	//   ....[4]....
        /*008c*/ 	.word	0xffffffff


	//   ....[5]....
        /*0090*/ 	.word	0xffffffff


	//   ....[6]....
        /*0094*/ 	.word	0xffffffff


	//   ....[7]....
        /*0098*/ 	.word	0xffffffff


	//   ....[8]....
        /*009c*/ 	.word	0xffffffff


	//   ....[9]....
        /*00a0*/ 	.word	0xffffffff


	//   ....[10]....
        /*00a4*/ 	.word	0xffffffff


	//   ....[11]....
        /*00a8*/ 	.word	0xffffffff


	//   ....[12]....
        /*00ac*/ 	.word	0xffffffff


	//   ....[13]....
        /*00b0*/ 	.word	0xffffffff


	//----- nvinfo : EIATTR_COOP_GROUP_INSTR_OFFSETS
	.align		4
.L_41:
        /*00b4*/ 	.byte	0x04, 0x28
        /*00b6*/ 	.short	(.L_43 - .L_42)


	//   ....[0]....
.L_42:
        /*00b8*/ 	.word	0x000000b0


	//   ....[1]....
        /*00bc*/ 	.word	0x00000510


	//   ....[2]....
        /*00c0*/ 	.word	0x00000690


	//   ....[3]....
        /*00c4*/ 	.word	0x00000820


	//   ....[4]....
        /*00c8*/ 	.word	0x00000910


	//   ....[5]....
        /*00cc*/ 	.word	0x00000a70


	//   ....[6]....
        /*00d0*/ 	.word	0x00000bc0


	//   ....[7]....
        /*00d4*/ 	.word	0x00000e00


	//   ....[8]....
        /*00d8*/ 	.word	0x00002560


	//   ....[9]....
        /*00dc*/ 	.word	0x000032f0


	//   ....[10]....
        /*00e0*/ 	.word	0x000037c0


	//   ....[11]....
        /*00e4*/ 	.word	0x000037f0


	//   ....[12]....
        /*00e8*/ 	.word	0x000044b0


	//   ....[13]....
        /*00ec*/ 	.word	0x000046c0


	//----- nvinfo : EIATTR_VRC_CTA_INIT_COUNT
	.align		4
.L_43:
        /*00f0*/ 	.byte	0x02, 0x4a
        /*00f2*/ 	.byte	0x80
	.zero		1


	//----- nvinfo : EIATTR_SYSCALL_OFFSETS
	.align		4
        /*00f4*/ 	.byte	0x04, 0x46
        /*00f6*/ 	.short	(.L_45 - .L_44)


	//   ....[0]....
.L_44:
        /*00f8*/ 	.word	0x000062a0


	//   ....[1]....
        /*00fc*/ 	.word	0x00006390


	//   ....[2]....
        /*0100*/ 	.word	0x00006cf0


	//   ....[3]....
        /*0104*/ 	.word	0x000081b0


	//   ....[4]....
        /*0108*/ 	.word	0x000095e0


	//   ....[5]....
        /*010c*/ 	.word	0x0000aa00


	//----- nvinfo : EIATTR_MBARRIER_INSTR_OFFSETS
	.align		4
.L_45:
        /*0110*/ 	.byte	0x04, 0x39
        /*0112*/ 	.short	(.L_47 - .L_46)


	//   ....[0]....
.L_46:
        /*0114*/ 	.word	0x00000640
        /*0118*/ 	.word	0x000000ff
        /*011c*/ 	.word	0x00000000
        /*0120*/ 	.short	0x0100
        /*0122*/ 	.byte	0x04
	.zero		1


	//   ....[1]....
        /*0124*/ 	.word	0x00000650
        /*0128*/ 	.word	0x000000ff
        /*012c*/ 	.word	0x00000010
        /*0130*/ 	.short	0x0100
        /*0132*/ 	.byte	0x04
	.zero		1


	//   ....[2]....
        /*0134*/ 	.word	0x00000660
        /*0138*/ 	.word	0x000000ff
        /*013c*/ 	.word	0x00000008
        /*0140*/ 	.short	0x0100
        /*0142*/ 	.byte	0x04
	.zero		1


	//   ....[3]....
        /*0144*/ 	.word	0x00000670
        /*0148*/ 	.word	0x000000ff
        /*014c*/ 	.word	0x00000018
        /*0150*/ 	.short	0x0100
        /*0152*/ 	.byte	0x04
	.zero		1


	//   ....[4]....
        /*0154*/ 	.word	0x00000790
        /*0158*/ 	.word	0x000000ff
        /*015c*/ 	.word	0x00000020
        /*0160*/ 	.short	0x0100
        /*0162*/ 	.byte	0x04
	.zero		1


	//   ....[5]....
        /*0164*/ 	.word	0x000007a0
        /*0168*/ 	.word	0x000000ff
        /*016c*/ 	.word	0x00000040
        /*0170*/ 	.short	0x0100
        /*0172*/ 	.byte	0x04
	.zero		1


	//   ....[6]....
        /*0174*/ 	.word	0x000007b0
        /*0178*/ 	.word	0x000000ff
        /*017c*/ 	.word	0x00000028
        /*0180*/ 	.short	0x0100
        /*0182*/ 	.byte	0x04
	.zero		1


	//   ....[7]....
        /*0184*/ 	.word	0x000007c0
        /*0188*/ 	.word	0x000000ff
        /*018c*/ 	.word	0x00000048
        /*0190*/ 	.short	0x0100
        /*0192*/ 	.byte	0x04
	.zero		1


	//   ....[8]....
        /*0194*/ 	.word	0x000007d0
        /*0198*/ 	.word	0x000000ff
        /*019c*/ 	.word	0x00000030
        /*01a0*/ 	.short	0x0100
        /*01a2*/ 	.byte	0x04
	.zero		1


	//   ....[9]....
        /*01a4*/ 	.word	0x000007e0
        /*01a8*/ 	.word	0x000000ff
        /*01ac*/ 	.word	0x00000050
        /*01b0*/ 	.short	0x0100
        /*01b2*/ 	.byte	0x04
	.zero		1


	//   ....[10]....
        /*01b4*/ 	.word	0x000007f0
        /*01b8*/ 	.word	0x000000ff
        /*01bc*/ 	.word	0x00000038
        /*01c0*/ 	.short	0x0100
        /*01c2*/ 	.byte	0x04
	.zero		1


	//   ....[11]....
        /*01c4*/ 	.word	0x00000800
        /*01c8*/ 	.word	0x000000ff
        /*01cc*/ 	.word	0x00000058
        /*01d0*/ 	.short	0x0100
        /*01d2*/ 	.byte	0x04
	.zero		1


	//   ....[12]....
        /*01d4*/ 	.word	0x000008e0
        /*01d8*/ 	.word	0x000000ff
        /*01dc*/ 	.word	0x00000060
        /*01e0*/ 	.short	0x0100
        /*01e2*/ 	.byte	0x06
	.zero		1


	//   ....[13]....
        /*01e4*/ 	.word	0x000008f0
        /*01e8*/ 	.word	0x000000ff
        /*01ec*/ 	.word	0x00000068
        /*01f0*/ 	.short	0x0100
        /*01f2*/ 	.byte	0x06
	.zero		1


	//   ....[14]....
        /*01f4*/ 	.word	0x00000a20
        /*01f8*/ 	.word	0x000000ff
        /*01fc*/ 	.word	0x00000070
        /*0200*/ 	.short	0x0100
        /*0202*/ 	.byte	0x06
	.zero		1


	//   ....[15]....
        /*0204*/ 	.word	0x00000a30
        /*0208*/ 	.word	0x000000ff
        /*020c*/ 	.word	0x00000080
        /*0210*/ 	.short	0x0100
        /*0212*/ 	.byte	0x06
	.zero		1


	//   ....[16]....
        /*0214*/ 	.word	0x00000a40
        /*0218*/ 	.word	0x000000ff
        /*021c*/ 	.word	0x00000078
        /*0220*/ 	.short	0x0100
        /*0222*/ 	.byte	0x06
	.zero		1


	//   ....[17]....
        /*0224*/ 	.word	0x00000a50
        /*0228*/ 	.word	0x000000ff
        /*022c*/ 	.word	0x00000088
        /*0230*/ 	.short	0x0100
        /*0232*/ 	.byte	0x06
	.zero		1


	//   ....[18]....
        /*0234*/ 	.word	0x00000b70
        /*0238*/ 	.word	0x000000ff
        /*023c*/ 	.word	0x00000090
        /*0240*/ 	.short	0x0100
        /*0242*/ 	.byte	0x04
	.zero		1


	//   ....[19]....
        /*0244*/ 	.word	0x00000b80
        /*0248*/ 	.word	0x000000ff
        /*024c*/ 	.word	0x000000a0
        /*0250*/ 	.short	0x0100
        /*0252*/ 	.byte	0x04
	.zero		1


	//   ....[20]....
        /*0254*/ 	.word	0x00000b90
        /*0258*/ 	.word	0x000000ff
        /*025c*/ 	.word	0x00000098
        /*0260*/ 	.short	0x0100
        /*0262*/ 	.byte	0x04
	.zero		1


	//   ....[21]....
        /*0264*/ 	.word	0x00000ba0
        /*0268*/ 	.word	0x000000ff
        /*026c*/ 	.word	0x000000a8
        /*0270*/ 	.short	0x0100
        /*0272*/ 	.byte	0x04
	.zero		1


	//   ....[22]....
        /*0274*/ 	.word	0x00000c90
        /*0278*/ 	.word	0x000000ff
        /*027c*/ 	.word	0x000000b0
        /*0280*/ 	.short	0x0100
        /*0282*/ 	.byte	0x04
	.zero		1


	//   ....[23]....
        /*0284*/ 	.word	0x00000ca0
        /*0288*/ 	.word	0x000000ff
        /*028c*/ 	.word	0x000000c0
        /*0290*/ 	.short	0x0100
        /*0292*/ 	.byte	0x04
	.zero		1


	//   ....[24]....
        /*0294*/ 	.word	0x00000cb0
        /*0298*/ 	.word	0x000000ff
        /*029c*/ 	.word	0x000000b8
        /*02a0*/ 	.short	0x0100
        /*02a2*/ 	.byte	0x04
	.zero		1


	//   ....[25]....
        /*02a4*/ 	.word	0x00000cc0
        /*02a8*/ 	.word	0x000000ff
        /*02ac*/ 	.word	0x000000c8
        /*02b0*/ 	.short	0x0100
        /*02b2*/ 	.byte	0x04
	.zero		1


	//   ....[26]....
        /*02b4*/ 	.word	0x00000dc0
        /*02b8*/ 	.word	0x000000ff
        /*02bc*/ 	.word	0x000000d0
        /*02c0*/ 	.short	0x0100
        /*02c2*/ 	.byte	0x06
	.zero		1


	//   ....[27]....
        /*02c4*/ 	.word	0x00001b00
        /*02c8*/ 	.word	0x00000003
        /*02cc*/ 	.word	0x000000c0
        /*02d0*/ 	.short	0x010a
        /*02d2*/ 	.byte	0xff
	.zero		1


	//   ....[28]....
        /*02d4*/ 	.word	0x00001b30
        /*02d8*/ 	.word	0x00000003
        /*02dc*/ 	.word	0x000000b0
        /*02e0*/ 	.short	0x0101
        /*02e2*/ 	.byte	0xff
	.zero		1


	//   ....[29]....
        /*02e4*/ 	.word	0x00001bf0
        /*02e8*/ 	.word	0x000000ff
        /*02ec*/ 	.word	0x00000010
        /*02f0*/ 	.short	0x010a
        /*02f2*/ 	.byte	0x04
	.zero		1


	//   ....[30]....
        /*02f4*/ 	.word	0x00001cc0
        /*02f8*/ 	.word	0x000000ff
        /*02fc*/ 	.word	0x00000010
        /*0300*/ 	.short	0x010a
        /*0302*/ 	.byte	0x05
	.zero		1


	//   ....[31]....
        /*0304*/ 	.word	0x00001e20
        /*0308*/ 	.word	0x000000ff
        /*030c*/ 	.word	0x00000010
        /*0310*/ 	.short	0x010a
        /*0312*/ 	.byte	0x04
	.zero		1


	//   ....[32]....
        /*0314*/ 	.word	0x000020d0
        /*0318*/ 	.word	0x000000ff
        /*031c*/ 	.word	0x00000068
        /*0320*/ 	.short	0x0101
        /*0322*/ 	.byte	0x15
	.zero		1


	//   ....[33]....
        /*0324*/ 	.word	0x000020f0
        /*0328*/ 	.word	0x000000ff
        /*032c*/ 	.word	0x00000010
        /*0330*/ 	.short	0x010a
        /*0332*/ 	.byte	0x04
	.zero		1


	//   ....[34]....
        /*0334*/ 	.word	0x00002170
        /*0338*/ 	.word	0x000000ff
        /*033c*/ 	.word	0x00000010
        /*0340*/ 	.short	0x010a
        /*0342*/ 	.byte	0x06
	.zero		1


	//   ....[35]....
        /*0344*/ 	.word	0x000022b0
        /*0348*/ 	.word	0x000000ff
        /*034c*/ 	.word	0x00000010
        /*0350*/ 	.short	0x010a
        /*0352*/ 	.byte	0x04
	.zero		1


	//   ....[36]....
        /*0354*/ 	.word	0x00002590
        /*0358*/ 	.word	0x00000003
        /*035c*/ 	.word	0x00000070
        /*0360*/ 	.short	0x010a
        /*0362*/ 	.byte	0xff
	.zero		1


	//   ....[37]....
        /*0364*/ 	.word	0x000026e0
        /*0368*/ 	.word	0x00000000
        /*036c*/ 	.word	0x00000000
        /*0370*/ 	.short	0x0101
        /*0372*/ 	.byte	0xff
	.zero		1


	//   ....[38]....
        /*0374*/ 	.word	0x00002c90
        /*0378*/ 	.word	0x000000ff
        /*037c*/ 	.word	0x00000000
        /*0380*/ 	.short	0x010a
        /*0382*/ 	.byte	0x04
	.zero		1


	//   ....[39]....
        /*0384*/ 	.word	0x00002d30
        /*0388*/ 	.word	0x00000000
        /*038c*/ 	.word	0x00000000
        /*0390*/ 	.short	0x010a
        /*0392*/ 	.byte	0xff
	.zero		1


	//   ....[40]....
        /*0394*/ 	.word	0x00002e50
        /*0398*/ 	.word	0x00000002
        /*039c*/ 	.word	0x000000b0
        /*03a0*/ 	.short	0x010a
        /*03a2*/ 	.byte	0xff
	.zero		1


	//   ....[41]....
        /*03a4*/ 	.word	0x00002eb0
        /*03a8*/ 	.word	0x00000004
        /*03ac*/ 	.word	0x00000000
        /*03b0*/ 	.short	0x0101
        /*03b2*/ 	.byte	0xff
	.zero		1


	//   ....[42]....
        /*03b4*/ 	.word	0x00002ed0
        /*03b8*/ 	.word	0x000000ff
        /*03bc*/ 	.word	0x00000080
        /*03c0*/ 	.short	0x010a
        /*03c2*/ 	.byte	0x04
	.zero		1


	//   ....[43]....
        /*03c4*/ 	.word	0x00002ff0
        /*03c8*/ 	.word	0x00000002
        /*03cc*/ 	.word	0x00000070
        /*03d0*/ 	.short	0x010a
        /*03d2*/ 	.byte	0xff
	.zero		1


	//   ....[44]....
        /*03d4*/ 	.word	0x00003100
        /*03d8*/ 	.word	0x00000002
        /*03dc*/ 	.word	0x00000000
        /*03e0*/ 	.short	0x0101
        /*03e2*/ 	.byte	0xff
	.zero		1


	//   ....[45]....
        /*03e4*/ 	.word	0x00003190
        /*03e8*/ 	.word	0x000000ff
        /*03ec*/ 	.word	0x00000080
        /*03f0*/ 	.short	0x0106
        /*03f2*/ 	.byte	0x04
	.zero		1


	//   ....[46]....
        /*03f4*/ 	.word	0x000031b0
        /*03f8*/ 	.word	0x000000ff
        /*03fc*/ 	.word	0x00000080
        /*0400*/ 	.short	0x010a
        /*0402*/ 	.byte	0x04
	.zero		1


	//   ....[47]....
        /*0404*/ 	.word	0x00003240
        /*0408*/ 	.word	0x000000ff
        /*040c*/ 	.word	0x00000080
        /*0410*/ 	.short	0x0106
        /*0412*/ 	.byte	0x07
	.zero		1


	//   ....[48]....
        /*0414*/ 	.word	0x00003280
        /*0418*/ 	.word	0x00000000
        /*041c*/ 	.word	0x00000080
        /*0420*/ 	.short	0x010a
        /*0422*/ 	.byte	0xff
	.zero		1


	//   ....[49]....
        /*0424*/ 	.word	0x000034c0
        /*0428*/ 	.word	0x000000ff
        /*042c*/ 	.word	0x00000008
        /*0430*/ 	.short	0x010a
        /*0432*/ 	.byte	0x05
	.zero		1


	//   ....[50]....
        /*0434*/ 	.word	0x000034e0
        /*0438*/ 	.word	0x000000ff
        /*043c*/ 	.word	0x00000008
        /*0440*/ 	.short	0x010a
        /*0442*/ 	.byte	0x05
	.zero		1


	//   ....[51]....
        /*0444*/ 	.word	0x00003670
        /*0448*/ 	.word	0x000000ff
        /*044c*/ 	.word	0x00000008
        /*0450*/ 	.short	0x010a
        /*0452*/ 	.byte	0x05
	.zero		1


	//   ....[52]....
        /*0454*/ 	.word	0x00003690
        /*0458*/ 	.word	0x000000ff
        /*045c*/ 	.word	0x00000008
        /*0460*/ 	.short	0x010a
        /*0462*/ 	.byte	0x05
	.zero		1


	//   ....[53]....
        /*0464*/ 	.word	0x00003750
        /*0468*/ 	.word	0x000000ff
        /*046c*/ 	.word	0x00000000
        /*0470*/ 	.short	0x0101
        /*0472*/ 	.byte	0x04
	.zero		1


	//   ....[54]....
        /*0474*/ 	.word	0x00003b10
        /*0478*/ 	.word	0x00000000
        /*047c*/ 	.word	0x00000070
        /*0480*/ 	.short	0x010a
        /*0482*/ 	.byte	0xff
	.zero		1


	//   ....[55]....
        /*0484*/ 	.word	0x00003bd0
        /*0488*/ 	.word	0x00000000
        /*048c*/ 	.word	0x00000000
        /*0490*/ 	.short	0x0101
        /*0492*/ 	.byte	0xff
	.zero		1


	//   ....[56]....
        /*0494*/ 	.word	0x00003c90
        /*0498*/ 	.word	0x000000ff
        /*049c*/ 	.word	0x00000000
        /*04a0*/ 	.short	0x010a
        /*04a2*/ 	.byte	0x04
	.zero		1


	//   ....[57]....
        /*04a4*/ 	.word	0x00003ca0
        /*04a8*/ 	.word	0x000000ff
        /*04ac*/ 	.word	0x000000a0
        /*04b0*/ 	.short	0x010a
        /*04b2*/ 	.byte	0x2e
	.zero		1


	//   ....[58]....
        /*04b4*/ 	.word	0x00003d50
        /*04b8*/ 	.word	0x000000ff
        /*04bc*/ 	.word	0x00000000
        /*04c0*/ 	.short	0x010a
        /*04c2*/ 	.byte	0x07
	.zero		1


	//   ....[59]....
        /*04c4*/ 	.word	0x00003e80
        /*04c8*/ 	.word	0x000000ff
        /*04cc*/ 	.word	0x00000000
        /*04d0*/ 	.short	0x010a
        /*04d2*/ 	.byte	0x04
	.zero		1


	//   ....[60]....
        /*04d4*/ 	.word	0x000042c0
        /*04d8*/ 	.word	0x000000ff
        /*04dc*/ 	.word	0x00000000
        /*04e0*/ 	.short	0x010a
        /*04e2*/ 	.byte	0x04
	.zero		1


	//   ....[61]....
        /*04e4*/ 	.word	0x00004360
        /*04e8*/ 	.word	0x00000000
        /*04ec*/ 	.word	0x00000000
        /*04f0*/ 	.short	0x010a
        /*04f2*/ 	.byte	0xff
	.zero		1


	//   ....[62]....
        /*04f4*/ 	.word	0x000043a0
        /*04f8*/ 	.word	0x00000000
        /*04fc*/ 	.word	0x00000000
        /*0500*/ 	.short	0x010a
        /*0502*/ 	.byte	0xff
	.zero		1


	//   ....[63]....
        /*0504*/ 	.word	0x00004410
        /*0508*/ 	.word	0x000000ff
        /*050c*/ 	.word	0x00000000
        /*0510*/ 	.short	0x0101
        /*0512*/ 	.byte	0x04
	.zero		1


	//   ....[64]....
        /*0514*/ 	.word	0x00004450
        /*0518*/ 	.word	0x000000ff
        /*051c*/ 	.word	0x000000d0
        /*0520*/ 	.short	0x010a
        /*0522*/ 	.byte	0x29
	.zero		1


	//   ....[65]....
        /*0524*/ 	.word	0x000044a0
        /*0528*/ 	.word	0x000000ff
        /*052c*/ 	.word	0x00000000
        /*0530*/ 	.short	0x0101
        /*0532*/ 	.byte	0x04
	.zero		1


	//   ....[66]....
        /*0534*/ 	.word	0x00004940
        /*0538*/ 	.word	0x0000000c
        /*053c*/ 	.word	0x00000070
        /*0540*/ 	.short	0x010a
        /*0542*/ 	.byte	0xff
	.zero		1


	//   ....[67]....
        /*0544*/ 	.word	0x00004ab0
        /*0548*/ 	.word	0x00000000
        /*054c*/ 	.word	0x00000000
        /*0550*/ 	.short	0x0101
        /*0552*/ 	.byte	0xff
	.zero		1


	//   ....[68]....
        /*0554*/ 	.word	0x00004f40
        /*0558*/ 	.word	0x000000ff
        /*055c*/ 	.word	0x00000068
        /*0560*/ 	.short	0x010a
        /*0562*/ 	.byte	0x15
	.zero		1


	//   ....[69]....
        /*0564*/ 	.word	0x000050c0
        /*0568*/ 	.word	0x000000ff
        /*056c*/ 	.word	0x00000040
        /*0570*/ 	.short	0x010a
        /*0572*/ 	.byte	0x15
	.zero		1


	//   ....[70]....
        /*0574*/ 	.word	0x00005240
        /*0578*/ 	.word	0x000000ff
        /*057c*/ 	.word	0x00000020
        /*0580*/ 	.short	0x010b
        /*0582*/ 	.byte	0x15
	.zero		1


	//   ....[71]....
        /*0584*/ 	.word	0x00005250
        /*0588*/ 	.word	0x000000ff
        /*058c*/ 	.word	0x00000000
        /*0590*/ 	.short	0x0101
        /*0592*/ 	.byte	0x06
	.zero		1


	//   ....[72]....
        /*0594*/ 	.word	0x00005260
        /*0598*/ 	.word	0x000000ff
        /*059c*/ 	.word	0x00000048
        /*05a0*/ 	.short	0x010a
        /*05a2*/ 	.byte	0x15
	.zero		1


	//   ....[73]....
        /*05a4*/ 	.word	0x000053c0
        /*05a8*/ 	.word	0x000000ff
        /*05ac*/ 	.word	0x00000028
        /*05b0*/ 	.short	0x010b
        /*05b2*/ 	.byte	0x15
	.zero		1


	//   ....[74]....
        /*05b4*/ 	.word	0x000053d0
        /*05b8*/ 	.word	0x000000ff
        /*05bc*/ 	.word	0x00000000
        /*05c0*/ 	.short	0x0101
        /*05c2*/ 	.byte	0x06
	.zero		1


	//   ....[75]....
        /*05c4*/ 	.word	0x000053e0
        /*05c8*/ 	.word	0x000000ff
        /*05cc*/ 	.word	0x00000050
        /*05d0*/ 	.short	0x010a
        /*05d2*/ 	.byte	0x15
	.zero		1


	//   ....[76]....
        /*05d4*/ 	.word	0x00005530
        /*05d8*/ 	.word	0x000000ff
        /*05dc*/ 	.word	0x00000030
        /*05e0*/ 	.short	0x010b
        /*05e2*/ 	.byte	0x15
	.zero		1


	//   ....[77]....
        /*05e4*/ 	.word	0x00005540
        /*05e8*/ 	.word	0x000000ff
        /*05ec*/ 	.word	0x00000000
        /*05f0*/ 	.short	0x0101
        /*05f2*/ 	.byte	0x06
	.zero		1


	//   ....[78]....
        /*05f4*/ 	.word	0x00005550
        /*05f8*/ 	.word	0x000000ff
        /*05fc*/ 	.word	0x00000058
        /*0600*/ 	.short	0x010a
        /*0602*/ 	.byte	0x15
	.zero		1


	//   ....[79]....
        /*0604*/ 	.word	0x00005740
        /*0608*/ 	.word	0x000000ff
        /*060c*/ 	.word	0x00000038
        /*0610*/ 	.short	0x010b
        /*0612*/ 	.byte	0x15
	.zero		1


	//   ....[80]....
        /*0614*/ 	.word	0x00005750
        /*0618*/ 	.word	0x000000ff
        /*061c*/ 	.word	0x00000000
        /*0620*/ 	.short	0x0101
        /*0622*/ 	.byte	0x25
	.zero		1


	//   ....[81]....
        /*0624*/ 	.word	0x00005780
        /*0628*/ 	.word	0x000000ff
        /*062c*/ 	.word	0x00000040
        /*0630*/ 	.short	0x010a
        /*0632*/ 	.byte	0x15
	.zero		1


	//   ....[82]....
        /*0634*/ 	.word	0x000057a0
        /*0638*/ 	.word	0x000000ff
        /*063c*/ 	.word	0x00000048
        /*0640*/ 	.short	0x010a
        /*0642*/ 	.byte	0x15
	.zero		1


	//   ....[83]....
        /*0644*/ 	.word	0x000057c0
        /*0648*/ 	.word	0x000000ff
        /*064c*/ 	.word	0x00000050
        /*0650*/ 	.short	0x010a
        /*0652*/ 	.byte	0x15
	.zero		1


	//   ....[84]....
        /*0654*/ 	.word	0x00005800
        /*0658*/ 	.word	0x00000000
        /*065c*/ 	.word	0x00000058
        /*0660*/ 	.short	0x010a
        /*0662*/ 	.byte	0xff
	.zero		1


	//   ....[85]....
        /*0664*/ 	.word	0x00005b30
        /*0668*/ 	.word	0x00000003
        /*066c*/ 	.word	0x00000070
        /*0670*/ 	.short	0x010a
        /*0672*/ 	.byte	0xff
	.zero		1


	//   ....[86]....
        /*0674*/ 	.word	0x00005cb0
        /*0678*/ 	.word	0x00000000
        /*067c*/ 	.word	0x00000000
        /*0680*/ 	.short	0x0101
        /*0682*/ 	.byte	0xff
	.zero		1


	//   ....[87]....
        /*0684*/ 	.word	0x00006830
        /*0688*/ 	.word	0x000000ff
        /*068c*/ 	.word	0x00000020
        /*0690*/ 	.short	0x010a
        /*0692*/ 	.byte	0x2c
	.zero		1


	//   ....[88]....
        /*0694*/ 	.word	0x000068d0
        /*0698*/ 	.word	0x000000a7
        /*069c*/ 	.word	0x00000090
        /*06a0*/ 	.short	0x010a
        /*06a2*/ 	.byte	0xff
	.zero		1


	//   ....[89]....
        /*06a4*/ 	.word	0x00006a00
        /*06a8*/ 	.word	0x000000ff
        /*06ac*/ 	.word	0x00000020
        /*06b0*/ 	.short	0x010a
        /*06b2*/ 	.byte	0x2c
	.zero		1


	//   ....[90]....
        /*06b4*/ 	.word	0x00006bd0
        /*06b8*/ 	.word	0x000000a7
        /*06bc*/ 	.word	0x00000090
        /*06c0*/ 	.short	0x010a
        /*06c2*/ 	.byte	0xff
	.zero		1


	//   ....[91]....
        /*06c4*/ 	.word	0x00007e50
        /*06c8*/ 	.word	0x00000000
        /*06cc*/ 	.word	0x00000000
        /*06d0*/ 	.short	0x0101
        /*06d2*/ 	.byte	0xff
	.zero		1


	//   ....[92]....
        /*06d4*/ 	.word	0x00007e60
        /*06d8*/ 	.word	0x00000003
        /*06dc*/ 	.word	0x00000020
        /*06e0*/ 	.short	0x010a
        /*06e2*/ 	.byte	0xff
	.zero		1


	//   ....[93]....
        /*06e4*/ 	.word	0x00007f40
        /*06e8*/ 	.word	0x00000003
        /*06ec*/ 	.word	0x00000020
        /*06f0*/ 	.short	0x010a
        /*06f2*/ 	.byte	0xff
	.zero		1


	//   ....[94]....
        /*06f4*/ 	.word	0x00009280
        /*06f8*/ 	.word	0x0000004d
        /*06fc*/ 	.word	0x00000000
        /*0700*/ 	.short	0x0101
        /*0702*/ 	.byte	0xff
	.zero		1


	//   ....[95]....
        /*0704*/ 	.word	0x000092a0
        /*0708*/ 	.word	0x00000000
        /*070c*/ 	.word	0x00000020
        /*0710*/ 	.short	0x010a
        /*0712*/ 	.byte	0xff
	.zero		1


	//   ....[96]....
        /*0714*/ 	.word	0x00009370
        /*0718*/ 	.word	0x00000000
        /*071c*/ 	.word	0x00000020
        /*0720*/ 	.short	0x010a
        /*0722*/ 	.byte	0xff
	.zero		1


	//   ....[97]....
        /*0724*/ 	.word	0x0000a6b0
        /*0728*/ 	.word	0x0000004a
        /*072c*/ 	.word	0x00000000
        /*0730*/ 	.short	0x0101
        /*0732*/ 	.byte	0xff
	.zero		1


	//   ....[98]....
        /*0734*/ 	.word	0x0000a6d0
        /*0738*/ 	.word	0x00000003
        /*073c*/ 	.word	0x00000020
        /*0740*/ 	.short	0x010a
        /*0742*/ 	.byte	0xff
	.zero		1


	//   ....[99]....
        /*0744*/ 	.word	0x0000a7a0
        /*0748*/ 	.word	0x00000003
        /*074c*/ 	.word	0x00000020
        /*0750*/ 	.short	0x010a
        /*0752*/ 	.byte	0xff
	.zero		1


	//   ....[100]....
        /*0754*/ 	.word	0x0000aaf0
        /*0758*/ 	.word	0x000000a7
        /*075c*/ 	.word	0x00000000
        /*0760*/ 	.short	0x0101
        /*0762*/ 	.byte	0xff
	.zero		1


	//   ....[101]....
        /*0764*/ 	.word	0x0000bb20
        /*0768*/ 	.word	0x00000000
        /*076c*/ 	.word	0x00000000
        /*0770*/ 	.short	0x0101
        /*0772*/ 	.byte	0xff
	.zero		1


	//   ....[102]....
        /*0774*/ 	.word	0x0000bdc0
        /*0778*/ 	.word	0x000000ff
        /*077c*/ 	.word	0x00000000
        /*0780*/ 	.short	0x0101
        /*0782*/ 	.byte	0x06
	.zero		1


	//   ....[103]....
        /*0784*/ 	.word	0x0000bde0
        /*0788*/ 	.word	0x00000003
        /*078c*/ 	.word	0x000000c0
        /*0790*/ 	.short	0x010a
        /*0792*/ 	.byte	0xff
	.zero		1


	//   ....[104]....
        /*0794*/ 	.word	0x0000be40
        /*0798*/ 	.word	0x00000000
        /*079c*/ 	.word	0x00000010
        /*07a0*/ 	.short	0x010a
        /*07a2*/ 	.byte	0xff
	.zero		1


	//   ....[105]....
        /*07a4*/ 	.word	0x0000bea0
        /*07a8*/ 	.word	0x00000000
        /*07ac*/ 	.word	0x00000010
        /*07b0*/ 	.short	0x010a
        /*07b2*/ 	.byte	0xff
	.zero		1


	//   ....[106]....
        /*07b4*/ 	.word	0x0000bef0
        /*07b8*/ 	.word	0x00000003
        /*07bc*/ 	.word	0x00000070
        /*07c0*/ 	.short	0x010a
        /*07c2*/ 	.byte	0xff
	.zero		1


	//   ....[107]....
        /*07c4*/ 	.word	0x0000bf50
        /*07c8*/ 	.word	0x00000000
        /*07cc*/ 	.word	0x00000000
        /*07d0*/ 	.short	0x010a
        /*07d2*/ 	.byte	0xff
	.zero		1


	//   ....[108]....
        /*07d4*/ 	.word	0x0000bfa0
        /*07d8*/ 	.word	0x00000002
        /*07dc*/ 	.word	0x000000b0
        /*07e0*/ 	.short	0x010a
        /*07e2*/ 	.byte	0xff
	.zero		1


	//   ....[109]....
        /*07e4*/ 	.word	0x0000c000
        /*07e8*/ 	.word	0x00000002
        /*07ec*/ 	.word	0x00000080
        /*07f0*/ 	.short	0x010a
        /*07f2*/ 	.byte	0xff
	.zero		1


	//   ....[110]....
        /*07f4*/ 	.word	0x0000c050
        /*07f8*/ 	.word	0x00000002
        /*07fc*/ 	.word	0x00000070
        /*0800*/ 	.short	0x010a
        /*0802*/ 	.byte	0xff
	.zero		1


	//   ....[111]....
        /*0804*/ 	.word	0x0000c0b0
        /*0808*/ 	.word	0x00000000
        /*080c*/ 	.word	0x00000080
        /*0810*/ 	.short	0x010a
        /*0812*/ 	.byte	0xff
	.zero		1


	//   ....[112]....
        /*0814*/ 	.word	0x0000c110
        /*0818*/ 	.word	0x00000000
        /*081c*/ 	.word	0x00000008
        /*0820*/ 	.short	0x010a
        /*0822*/ 	.byte	0xff
	.zero		1


	//   ....[113]....
        /*0824*/ 	.word	0x0000c1f0
        /*0828*/ 	.word	0x00000000
        /*082c*/ 	.word	0x00000008
        /*0830*/ 	.short	0x010a
        /*0832*/ 	.byte	0xff
	.zero		1


	//   ....[114]....
        /*0834*/ 	.word	0x0000c240
        /*0838*/ 	.word	0x00000000
        /*083c*/ 	.word	0x00000070
        /*0840*/ 	.short	0x010a
        /*0842*/ 	.byte	0xff
	.zero		1


	//   ....[115]....
        /*0844*/ 	.word	0x0000c2a0
        /*0848*/ 	.word	0x00000000
        /*084c*/ 	.word	0x000000a0
        /*0850*/ 	.short	0x010a
        /*0852*/ 	.byte	0xff
	.zero		1


	//   ....[116]....
        /*0854*/ 	.word	0x0000c300
        /*0858*/ 	.word	0x00000000
        /*085c*/ 	.word	0x00000000
        /*0860*/ 	.short	0x010a
        /*0862*/ 	.byte	0xff
	.zero		1


	//   ....[117]....
        /*0864*/ 	.word	0x0000c360
        /*0868*/ 	.word	0x00000000
        /*086c*/ 	.word	0x00000000
        /*0870*/ 	.short	0x010a
        /*0872*/ 	.byte	0xff
	.zero		1


	//   ....[118]....
        /*0874*/ 	.word	0x0000c3c0
        /*0878*/ 	.word	0x00000000
        /*087c*/ 	.word	0x000000d0
        /*0880*/ 	.short	0x010a
        /*0882*/ 	.byte	0xff
	.zero		1


	//   ....[119]....
        /*0884*/ 	.word	0x0000c410
        /*0888*/ 	.word	0x0000000c
        /*088c*/ 	.word	0x00000070
        /*0890*/ 	.short	0x010a
        /*0892*/ 	.byte	0xff
	.zero		1


	//   ....[120]....
        /*0894*/ 	.word	0x0000c470
        /*0898*/ 	.word	0x00000000
        /*089c*/ 	.word	0x00000068
        /*08a0*/ 	.short	0x010a
        /*08a2*/ 	.byte	0xff
	.zero		1


	//   ....[121]....
        /*08a4*/ 	.word	0x0000c4d0
        /*08a8*/ 	.word	0x00000000
        /*08ac*/ 	.word	0x00000040
        /*08b0*/ 	.short	0x010a
        /*08b2*/ 	.byte	0xff
	.zero		1


	//   ....[122]....
        /*08b4*/ 	.word	0x0000c530
        /*08b8*/ 	.word	0x00000000
        /*08bc*/ 	.word	0x00000048
        /*08c0*/ 	.short	0x010a
        /*08c2*/ 	.byte	0xff
	.zero		1


	//   ....[123]....
        /*08c4*/ 	.word	0x0000c590
        /*08c8*/ 	.word	0x00000000
        /*08cc*/ 	.word	0x00000050
        /*08d0*/ 	.short	0x010a
        /*08d2*/ 	.byte	0xff
	.zero		1


	//   ....[124]....
        /*08d4*/ 	.word	0x0000c5f0
        /*08d8*/ 	.word	0x00000000
        /*08dc*/ 	.word	0x00000058
        /*08e0*/ 	.short	0x010a
        /*08e2*/ 	.byte	0xff
	.zero		1


	//   ....[125]....
        /*08e4*/ 	.word	0x0000c650
        /*08e8*/ 	.word	0x00000000
        /*08ec*/ 	.word	0x00000040
        /*08f0*/ 	.short	0x010a
        /*08f2*/ 	.byte	0xff
	.zero		1


	//   ....[126]....
        /*08f4*/ 	.word	0x0000c6b0
        /*08f8*/ 	.word	0x00000000
        /*08fc*/ 	.word	0x00000048
        /*0900*/ 	.short	0x010a
        /*0902*/ 	.byte	0xff
	.zero		1


	//   ....[127]....
        /*0904*/ 	.word	0x0000c710
        /*0908*/ 	.word	0x00000000
        /*090c*/ 	.word	0x00000050
        /*0910*/ 	.short	0x010a
        /*0912*/ 	.byte	0xff
	.zero		1


	//   ....[128]....
        /*0914*/ 	.word	0x0000c760
        /*0918*/ 	.word	0x00000003
        /*091c*/ 	.word	0x00000070
        /*0920*/ 	.short	0x010a
        /*0922*/ 	.byte	0xff
	.zero		1


	//   ....[129]....
        /*0924*/ 	.word	0x0000c7c0
        /*0928*/ 	.word	0x00000003
        /*092c*/ 	.word	0x00000020
        /*0930*/ 	.short	0x010a
        /*0932*/ 	.byte	0xff
	.zero		1


	//   ....[130]....
        /*0934*/ 	.word	0x0000c810
        /*0938*/ 	.word	0x000000a7
        /*093c*/ 	.word	0x00000090
        /*0940*/ 	.short	0x010a
        /*0942*/ 	.byte	0xff
	.zero		1


	//   ....[131]....
        /*0944*/ 	.word	0x0000c860
        /*0948*/ 	.word	0x00000003
        /*094c*/ 	.word	0x00000020
        /*0950*/ 	.short	0x010a
        /*0952*/ 	.byte	0xff
	.zero		1


	//   ....[132]....
        /*0954*/ 	.word	0x0000c8b0
        /*0958*/ 	.word	0x00000000
        /*095c*/ 	.word	0x00000020
        /*0960*/ 	.short	0x010a
        /*0962*/ 	.byte	0xff
	.zero		1


	//   ....[133]....
        /*0964*/ 	.word	0x0000c900
        /*0968*/ 	.word	0x00000003
        /*096c*/ 	.word	0x00000020
        /*0970*/ 	.short	0x010a
        /*0972*/ 	.byte	0xff
	.zero		1


	//----- nvinfo : EIATTR_NUM_MBARRIERS
	.align		4
.L_47:
        /*0974*/ 	.byte	0x03, 0x38
        /*0976*/ 	.short	0x001b


	//----- nvinfo : EIATTR_EXIT_INSTR_OFFSETS
	.align		4
        /*0978*/ 	.byte	0x04, 0x1c
        /*097a*/ 	.short	(.L_49 - .L_48)


	//   ....[0]....
.L_48:
        /*097c*/ 	.word	0x00002d60


	//   ....[1]....
        /*0980*/ 	.word	0x00003250


	//   ....[2]....
        /*0984*/ 	.word	0x000032b0


	//   ....[3]....
        /*0988*/ 	.word	0x000046d0


	//   ....[4]....
        /*098c*/ 	.word	0x00005830


	//   ....[5]....
        /*0990*/ 	.word	0x00005870


	//   ....[6]....
        /*0994*/ 	.word	0x0000bcc0


	//   ....[7]....
        /*0998*/ 	.word	0x0000bd30


	//   ....[8]....
        /*099c*/ 	.word	0x0000bd60


	//   ....[9]....
        /*09a0*/ 	.word	0x0000bdd0


	//----- nvinfo : EIATTR_MAX_THREADS
	.align		4
.L_49:
        /*09a4*/ 	.byte	0x04, 0x05
        /*09a6*/ 	.short	(.L_51 - .L_50)
.L_50:
        /*09a8*/ 	.word	0x00000100
        /*09ac*/ 	.word	0x00000001
        /*09b0*/ 	.word	0x00000001


	//----- nvinfo : EIATTR_CRS_STACK_SIZE
	.align		4
.L_51:
        /*09b4*/ 	.byte	0x04, 0x1e
        /*09b6*/ 	.short	(.L_53 - .L_52)
.L_52:
        /*09b8*/ 	.word	0x00000000


	//----- nvinfo : EIATTR_CBANK_PARAM_SIZE
	.align		4
.L_53:
        /*09bc*/ 	.byte	0x03, 0x19
        /*09be*/ 	.short	0x0800


	//----- nvinfo : EIATTR_PARAM_CBANK
	.align		4
        /*09c0*/ 	.byte	0x04, 0x0a
        /*09c2*/ 	.short	(.L_55 - .L_54)
	.align		4
.L_54:
        /*09c4*/ 	.word	index@(.nv.constant0._ZN7cutlass13device_kernelINS_4gemm6kernel13GemmUniversalIN4cute5tupleIJiiiiEEENS1_10collective13CollectiveMmaINS1_35MainloopSm100TmaUmmaWarpSpecializedILi2ELi2ELi2ENS5_IJNS4_1CILi4EEENSA_ILi2EEENSA_ILi1EEEEEEEENS5_IJNSA_ILi256EEESG_NSA_ILi128EEEEEENS_6half_tENS5_IJlSD_lEEESJ_SK_NS4_8TiledMMAINS4_8MMA_AtomIJNS4_26SM100_MMA_F16BF16_2x1SM_SSISJ_SJ_fLi256ELi256ELNS4_4UMMA5MajorE0ELSP_0ELNSO_7ScaleInE0ELSQ_0EEEEEENS4_6LayoutINS5_IJSD_SD_SD_EEENS5_IJNSA_ILi0EEESV_SV_EEEEENS5_IJNS4_10UnderscoreESY_SY_EEEEENS4_28SM100_TMA_2SM_LOAD_MULTICASTENS4_14ComposedLayoutINS4_7SwizzleILi3ELi4ELi3EEENS4_18smem_ptr_flag_bitsILi16EEENST_INS5_IJNSA_ILi8EEENSA_ILi64EEEEEENS5_IJS18_SD_EEEEEEEvNS4_8identityES11_S1C_vS1D_EENS_8epilogue10collective18CollectiveEpilogueINS1F_23Sm100TmaWarpSpecializedILi4ELi2ELi64ELb1ELb0EEEJNS5_IJSH_SG_SH_EEENS5_IJNST_ISH_SD_EENST_IS18_SD_EEEEESJ_SK_SJ_SK_NS1F_6fusion15FusionCallbacksIS1J_NS1O_17LinearCombinationISJ_fSJ_fLNS_15FloatRoundStyleE2EEES1K_S1N_JEEENS4_5SM1004TMEM4LOAD26SM100_TMEM_LOAD_32dp32b64xENS4_13SM90_TMA_LOADES1C_NS4_39AutoVectorizingCopyWithAssumedAlignmentILi128EEENS4_14SM90_TMA_STOREES1C_S20_S20_EEEvvEEEEvNT_6ParamsE)
        /*09c8*/ 	.short	0x0380
        /*09ca*/ 	.short	0x0800


	//----- nvinfo : EIATTR_SW_WAR
	.align		4
.L_55:
        /*09cc*/ 	.byte	0x04, 0x36
        /*09ce*/ 	.short	(.L_57 - .L_56)
.L_56:
        /*09d0*/ 	.word	0x00000008
.L_57:


//--------------------- .nv.callgraph             --------------------------
	.section	.nv.callgraph,"",@"SHT_CUDA_CALLGRAPH"
	.align	4
	.sectionentsize	8
	.align		4
        /*0000*/ 	.word	0x00000000
	.align		4
        /*0004*/ 	.word	0xffffffff
	.align		4
        /*0008*/ 	.word	index@(_ZN7cutlass13device_kernelINS_4gemm6kernel13GemmUniversalIN4cute5tupleIJiiiiEEENS1_10collective13CollectiveMmaINS1_35MainloopSm100TmaUmmaWarpSpecializedILi2ELi2ELi2ENS5_IJNS4_1CILi4EEENSA_ILi2EEENSA_ILi1EEEEEEEENS5_IJNSA_ILi256EEESG_NSA_ILi128EEEEEENS_6half_tENS5_IJlSD_lEEESJ_SK_NS4_8TiledMMAINS4_8MMA_AtomIJNS4_26SM100_MMA_F16BF16_2x1SM_SSISJ_SJ_fLi256ELi256ELNS4_4UMMA5MajorE0ELSP_0ELNSO_7ScaleInE0ELSQ_0EEEEEENS4_6LayoutINS5_IJSD_SD_SD_EEENS5_IJNSA_ILi0EEESV_SV_EEEEENS5_IJNS4_10UnderscoreESY_SY_EEEEENS4_28SM100_TMA_2SM_LOAD_MULTICASTENS4_14ComposedLayoutINS4_7SwizzleILi3ELi4ELi3EEENS4_18smem_ptr_flag_bitsILi16EEENST_INS5_IJNSA_ILi8EEENSA_ILi64EEEEEENS5_IJS18_SD_EEEEEEEvNS4_8identityES11_S1C_vS1D_EENS_8epilogue10collective18CollectiveEpilogueINS1F_23Sm100TmaWarpSpecializedILi4ELi2ELi64ELb1ELb0EEEJNS5_IJSH_SG_SH_EEENS5_IJNST_ISH_SD_EENST_IS18_SD_EEEEESJ_SK_SJ_SK_NS1F_6fusion15FusionCallbacksIS1J_NS1O_17LinearCombinationISJ_fSJ_fLNS_15FloatRoundStyleE2EEES1K_S1N_JEEENS4_5SM1004TMEM4LOAD26SM100_TMEM_LOAD_32dp32b64xENS4_13SM90_TMA_LOADES1C_NS4_39AutoVectorizingCopyWithAssumedAlignmentILi128EEENS4_14SM90_TMA_STOREES1C_S20_S20_EEEvvEEEEvNT_6ParamsE)
	.align		4
        /*000c*/ 	.word	index@(__assertfail)
	.align		4
        /*0010*/ 	.word	0x00000000
	.align		4
        /*0014*/ 	.word	0xfffffffe
	.align		4
        /*0018*/ 	.word	0x00000000
	.align		4
        /*001c*/ 	.word	0xfffffffd
	.align		4
        /*0020*/ 	.word	0x00000000
	.align		4
        /*0024*/ 	.word	0xfffffffc


//--------------------- .nv.constant4             --------------------------
	.section	.nv.constant4,"a",@progbits
	.align	8
	.align		8
.nv.constant4:
        /*0000*/ 	.dword	__assertfail
	.align		8
        /*0008*/ 	.dword	__unnamed_1
	.align		8
        /*0010*/ 	.dword	__unnamed_2
	.align		8
        /*0018*/ 	.dword	_ZN40_INTERNAL_e02e1f58_4_k_cu_4a056e81_191044cuda3std3__45__cpo5beginE
	.align		8
        /*0020*/ 	.dword	_ZN40_INTERNAL_e02e1f58_4_k_cu_4a056e81_191044cuda3std3__45__cpo3endE
	.align		8
        /*0028*/ 	.dword	_ZN40_INTERNAL_e02e1f58_4_k_cu_4a056e81_191044cuda3std3__45__cpo6cbeginE
	.align		8
        /*0030*/ 	.dword	_ZN40_INTERNAL_e02e1f58_4_k_cu_4a056e81_191044cuda3std3__45__cpo4cendE
	.align		8
        /*0038*/ 	.dword	_ZN40_INTERNAL_e02e1f58_4_k_cu_4a056e81_191044cuda3std3__442_GLOBAL__N__e02e1f58_4_k_cu_4a056e81_191046ignoreE
	.align		8
        /*0040*/ 	.dword	_ZN40_INTERNAL_e02e1f58_4_k_cu_4a056e81_191044cuda3std3__419piecewise_constructE
	.align		8
        /*0048*/ 	.dword	_ZN40_INTERNAL_e02e1f58_4_k_cu_4a056e81_191044cuda3std3__48in_placeE
	.align		8
        /*0050*/ 	.dword	_ZN40_INTERNAL_e02e1f58_4_k_cu_4a056e81_191044cuda3std6ranges3__45__cpo4swapE
	.align		8
        /*0058*/ 	.dword	_ZN40_INTERNAL_e02e1f58_4_k_cu_4a056e81_191044cuda3std6ranges3__45__cpo9iter_moveE
	.align		8
        /*0060*/ 	.dword	_ZN40_INTERNAL_e02e1f58_4_k_cu_4a056e81_191044cute7productE
	.align		8
        /*0068*/ 	.dword	_ZN40_INTERNAL_e02e1f58_4_k_cu_4a056e81_191044cute1_E
	.align		8
        /*0070*/ 	.dword	$str$25
	.align		8
        /*0078*/ 	.dword	$str$26
	.align		8
        /*0080*/ 	.dword	$str$27
	.align		8
        /*0088*/ 	.dword	$str$28


//--------------------- .text._ZN7cutlass13device_kernelINS_4gemm6kernel13GemmUniversalIN4cute5tupleIJiiiiEEENS1_10collective13CollectiveMmaINS1_35MainloopSm100TmaUmmaWarpSpecializedILi2ELi2ELi2ENS5_IJNS4_1CILi4EEENSA_ILi2EEENSA_ILi1EEEEEEEENS5_IJNSA_ILi256EEESG_NSA_ILi128EEEEEENS_6half_tENS5_IJlSD_lEEESJ_SK_NS4_8TiledMMAINS4_8MMA_AtomIJNS4_26SM100_MMA_F16BF16_2x1SM_SSISJ_SJ_fLi256ELi256ELNS4_4UMMA5MajorE0ELSP_0ELNSO_7ScaleInE0ELSQ_0EEEEEENS4_6LayoutINS5_IJSD_SD_SD_EEENS5_IJNSA_ILi0EEESV_SV_EEEEENS5_IJNS4_10UnderscoreESY_SY_EEEEENS4_28SM100_TMA_2SM_LOAD_MULTICASTENS4_14ComposedLayoutINS4_7SwizzleILi3ELi4ELi3EEENS4_18smem_ptr_flag_bitsILi16EEENST_INS5_IJNSA_ILi8EEENSA_ILi64EEEEEENS5_IJS18_SD_EEEEEEEvNS4_8identityES11_S1C_vS1D_EENS_8epilogue10collective18CollectiveEpilogueINS1F_23Sm100TmaWarpSpecializedILi4ELi2ELi64ELb1ELb0EEEJNS5_IJSH_SG_SH_EEENS5_IJNST_ISH_SD_EENST_IS18_SD_EEEEESJ_SK_SJ_SK_NS1F_6fusion15FusionCallbacksIS1J_NS1O_17LinearCombinationISJ_fSJ_fLNS_15FloatRoundStyleE2EEES1K_S1N_JEEENS4_5SM1004TMEM4LOAD26SM100_TMEM_LOAD_32dp32b64xENS4_13SM90_TMA_LOADES1C_NS4_39AutoVectorizingCopyWithAssumedAlignmentILi128EEENS4_14SM90_TMA_STOREES1C_S20_S20_EEEvvEEEEvNT_6ParamsE --------------------------
	.section	.text._ZN7cutlass13device_kernelINS_4gemm6kernel13GemmUniversalIN4cute5tupleIJiiiiEEENS1_10collective13CollectiveMmaINS1_35MainloopSm100TmaUmmaWarpSpecializedILi2ELi2ELi2ENS5_IJNS4_1CILi4EEENSA_ILi2EEENSA_ILi1EEEEEEEENS5_IJNSA_ILi256EEESG_NSA_ILi128EEEEEENS_6half_tENS5_IJlSD_lEEESJ_SK_NS4_8TiledMMAINS4_8MMA_AtomIJNS4_26SM100_MMA_F16BF16_2x1SM_SSISJ_SJ_fLi256ELi256ELNS4_4UMMA5MajorE0ELSP_0ELNSO_7ScaleInE0ELSQ_0EEEEEENS4_6LayoutINS5_IJSD_SD_SD_EEENS5_IJNSA_ILi0EEESV_SV_EEEEENS5_IJNS4_10UnderscoreESY_SY_EEEEENS4_28SM100_TMA_2SM_LOAD_MULTICASTENS4_14ComposedLayoutINS4_7SwizzleILi3ELi4ELi3EEENS4_18smem_ptr_flag_bitsILi16EEENST_INS5_IJNSA_ILi8EEENSA_ILi64EEEEEENS5_IJS18_SD_EEEEEEEvNS4_8identityES11_S1C_vS1D_EENS_8epilogue10collective18CollectiveEpilogueINS1F_23Sm100TmaWarpSpecializedILi4ELi2ELi64ELb1ELb0EEEJNS5_IJSH_SG_SH_EEENS5_IJNST_ISH_SD_EENST_IS18_SD_EEEEESJ_SK_SJ_SK_NS1F_6fusion15FusionCallbacksIS1J_NS1O_17LinearCombinationISJ_fSJ_fLNS_15FloatRoundStyleE2EEES1K_S1N_JEEENS4_5SM1004TMEM4LOAD26SM100_TMEM_LOAD_32dp32b64xENS4_13SM90_TMA_LOADES1C_NS4_39AutoVectorizingCopyWithAssumedAlignmentILi128EEENS4_14SM90_TMA_STOREES1C_S20_S20_EEEvvEEEEvNT_6ParamsE,"ax",@progbits
	.align	128
.text._ZN7cutlass13device_kernelINS_4gemm6kernel13GemmUniversalIN4cute5tupleIJiiiiEEENS1_10collective13CollectiveMmaINS1_35MainloopSm100TmaUmmaWarpSpecializedILi2ELi2ELi2ENS5_IJNS4_1CILi4EEENSA_ILi2EEENSA_ILi1EEEEEEEENS5_IJNSA_ILi256EEESG_NSA_ILi128EEEEEENS_6half_tENS5_IJlSD_lEEESJ_SK_NS4_8TiledMMAINS4_8MMA_AtomIJNS4_26SM100_MMA_F16BF16_2x1SM_SSISJ_SJ_fLi256ELi256ELNS4_4UMMA5MajorE0ELSP_0ELNSO_7ScaleInE0ELSQ_0EEEEEENS4_6LayoutINS5_IJSD_SD_SD_EEENS5_IJNSA_ILi0EEESV_SV_EEEEENS5_IJNS4_10UnderscoreESY_SY_EEEEENS4_28SM100_TMA_2SM_LOAD_MULTICASTENS4_14ComposedLayoutINS4_7SwizzleILi3ELi4ELi3EEENS4_18smem_ptr_flag_bitsILi16EEENST_INS5_IJNSA_ILi8EEENSA_ILi64EEEEEENS5_IJS18_SD_EEEEEEEvNS4_8identityES11_S1C_vS1D_EENS_8epilogue10collective18CollectiveEpilogueINS1F_23Sm100TmaWarpSpecializedILi4ELi2ELi64ELb1ELb0EEEJNS5_IJSH_SG_SH_EEENS5_IJNST_ISH_SD_EENST_IS18_SD_EEEEESJ_SK_SJ_SK_NS1F_6fusion15FusionCallbacksIS1J_NS1O_17LinearCombinationISJ_fSJ_fLNS_15FloatRoundStyleE2EEES1K_S1N_JEEENS4_5SM1004TMEM4LOAD26SM100_TMEM_LOAD_32dp32b64xENS4_13SM90_TMA_LOADES1C_NS4_39AutoVectorizingCopyWithAssumedAlignmentILi128EEENS4_14SM90_TMA_STOREES1C_S20_S20_EEEvvEEEEvNT_6ParamsE:
        .type           _ZN7cutlass13device_kernelINS_4gemm6kernel13GemmUniversalIN4cute5tupleIJiiiiEEENS1_10collective13CollectiveMmaINS1_35MainloopSm100TmaUmmaWarpSpecializedILi2ELi2ELi2ENS5_IJNS4_1CILi4EEENSA_ILi2EEENSA_ILi1EEEEEEEENS5_IJNSA_ILi256EEESG_NSA_ILi128EEEEEENS_6half_tENS5_IJlSD_lEEESJ_SK_NS4_8TiledMMAINS4_8MMA_AtomIJNS4_26SM100_MMA_F16BF16_2x1SM_SSISJ_SJ_fLi256ELi256ELNS4_4UMMA5MajorE0ELSP_0ELNSO_7ScaleInE0ELSQ_0EEEEEENS4_6LayoutINS5_IJSD_SD_SD_EEENS5_IJNSA_ILi0EEESV_SV_EEEEENS5_IJNS4_10UnderscoreESY_SY_EEEEENS4_28SM100_TMA_2SM_LOAD_MULTICASTENS4_14ComposedLayoutINS4_7SwizzleILi3ELi4ELi3EEENS4_18smem_ptr_flag_bitsILi16EEENST_INS5_IJNSA_ILi8EEENSA_ILi64EEEEEENS5_IJS18_SD_EEEEEEEvNS4_8identityES11_S1C_vS1D_EENS_8epilogue10collective18CollectiveEpilogueINS1F_23Sm100TmaWarpSpecializedILi4ELi2ELi64ELb1ELb0EEEJNS5_IJSH_SG_SH_EEENS5_IJNST_ISH_SD_EENST_IS18_SD_EEEEESJ_SK_SJ_SK_NS1F_6fusion15FusionCallbacksIS1J_NS1O_17LinearCombinationISJ_fSJ_fLNS_15FloatRoundStyleE2EEES1K_S1N_JEEENS4_5SM1004TMEM4LOAD26SM100_TMEM_LOAD_32dp32b64xENS4_13SM90_TMA_LOADES1C_NS4_39AutoVectorizingCopyWithAssumedAlignmentILi128EEENS4_14SM90_TMA_STOREES1C_S20_S20_EEEvvEEEEvNT_6ParamsE,@function
        .size           _ZN7cutlass13device_kernelINS_4gemm6kernel13GemmUniversalIN4cute5tupleIJiiiiEEENS1_10collective13CollectiveMmaINS1_35MainloopSm100TmaUmmaWarpSpecializedILi2ELi2ELi2ENS5_IJNS4_1CILi4EEENSA_ILi2EEENSA_ILi1EEEEEEEENS5_IJNSA_ILi256EEESG_NSA_ILi128EEEEEENS_6half_tENS5_IJlSD_lEEESJ_SK_NS4_8TiledMMAINS4_8MMA_AtomIJNS4_26SM100_MMA_F16BF16_2x1SM_SSISJ_SJ_fLi256ELi256ELNS4_4UMMA5MajorE0ELSP_0ELNSO_7ScaleInE0ELSQ_0EEEEEENS4_6LayoutINS5_IJSD_SD_SD_EEENS5_IJNSA_ILi0EEESV_SV_EEEEENS5_IJNS4_10UnderscoreESY_SY_EEEEENS4_28SM100_TMA_2SM_LOAD_MULTICASTENS4_14ComposedLayoutINS4_7SwizzleILi3ELi4ELi3EEENS4_18smem_ptr_flag_bitsILi16EEENST_INS5_IJNSA_ILi8EEENSA_ILi64EEEEEENS5_IJS18_SD_EEEEEEEvNS4_8identityES11_S1C_vS1D_EENS_8epilogue10collective18CollectiveEpilogueINS1F_23Sm100TmaWarpSpecializedILi4ELi2ELi64ELb1ELb0EEEJNS5_IJSH_SG_SH_EEENS5_IJNST_ISH_SD_EENST_IS18_SD_EEEEESJ_SK_SJ_SK_NS1F_6fusion15FusionCallbacksIS1J_NS1O_17LinearCombinationISJ_fSJ_fLNS_15FloatRoundStyleE2EEES1K_S1N_JEEENS4_5SM1004TMEM4LOAD26SM100_TMEM_LOAD_32dp32b64xENS4_13SM90_TMA_LOADES1C_NS4_39AutoVectorizingCopyWithAssumedAlignmentILi128EEENS4_14SM90_TMA_STOREES1C_S20_S20_EEEvvEEEEvNT_6ParamsE,(.L_x_189 - _ZN7cutlass13device_kernelINS_4gemm6kernel13GemmUniversalIN4cute5tupleIJiiiiEEENS1_10collective13CollectiveMmaINS1_35MainloopSm100TmaUmmaWarpSpecializedILi2ELi2ELi2ENS5_IJNS4_1CILi4EEENSA_ILi2EEENSA_ILi1EEEEEEEENS5_IJNSA_ILi256EEESG_NSA_ILi128EEEEEENS_6half_tENS5_IJlSD_lEEESJ_SK_NS4_8TiledMMAINS4_8MMA_AtomIJNS4_26SM100_MMA_F16BF16_2x1SM_SSISJ_SJ_fLi256ELi256ELNS4_4UMMA5MajorE0ELSP_0ELNSO_7ScaleInE0ELSQ_0EEEEEENS4_6LayoutINS5_IJSD_SD_SD_EEENS5_IJNSA_ILi0EEESV_SV_EEEEENS5_IJNS4_10UnderscoreESY_SY_EEEEENS4_28SM100_TMA_2SM_LOAD_MULTICASTENS4_14ComposedLayoutINS4_7SwizzleILi3ELi4ELi3EEENS4_18smem_ptr_flag_bitsILi16EEENST_INS5_IJNSA_ILi8EEENSA_ILi64EEEEEENS5_IJS18_SD_EEEEEEEvNS4_8identityES11_S1C_vS1D_EENS_8epilogue10collective18CollectiveEpilogueINS1F_23Sm100TmaWarpSpecializedILi4ELi2ELi64ELb1ELb0EEEJNS5_IJSH_SG_SH_EEENS5_IJNST_ISH_SD_EENST_IS18_SD_EEEEESJ_SK_SJ_SK_NS1F_6fusion15FusionCallbacksIS1J_NS1O_17LinearCombinationISJ_fSJ_fLNS_15FloatRoundStyleE2EEES1K_S1N_JEEENS4_5SM1004TMEM4LOAD26SM100_TMEM_LOAD_32dp32b64xENS4_13SM90_TMA_LOADES1C_NS4_39AutoVectorizingCopyWithAssumedAlignmentILi128EEENS4_14SM90_TMA_STOREES1C_S20_S20_EEEvvEEEEvNT_6ParamsE)
        .other          _ZN7cutlass13device_kernelINS_4gemm6kernel13GemmUniversalIN4cute5tupleIJiiiiEEENS1_10collective13CollectiveMmaINS1_35MainloopSm100TmaUmmaWarpSpecializedILi2ELi2ELi2ENS5_IJNS4_1CILi4EEENSA_ILi2EEENSA_ILi1EEEEEEEENS5_IJNSA_ILi256EEESG_NSA_ILi128EEEEEENS_6half_tENS5_IJlSD_lEEESJ_SK_NS4_8TiledMMAINS4_8MMA_AtomIJNS4_26SM100_MMA_F16BF16_2x1SM_SSISJ_SJ_fLi256ELi256ELNS4_4UMMA5MajorE0ELSP_0ELNSO_7ScaleInE0ELSQ_0EEEEEENS4_6LayoutINS5_IJSD_SD_SD_EEENS5_IJNSA_ILi0EEESV_SV_EEEEENS5_IJNS4_10UnderscoreESY_SY_EEEEENS4_28SM100_TMA_2SM_LOAD_MULTICASTENS4_14ComposedLayoutINS4_7SwizzleILi3ELi4ELi3EEENS4_18smem_ptr_flag_bitsILi16EEENST_INS5_IJNSA_ILi8EEENSA_ILi64EEEEEENS5_IJS18_SD_EEEEEEEvNS4_8identityES11_S1C_vS1D_EENS_8epilogue10collective18CollectiveEpilogueINS1F_23Sm100TmaWarpSpecializedILi4ELi2ELi64ELb1ELb0EEEJNS5_IJSH_SG_SH_EEENS5_IJNST_ISH_SD_EENST_IS18_SD_EEEEESJ_SK_SJ_SK_NS1F_6fusion15FusionCallbacksIS1J_NS1O_17LinearCombinationISJ_fSJ_fLNS_15FloatRoundStyleE2EEES1K_S1N_JEEENS4_5SM1004TMEM4LOAD26SM100_TMEM_LOAD_32dp32b64xENS4_13SM90_TMA_LOADES1C_NS4_39AutoVectorizingCopyWithAssumedAlignmentILi128EEENS4_14SM90_TMA_STOREES1C_S20_S20_EEEvvEEEEvNT_6ParamsE,@"STO_CUDA_ENTRY STV_DEFAULT"
_ZN7cutlass13device_kernelINS_4gemm6kernel13GemmUniversalIN4cute5tupleIJiiiiEEENS1_10collective13CollectiveMmaINS1_35MainloopSm100TmaUmmaWarpSpecializedILi2ELi2ELi2ENS5_IJNS4_1CILi4EEENSA_ILi2EEENSA_ILi1EEEEEEEENS5_IJNSA_ILi256EEESG_NSA_ILi128EEEEEENS_6half_tENS5_IJlSD_lEEESJ_SK_NS4_8TiledMMAINS4_8MMA_AtomIJNS4_26SM100_MMA_F16BF16_2x1SM_SSISJ_SJ_fLi256ELi256ELNS4_4UMMA5MajorE0ELSP_0ELNSO_7ScaleInE0ELSQ_0EEEEEENS4_6LayoutINS5_IJSD_SD_SD_EEENS5_IJNSA_ILi0EEESV_SV_EEEEENS5_IJNS4_10UnderscoreESY_SY_EEEEENS4_28SM100_TMA_2SM_LOAD_MULTICASTENS4_14ComposedLayoutINS4_7SwizzleILi3ELi4ELi3EEENS4_18smem_ptr_flag_bitsILi16EEENST_INS5_IJNSA_ILi8EEENSA_ILi64EEEEEENS5_IJS18_SD_EEEEEEEvNS4_8identityES11_S1C_vS1D_EENS_8epilogue10collective18CollectiveEpilogueINS1F_23Sm100TmaWarpSpecializedILi4ELi2ELi64ELb1ELb0EEEJNS5_IJSH_SG_SH_EEENS5_IJNST_ISH_SD_EENST_IS18_SD_EEEEESJ_SK_SJ_SK_NS1F_6fusion15FusionCallbacksIS1J_NS1O_17LinearCombinationISJ_fSJ_fLNS_15FloatRoundStyleE2EEES1K_S1N_JEEENS4_5SM1004TMEM4LOAD26SM100_TMEM_LOAD_32dp32b64xENS4_13SM90_TMA_LOADES1C_NS4_39AutoVectorizingCopyWithAssumedAlignmentILi128EEENS4_14SM90_TMA_STOREES1C_S20_S20_EEEvvEEEEvNT_6ParamsE:
[----:B------:R-:W1:Y:S01]  /*0000*/  LDC R1, c[0x0][0x37c] ;  /* 0x0000df00ff017b82 */ /* 0x000e620000000800 */
[----:B------:R-:W2:Y:S01]  /*0010*/  S2R R163, SR_TID.X ;  /* 0x0000000000a37919 */ /* 0x000ea20000002100 */
[----:B------:R-:W3:Y:S06]  /*0020*/  LDCU.64 UR8, c[0x0][0x890] ;  /* 0x00011200ff0877ac */ /* 0x000eec0008000a00 */
[----:B------:R-:W4:Y:S01]  /*0030*/  S2UR UR52, SR_CgaCtaId ;  /* 0x00000000003479c3 */ /* 0x000f220000008800 */
[----:B------:R-:W-:Y:S02]  /*0040*/  PRMT R150, RZ, 0x7610, R150 ;  /* 0x00007610ff967816 */ /* 0x000fe40000000096 */
[----:B------:R-:W-:-:S02]  /*0050*/  ELECT P0, URZ, PT ;  /* 0x0000000000ff782f */ /* 0x000fc40003800000 */
[----:B---3--:R-:W-:-:S04]  /*0060*/  ISETP.NE.U32.AND P1, PT, RZ, UR8, PT ;  /* 0x00000008ff007c0c */ /* 0x008fc8000bf25070 */
[----:B------:R-:W-:Y:S01]  /*0070*/  ISETP.NE.AND.EX P2, PT, RZ, UR9, PT, P1 ;  /* 0x00000009ff007c0c */ /* 0x000fe2000bf45310 */
[----:B----4-:R-:W-:Y:S02]  /*0080*/  ULOP3.LUT UR69, UR52, 0x1, URZ, 0xc0, !UPT ;  /* 0x0000000134457892 */ /* 0x010fe4000f8ec0ff */
[----:B------:R-:W-:Y:S01]  /*0090*/  ULOP3.LUT UR68, UR52, 0x1, URZ, 0x3c, !UPT ;  /* 0x0000000134447892 */ /* 0x000fe2000f8e3cff */
[----:B--2---:R-:W-:-:S05]  /*00a0*/  SHF.R.U32.HI R151, RZ, 0x5, R163 ;  /* 0x00000005ff977819 */ /* 0x004fca00000116a3 */
[----:B------:R-:W2:Y:S02]  /*00b0*/  SHFL.IDX PT, R0, R151, RZ, 0x1f ;  /* 0x00001fff97007589 */ /* 0x000ea400000e0000 */
[----:B--2---:R-:W-:Y:S02]  /*00c0*/  R2UR UR21, R0 ;  /* 0x00000000001572ca */ /* 0x004fe400000e0000 */
[----:B-1----:R-:W-:Y:S05]  /*00d0*/  @P2 BRA `(.L_x_0) ;  /* 0x0000000000302947 */ /* 0x002fea0003800000 */
[----:B------:R-:W1:Y:S02]  /*00e0*/  LDCU.64 UR4, c[0x0][0x888] ;  /* 0x00011100ff0477ac */ /* 0x000e640008000a00 */
[----:B-1----:R-:W-:-:S04]  /*00f0*/  UISETP.NE.U32.AND UP0, UPT, UR4, URZ, UPT ;  /* 0x000000ff0400728c */ /* 0x002fc8000bf05070 */
[----:B------:R-:W-:-:S09]  /*0100*/  UISETP.NE.AND.EX UP0, UPT, UR5, URZ, UPT, UP0 ;  /* 0x000000ff0500728c */ /* 0x000fd2000bf05300 */
[----:B------:R-:W-:Y:S05]  /*0110*/  BRA.U !UP0, `(.L_x_1) ;  /* 0x0000000108147547 */ /* 0x000fea000b800000 */
[----:B------:R-:W1:Y:S01]  /*0120*/  LDC.64 R2, c[0x0][0x888] ;  /* 0x00022200ff027b82 */ /* 0x000e620000000a00 */
[----:B------:R-:W1:Y:S02]  /*0130*/  LDCU.64 UR4, c[0x0][0x358] ;  /* 0x00006b00ff0477ac */ /* 0x000e640008000a00 */
[----:B-1----:R1:W5:Y:S01]  /*0140*/  LDG.E R73, desc[UR4][R2.64] ;  /* 0x0000000402497981 */ /* 0x002362000c1e1900 */
[----:B------:R-:W-:Y:S01]  /*0150*/  HFMA2 R150, -RZ, RZ, 0, 5.9604644775390625e-08 ;  /* 0x00000001ff967431 */ /* 0x000fe200000001ff */
[----:B------:R-:W-:Y:S05]  /*0160*/  BRA `(.L_x_0) ;  /* 0x00000000000c7947 */ /* 0x000fea0003800000 */
.L_x_1:
[----:B------:R-:W1:Y:S01]  /*0170*/  LDCU UR4, c[0x0][0x880] ;  /* 0x00011000ff0477ac */ /* 0x000e620008000800 */
[----:B------:R-:W-:Y:S01]  /*0180*/  HFMA2 R150, -RZ, RZ, 0, 5.9604644775390625e-08 ;  /* 0x00000001ff967431 */ /* 0x000fe200000001ff */
[----:B-1----:R-:W-:-:S07]  /*0190*/  MOV R73, UR4 ;  /* 0x0000000400497c02 */ /* 0x002fce0008000f00 */
.L_x_0:
[----:B------:R-:W2:Y:S02]  /*01a0*/  LDCU.64 UR4, c[0x0][0x8b0] ;  /* 0x00011600ff0477ac */ /* 0x000ea40008000a00 */
[----:B--2---:R-:W-:-:S04]  /*01b0*/  UISETP.NE.U32.AND UP0, UPT, UR4, URZ, UPT ;  /* 0x000000ff0400728c */ /* 0x004fc8000bf05070 */
[----:B------:R-:W-:-:S09]  /*01c0*/  UISETP.NE.AND.EX UP0, UPT, UR5, URZ, UPT, UP0 ;  /* 0x000000ff0500728c */ /* 0x000fd2000bf05300 */
[----:B------:R-:W-:Y:S05]  /*01d0*/  BRA.U UP0, `(.L_x_2) ;  /* 0x0000000100287547 */ /* 0x000fea000b800000 */
[----:B------:R-:W2:Y:S02]  /*01e0*/  LDCU.64 UR4, c[0x0][0x8a8] ;  /* 0x00011500ff0477ac */ /* 0x000ea40008000a00 */
[----:B--2---:R-:W-:-:S04]  /*01f0*/  UISETP.NE.U32.AND UP0, UPT, UR4, URZ, UPT ;  /* 0x000000ff0400728c */ /* 0x004fc8000bf05070 */
[----:B------:R-:W-:-:S09]  /*0200*/  UISETP.NE.AND.EX UP0, UPT, UR5, URZ, UPT, UP0 ;  /* 0x000000ff0500728c */ /* 0x000fd2000bf05300 */
[----:B------:R-:W-:Y:S05]  /*0210*/  BRA.U !UP0, `(.L_x_3) ;  /* 0x0000000108107547 */ /* 0x000fea000b800000 */
[----:B------:R-:W2:Y:S01]  /*0220*/  LDC.64 R70, c[0x0][0x8a8] ;  /* 0x00022a00ff467b82 */ /* 0x000ea20000000a00 */
[----:B------:R-:W2:Y:S02]  /*0230*/  LDCU.64 UR4, c[0x0][0x358] ;  /* 0x00006b00ff0477ac */ /* 0x000ea40008000a00 */
[----:B--2---:R2:W5:Y:S01]  /*0240*/  LDG.E R70, desc[UR4][R70.64] ;  /* 0x0000000446467981 */ /* 0x004562000c1e1900 */
[----:B------:R-:W-:Y:S05]  /*0250*/  BRA `(.L_x_2) ;  /* 0x0000000000087947 */ /* 0x000fea0003800000 */
.L_x_3:
[----:B------:R-:W2:Y:S02]  /*0260*/  LDCU UR4, c[0x0][0x8a0] ;  /* 0x00011400ff0477ac */ /* 0x000ea40008000800 */
[----:B--2---:R-:W-:Y:S02]  /*0270*/  MOV R70, UR4 ;  /* 0x0000000400467c02 */ /* 0x004fe40008000f00 */
.L_x_2:
[----:B------:R-:W-:Y:S01]  /*0280*/  IMAD.U32 R0, RZ, RZ, UR21 ;  /* 0x00000015ff007e24 */ /* 0x000fe2000f8e00ff */
[----:B------:R-:W-:Y:S04]  /*0290*/  BSSY.RECONVERGENT B0, `(.L_x_4) ;  /* 0x000000c000007945 */ /* 0x000fe80003800200 */
[C---:B------:R-:W-:Y:S02]  /*02a0*/  ISETP.NE.OR P3, PT, R0.reuse, 0x1, !P0 ;  /* 0x000000010000780c */ /* 0x040fe40004765670 */
[----:B------:R-:W-:-:S11]  /*02b0*/  ISETP.NE.OR P2, PT, R0, 0x3, !P0 ;  /* 0x000000030000780c */ /* 0x000fd60004745670 */
[----:B------:R-:W-:Y:S05]  /*02c0*/  @P3 BRA `(.L_x_5) ;  /* 0x0000000000203947 */ /* 0x000fea0003800000 */
[----:B------:R-:W3:Y:S02]  /*02d0*/  LDCU.64 UR4, c[0x0][0x348] ;  /* 0x00006900ff0477ac */ /* 0x000ee40008000a00 */
[----:B---3--:R-:W-:Y:S02]  /*02e0*/  UIADD3 UR6, UP1, UPT, UR4, 0x80, URZ ;  /* 0x0000008004067890 */ /* 0x008fe4000ff3e0ff */
[----:B------:R-:W-:Y:S02]  /*02f0*/  UIADD3 UR4, UP0, UPT, UR4, 0x180, URZ ;  /* 0x0000018004047890 */ /* 0x000fe4000ff1e0ff */
[----:B------:R-:W-:Y:S02]  /*0300*/  UIADD3.X UR7, UPT, UPT, URZ, UR5, URZ, UP1, !UPT ;  /* 0x00000005ff077290 */ /* 0x000fe40008ffe4ff */
[----:B------:R-:W-:-:S07]  /*0310*/  UIADD3.X UR5, UPT, UPT, URZ, UR5, URZ, UP0, !UPT ;  /* 0x00000005ff057290 */ /* 0x000fce00087fe4ff */
[----:B------:R3:W-:Y:S02]  /*0320*/  UTMACCTL.PF [UR6] ;  /* 0x00000000060079b9 */ /* 0x0007e40008040000 */
[----:B------:R3:W-:Y:S02]  /*0330*/  UTMACCTL.PF [UR4] ;  /* 0x00000000040079b9 */ /* 0x0007e40008040000 */
[----:B---3--:R-:W-:Y:S01]  /*0340*/  NOP ;  /* 0x0000000000007918 */ /* 0x008fe20000000000 */
.L_x_5:
[----:B------:R-:W-:Y:S05]  /*0350*/  BSYNC.RECONVERGENT B0 ;  /* 0x0000000000007941 */ /* 0x000fea0003800200 */
.L_x_4:
[----:B------:R-:W-:Y:S04]  /*0360*/  BSSY.RECONVERGENT B0, `(.L_x_6) ;  /* 0x000000a000007945 */ /* 0x000fe80003800200 */
        /* <DEDUP_REMOVED lines=9> */
.L_x_7:
[----:B------:R-:W-:Y:S05]  /*0400*/  BSYNC.RECONVERGENT B0 ;  /* 0x0000000000007941 */ /* 0x000fea0003800200 */
.L_x_6:
[----:B------:R-:W3:Y:S01]  /*0410*/  LDCU.64 UR4, c[0x0][0x888] ;  /* 0x00011100ff0477ac */ /* 0x000ee20008000a00 */
[----:B------:R-:W-:Y:S01]  /*0420*/  ISETP.NE.AND.EX P1, PT, RZ, UR9, PT, P1 ;  /* 0x00000009ff007c0c */ /* 0x000fe2000bf25310 */
[----:B------:R-:W-:Y:S01]  /*0430*/  UPLOP3.LUT UP5, UPT, UPT, UPT, UPT, 0x80, 0x8 ;  /* 0x000000000008789c */ /* 0x000fe20003faf070 */
[----:B---3--:R-:W-:-:S04]  /*0440*/  ISETP.NE.U32.AND P2, PT, RZ, UR4, PT ;  /* 0x00000004ff007c0c */ /* 0x008fc8000bf45070 */
[----:B------:R-:W-:-:S13]  /*0450*/  ISETP.NE.AND.EX P2, PT, RZ, UR5, PT, P2 ;  /* 0x00000005ff007c0c */ /* 0x000fda000bf45320 */
[----:B------:R-:W-:Y:S05]  /*0460*/  @P2 BRA P1, `(.L_x_8) ;  /* 0x0000000000282947 */ /* 0x000fea0000800000 */
[----:B------:R-:W-:Y:S01]  /*0470*/  UISETP.NE.U32.AND UP0, UPT, UR8, URZ, UPT ;  /* 0x000000ff0800728c */ /* 0x000fe2000bf05070 */
[----:B-----5:R-:W-:Y:S01]  /*0480*/  FSETP.NEU.AND P1, PT, R73, RZ, PT ;  /* 0x000000ff4900720b */ /* 0x020fe20003f2d000 */
[----:B------:R-:W-:Y:S02]  /*0490*/  UISETP.NE.U32.AND UP2, UPT, UR4, URZ, UPT ;  /* 0x000000ff0400728c */ /* 0x000fe4000bf45070 */
[----:B------:R-:W-:Y:S02]  /*04a0*/  UISETP.NE.AND.EX UP1, UPT, UR9, URZ, UPT, UP0 ;  /* 0x000000ff0900728c */ /* 0x000fe4000bf25300 */
[----:B------:R-:W-:-:S04]  /*04b0*/  UISETP.NE.AND.EX UP0, UPT, UR5, URZ, UPT, UP2 ;  /* 0x000000ff0500728c */ /* 0x000fc8000bf05320 */
[----:B------:R-:W-:-:S04]  /*04c0*/  USEL UR4, URZ, 0xffffffff, UP0 ;  /* 0xffffffffff047887 */ /* 0x000fc80008000000 */
[----:B------:R-:W-:Y:S01]  /*04d0*/  VOTEU.ANY UP0, P1 ;  /* 0x0000000000ff7886 */ /* 0x000fe20000800100 */
[----:B------:R-:W-:-:S04]  /*04e0*/  @!UP1 USEL UR4, URZ, 0xffffffff, UP0 ;  /* 0xffffffffff049887 */ /* 0x000fc80008000000 */
[----:B------:R-:W-:-:S04]  /*04f0*/  ULOP3.LUT UR4, UR4, 0x1, URZ, 0xc0, !UPT ;  /* 0x0000000104047892 */ /* 0x000fc8000f8ec0ff */
[----:B------:R-:W-:-:S11]  /*0500*/  UISETP.NE.U32.AND UP5, UPT, UR4, 0x1, UPT ;  /* 0x000000010400788c */ /* 0x000fd6000bfa5070 */
.L_x_8:
[----:B------:R-:W3:Y:S01]  /*0510*/  SHFL.IDX PT, R0, R151, RZ, 0x1f ;  /* 0x00001fff97007589 */ /* 0x000ee200000e0000 */
[----:B------:R-:W-:-:S04]  /*0520*/  UISETP.NE.AND UP0, UPT, UR21, 0x2, UPT ;  /* 0x000000021500788c */ /* 0x000fc8000bf05270 */
[----:B------:R-:W-:Y:S02]  /*0530*/  UISETP.EQ.AND UP1, UPT, UR69, URZ, !UP0 ;  /* 0x000000ff4500728c */ /* 0x000fe4000c722270 */
[----:B------:R-:W-:-:S04]  /*0540*/  USEL UR41, URZ, 0x1, UP0 ;  /* 0x00000001ff297887 */ /* 0x000fc80008000000 */
[----:B------:R-:W-:Y:S02]  /*0550*/  PLOP3.LUT P4, PT, P0, PT, UP1, 0x80, 0x8 ;  /* 0x000000000008781c */ /* 0x000fe4000078f018 */
[----:B---3--:R-:W-:-:S13]  /*0560*/  ISETP.NE.AND P1, PT, R0, RZ, PT ;  /* 0x000000ff0000720c */ /* 0x008fda0003f25270 */
[----:B------:R-:W-:Y:S05]  /*0570*/  @P1 BRA `(.L_x_9) ;  /* 0x0000000000441947 */ /* 0x000fea0003800000 */
[----:B------:R-:W-:Y:S01]  /*0580*/  UMOV UR4, 0x400 ;  /* 0x0000040000047882 */ /* 0x000fe20000000000 */
[----:B------:R-:W-:Y:S01]  /*0590*/  UMOV UR8, 0x1 ;  /* 0x0000000100087882 */ /* 0x000fe20000000000 */
[----:B------:R-:W-:Y:S01]  /*05a0*/  UMOV UR6, 0x3 ;  /* 0x0000000300067882 */ /* 0x000fe20000000000 */
[----:B------:R-:W-:Y:S02]  /*05b0*/  ULEA UR4, UR52, UR4, 0x18 ;  /* 0x0000000434047291 */ /* 0x000fe4000f8ec0ff */
[----:B------:R-:W-:-:S04]  /*05c0*/  UIADD3 UR8, UPT, UPT, -UR8, 0x100000, URZ ;  /* 0x0010000008087890 */ /* 0x000fc8000fffe1ff */
[----:B------:R-:W-:Y:S02]  /*05d0*/  USHF.L.U32 UR9, UR8, 0xb, URZ ;  /* 0x0000000b08097899 */ /* 0x000fe400080006ff */
[----:B------:R-:W-:Y:S02]  /*05e0*/  USHF.L.U32 UR8, UR8, 0x1, URZ ;  /* 0x0000000108087899 */ /* 0x000fe400080006ff */
[----:B------:R-:W-:-:S04]  /*05f0*/  UIADD3 UR6, UPT, UPT, -UR6, 0x100000, URZ ;  /* 0x0010000006067890 */ /* 0x000fc8000fffe1ff */
[----:B------:R-:W-:Y:S02]  /*0600*/  USHF.L.U32 UR7, UR6, 0xb, URZ ;  /* 0x0000000b06077899 */ /* 0x000fe400080006ff */
[----:B------:R-:W-:Y:S01]  /*0610*/  USHF.L.U32 UR6, UR6, 0x1, URZ ;  /* 0x0000000106067899 */ /* 0x000fe200080006ff */
[----:B------:R-:W-:Y:S01]  /*0620*/  ELECT P1, URZ, PT ;  /* 0x0000000000ff782f */ /* 0x000fe20003820000 */
[----:B------:R-:W3:Y:S02]  /*0630*/  FENCE.VIEW.ASYNC.S ;  /* 0x00000000000073c6 */ /* 0x000ee40000000000 */
[----:B---3--:R3:W4:Y:S08]  /*0640*/  SYNCS.EXCH.64 URZ, [UR4], UR8 ;  /* 0x0000000804ff75b2 */ /* 0x0087300008000100 */
[----:B------:R3:W1:Y:S01]  /*0650*/  SYNCS.EXCH.64 URZ, [UR4+0x10], UR6 ;  /* 0x0000100604ff75b2 */ /* 0x0006620008000100 */
[----:B------:R3:W1:Y:S01]  /*0660*/  SYNCS.EXCH.64 URZ, [UR4+0x8], UR8 ;  /* 0x0000080804ff75b2 */ /* 0x0006620008000100 */
[----:B------:R3:W1:Y:S01]  /*0670*/  SYNCS.EXCH.64 URZ, [UR4+0x18], UR6 ;  /* 0x0000180604ff75b2 */ /* 0x0006620008000100 */
[----:B------:R-:W-:Y:S01]  /*0680*/  NOP ;  /* 0x0000000000007918 */ /* 0x000fe20000000000 */
.L_x_9:
[----:B------:R-:W2:Y:S01]  /*0690*/  SHFL.IDX PT, R0, R151, RZ, 0x1f ;  /* 0x00001fff97007589 */ /* 0x000ea200000e0000 */
[----:B------:R-:W-:Y:S01]  /*06a0*/  NOP ;  /* 0x0000000000007918 */ /* 0x000fe20000000000 */
[----:B--2---:R-:W-:-:S13]  /*06b0*/  ISETP.NE.AND P1, PT, R0, 0x1, PT ;  /* 0x000000010000780c */ /* 0x004fda0003f25270 */
[----:B------:R-:W-:Y:S05]  /*06c0*/  @P1 BRA `(.L_x_10) ;  /* 0x0000000000541947 */ /* 0x000fea0003800000 */
[----:B---3--:R-:W-:Y:S01]  /*06d0*/  UMOV UR4, 0x400 ;  /* 0x0000040000047882 */ /* 0x008fe20000000000 */
        /* <DEDUP_REMOVED lines=10> */
[----:B------:R-:W2:Y:S02]  /*0780*/  FENCE.VIEW.ASYNC.S ;  /* 0x00000000000073c6 */ /* 0x000ea40000000000 */
[----:B--2---:R2:W3:Y:S08]  /*0790*/  SYNCS.EXCH.64 URZ, [UR4+0x20], UR8 ;  /* 0x0000200804ff75b2 */ /* 0x0044f00008000100 */
[----:B------:R2:W1:Y:S01]  /*07a0*/  SYNCS.EXCH.64 URZ, [UR4+0x40], UR6 ;  /* 0x0000400604ff75b2 */ /* 0x0004620008000100 */
[----:B------:R2:W1:Y:S01]  /*07b0*/  SYNCS.EXCH.64 URZ, [UR4+0x28], UR8 ;  /* 0x0000280804ff75b2 */ /* 0x0004620008000100 */
[----:B------:R2:W1:Y:S01]  /*07c0*/  SYNCS.EXCH.64 URZ, [UR4+0x48], UR6 ;  /* 0x0000480604ff75b2 */ /* 0x0004620008000100 */
[----:B------:R2:W1:Y:S01]  /*07d0*/  SYNCS.EXCH.64 URZ, [UR4+0x30], UR8 ;  /* 0x0000300804ff75b2 */ /* 0x0004620008000100 */
[----:B------:R2:W1:Y:S01]  /*07e0*/  SYNCS.EXCH.64 URZ, [UR4+0x50], UR6 ;  /* 0x0000500604ff75b2 */ /* 0x0004620008000100 */
[----:B------:R2:W1:Y:S01]  /*07f0*/  SYNCS.EXCH.64 URZ, [UR4+0x38], UR8 ;  /* 0x0000380804ff75b2 */ /* 0x0004620008000100 */
[----:B------:R2:W1:Y:S01]  /*0800*/  SYNCS.EXCH.64 URZ, [UR4+0x58], UR6 ;  /* 0x0000580604ff75b2 */ /* 0x0004620008000100 */
[----:B------:R-:W-:Y:S01]  /*0810*/  NOP ;  /* 0x0000000000007918 */ /* 0x000fe20000000000 */
.L_x_10:
[----:B------:R-:W4:Y:S01]  /*0820*/  SHFL.IDX PT, R0, R151, RZ, 0x1f ;  /* 0x00001fff97007589 */ /* 0x000f2200000e0000 */
[----:B------:R-:W-:Y:S01]  /*0830*/  NOP ;  /* 0x0000000000007918 */ /* 0x000fe20000000000 */
[----:B----4-:R-:W-:-:S13]  /*0840*/  ISETP.NE.AND P1, PT, R0, 0x3, PT ;  /* 0x000000030000780c */ /* 0x010fda0003f25270 */
[----:B------:R-:W-:Y:S05]  /*0850*/  @P1 BRA `(.L_x_11) ;  /* 0x00000000002c1947 */ /* 0x000fea0003800000 */
[----:B--23--:R-:W-:Y:S01]  /*0860*/  UMOV UR6, 0x400 ;  /* 0x0000040000067882 */ /* 0x00cfe20000000000 */
[----:B------:R-:W-:Y:S01]  /*0870*/  UMOV UR4, 0x20 ;  /* 0x0000002000047882 */ /* 0x000fe20000000000 */
[----:B------:R-:W-:Y:S02]  /*0880*/  ULEA UR6, UR52, UR6, 0x18 ;  /* 0x0000000634067291 */ /* 0x000fe4000f8ec0ff */
[----:B------:R-:W-:-:S04]  /*0890*/  UIADD3 UR4, UPT, UPT, -UR4, 0x100000, URZ ;  /* 0x0010000004047890 */ /* 0x000fc8000fffe1ff */
[----:B------:R-:W-:Y:S02]  /*08a0*/  USHF.L.U32 UR5, UR4, 0xb, URZ ;  /* 0x0000000b04057899 */ /* 0x000fe400080006ff */
[----:B------:R-:W-:Y:S01]  /*08b0*/  USHF.L.U32 UR4, UR4, 0x1, URZ ;  /* 0x0000000104047899 */ /* 0x000fe200080006ff */
[----:B------:R-:W-:Y:S01]  /*08c0*/  ELECT P1, URZ, PT ;  /* 0x0000000000ff782f */ /* 0x000fe20003820000 */
[----:B------:R-:W2:Y:S10]  /*08d0*/  FENCE.VIEW.ASYNC.S ;  /* 0x00000000000073c6 */ /* 0x000eb40000000000 */
[----:B--2---:R4:W2:Y:S01]  /*08e0*/  SYNCS.EXCH.64 URZ, [UR6+0x60], UR4 ;  /* 0x0000600406ff75b2 */ /* 0x0048a20008000100 */
[----:B------:R4:W3:Y:S02]  /*08f0*/  SYNCS.EXCH.64 URZ, [UR6+0x68], UR4 ;  /* 0x0000680406ff75b2 */ /* 0x0008e40008000100 */
[----:B----4-:R-:W-:Y:S01]  /*0900*/  NOP ;  /* 0x0000000000007918 */ /* 0x010fe20000000000 */
.L_x_11:
[----:B------:R-:W4:Y:S01]  /*0910*/  SHFL.IDX PT, R0, R151, RZ, 0x1f ;  /* 0x00001fff97007589 */ /* 0x000f2200000e0000 */
[----:B------:R-:W-:Y:S01]  /*0920*/  NOP ;  /* 0x0000000000007918 */ /* 0x000fe20000000000 */
[----:B----4-:R-:W-:-:S13]  /*0930*/  ISETP.NE.AND P1, PT, R0, 0x4, PT ;  /* 0x000000040000780c */ /* 0x010fda0003f25270 */
[----:B------:R-:W-:Y:S05]  /*0940*/  @P1 BRA `(.L_x_12) ;  /* 0x0000000000481947 */ /* 0x000fea0003800000 */
[----:B--23--:R-:W-:Y:S01]  /*0950*/  UMOV UR4, 0x720 ;  /* 0x0000072000047882 */ /* 0x00cfe20000000000 */
[----:B------:R-:W-:Y:S01]  /*0960*/  UMOV UR6, 0x400 ;  /* 0x0000040000067882 */ /* 0x000fe20000000000 */
[----:B------:R-:W-:Y:S01]  /*0970*/  USEL UR4, UR4, 0x620, UP5 ;  /* 0x0000062004047887 */ /* 0x000fe2000a800000 */
        /* <DEDUP_REMOVED lines=10> */
[----:B--2---:R4:W2:Y:S08]  /*0a20*/  SYNCS.EXCH.64 URZ, [UR6+0x70], UR8 ;  /* 0x0000700806ff75b2 */ /* 0x0048b00008000100 */
[----:B------:R4:W3:Y:S01]  /*0a30*/  SYNCS.EXCH.64 URZ, [UR6+0x80], UR4 ;  /* 0x0000800406ff75b2 */ /* 0x0008e20008000100 */
[----:B------:R4:W1:Y:S01]  /*0a40*/  SYNCS.EXCH.64 URZ, [UR6+0x78], UR8 ;  /* 0x0000780806ff75b2 */ /* 0x0008620008000100 */
[----:B------:R4:W1:Y:S02]  /*0a50*/  SYNCS.EXCH.64 URZ, [UR6+0x88], UR4 ;  /* 0x0000880406ff75b2 */ /* 0x0008640008000100 */
[----:B----4-:R-:W-:Y:S01]  /*0a60*/  NOP ;  /* 0x0000000000007918 */ /* 0x010fe20000000000 */
.L_x_12:
[----:B------:R-:W4:Y:S01]  /*0a70*/  SHFL.IDX PT, R0, R151, RZ, 0x1f ;  /* 0x00001fff97007589 */ /* 0x000f2200000e0000 */
[----:B------:R-:W-:Y:S01]  /*0a80*/  NOP ;  /* 0x0000000000007918 */ /* 0x000fe20000000000 */
[----:B----4-:R-:W-:-:S13]  /*0a90*/  ISETP.NE.AND P1, PT, R0, 0x5, PT ;  /* 0x000000050000780c */ /* 0x010fda0003f25270 */
[----:B------:R-:W-:Y:S05]  /*0aa0*/  @P1 BRA `(.L_x_13) ;  /* 0x0000000000441947 */ /* 0x000fea0003800000 */
[----:B--23--:R-:W-:Y:S01]  /*0ab0*/  UMOV UR4, 0x400 ;  /* 0x0000040000047882 */ /* 0x00cfe20000000000 */
        /* <DEDUP_REMOVED lines=16> */
.L_x_13:
[----:B------:R-:W4:Y:S01]  /*0bc0*/  SHFL.IDX PT, R0, R151, RZ, 0x1f ;  /* 0x00001fff97007589 */ /* 0x000f2200000e0000 */
[----:B------:R-:W-:Y:S01]  /*0bd0*/  ISETP.NE.OR P0, PT, RZ, UR21, !P0 ;  /* 0x00000015ff007c0c */ /* 0x000fe2000c705670 */
        /* <DEDUP_REMOVED lines=12> */
[----:B------:R4:W3:Y:S01]  /*0ca0*/  SYNCS.EXCH.64 URZ, [UR4+0xc0], UR6 ;  /* 0x0000c00604ff75b2 */ /* 0x0008e20008000100 */
[----:B------:R4:W1:Y:S01]  /*0cb0*/  SYNCS.EXCH.64 URZ, [UR4+0xb8], UR6 ;  /* 0x0000b80604ff75b2 */ /* 0x0008620008000100 */
[----:B------:R4:W1:Y:S02]  /*0cc0*/  SYNCS.EXCH.64 URZ, [UR4+0xc8], UR6 ;  /* 0x0000c80604ff75b2 */ /* 0x0008640008000100 */
[----:B----4-:R-:W-:Y:S01]  /*0cd0*/  NOP ;  /* 0x0000000000007918 */ /* 0x010fe20000000000 */
.L_x_14:
[----:B------:R-:W-:Y:S01]  /*0ce0*/  VOTEU.ALL UP0, P0 ;  /* 0x0000000000ff7886 */ /* 0x000fe20000000000 */
[----:B--23--:R-:W-:Y:S01]  /*0cf0*/  UMOV UR4, 0x20 ;  /* 0x0000002000047882 */ /* 0x00cfe20000000000 */
[----:B------:R-:W2:Y:S01]  /*0d00*/  LDCU UR28, c[0x0][0x36c] ;  /* 0x00006d80ff1c77ac */ /* 0x000ea20008000800 */
[----:B------:R-:W-:Y:S01]  /*0d10*/  NOP ;  /* 0x0000000000007918 */ /* 0x000fe20000000000 */
[----:B------:R-:W-:Y:S01]  /*0d20*/  LOP3.LUT R0, R163, 0x1f, RZ, 0xc0, !PT ;  /* 0x0000001fa3007812 */ /* 0x000fe200078ec0ff */
[----:B------:R-:W-:Y:S01]  /*0d30*/  @!UP0 UMOV UR6, 0x400 ;  /* 0x0000040000068882 */ /* 0x000fe20000000000 */
[----:B------:R-:W-:-:S04]  /*0d40*/  @!UP0 UIADD3 UR4, UPT, UPT, -UR4, 0x100000, URZ ;  /* 0x0010000004048890 */ /* 0x000fc8000fffe1ff */
[----:B------:R-:W-:Y:S02]  /*0d50*/  @!UP0 USHF.L.U32 UR5, UR4, 0xb, URZ ;  /* 0x0000000b04058899 */ /* 0x000fe400080006ff */
[----:B------:R-:W-:Y:S02]  /*0d60*/  @!UP0 USHF.L.U32 UR4, UR4, 0x1, URZ ;  /* 0x0000000104048899 */ /* 0x000fe400080006ff */
[----:B------:R-:W-:Y:S01]  /*0d70*/  @!UP0 ULEA UR6, UR52, UR6, 0x18 ;  /* 0x0000000634068291 */ /* 0x000fe2000f8ec0ff */
[----:B------:R-:W-:Y:S01]  /*0d80*/  VOTEU.ALL UP0, P0 ;  /* 0x0000000000ff7886 */ /* 0x000fe20000000000 */
[----:B------:R-:W-:Y:S02]  /*0d90*/  UISETP.NE.AND UP6, UPT, UR21, URZ, UPT ;  /* 0x000000ff1500728c */ /* 0x000fe4000bfc5270 */
[----:B--2---:R-:W-:Y:S01]  /*0da0*/  UISETP.EQ.U32.AND UP1, UPT, UR28, 0x1, UPT ;  /* 0x000000011c00788c */ /* 0x004fe2000bf22070 */
[----:B------:R-:W2:Y:S07]  /*0db0*/  FENCE.VIEW.ASYNC.S ;  /* 0x00000000000073c6 */ /* 0x000eae0000000000 */
[----:B--2---:R2:W3:Y:S01]  /*0dc0*/  @!UP0 SYNCS.EXCH.64 URZ, [UR6+0xd0], UR4 ;  /* 0x0000d00406ff85b2 */ /* 0x0044e20008000100 */
[----:B------:R-:W-:Y:S05]  /*0dd0*/  BRA.U !UP1, `(.L_x_15) ;  /* 0x0000000109087547 */ /* 0x000fea000b800000 */
[----:B-1-3--:R-:W-:Y:S01]  /*0de0*/  UCGABAR_ARV ;  /* 0x00000000000079c7 */ /* 0x00afe20008000000 */
[----:B------:R-:W-:Y:S05]  /*0df0*/  BRA `(.L_x_16) ;  /* 0x0000000000047947 */ /* 0x000fea0003800000 */
.L_x_15:
[----:B-1-3--:R-:W-:Y:S01]  /*0e00*/  NOP ;  /* 0x0000000000007918 */ /* 0x00afe20000000000 */
.L_x_16:
[----:B------:R-:W1:Y:S01]  /*0e10*/  S2UR UR20, SR_CTAID.Y ;  /* 0x00000000001479c3 */ /* 0x000e620000002600 */
[----:B------:R-:W-:-:S05]  /*0e20*/  CS2R.32 R152, SR_CgaSize ;  /* 0x0000000000987805 */ /* 0x000fca0000008a00 */
[----:B------:R-:W-:-:S05]  /*0e30*/  IMAD R152, R152, -0xa0, RZ ;  /* 0xffffff6098987824 */ /* 0x000fca00078e02ff */
[----:B--2---:R-:W-:-:S14]  /*0e40*/  R2UR UR4, R152 ;  /* 0x00000000980472ca */ /* 0x004fdc00000e0000 */
[----:B------:R-:W2:Y:S01]  /*0e50*/  LDCU UR4, c[0x0][UR4+0x2b4] ;  /* 0x00005680040477ac */ /* 0x000ea20008000800 */
[----:B------:R-:W-:-:S05]  /*0e60*/  CS2R.32 R152, SR_CgaSize ;  /* 0x0000000000987805 */ /* 0x000fca0000008a00 */
[----:B------:R-:W-:-:S05]  /*0e70*/  IMAD R152, R152, -0xa0, RZ ;  /* 0xffffff6098987824 */ /* 0x000fca00078e02ff */
[----:B------:R-:W-:-:S14]  /*0e80*/  R2UR UR5, R152 ;  /* 0x00000000980572ca */ /* 0x000fdc00000e0000 */
[----:B------:R-:W3:Y:S01]  /*0e90*/  LDCU UR5, c[0x0][UR5+0x2b0] ;  /* 0x00005600050577ac */ /* 0x000ee20008000800 */
[----:B------:R-:W4:Y:S01]  /*0ea0*/  S2UR UR26, SR_CTAID.X ;  /* 0x00000000001a79c3 */ /* 0x000f220000002500 */
[----:B------:R-:W-:-:S05]  /*0eb0*/  CS2R.32 R152, SR_CgaSize ;  /* 0x0000000000987805 */ /* 0x000fca0000008a00 */
[----:B------:R-:W-:-:S05]  /*0ec0*/  IMAD R152, R152, -0xa0, RZ ;  /* 0xffffff6098987824 */ /* 0x000fca00078e02ff */
[----:B------:R-:W-:-:S14]  /*0ed0*/  R2UR UR8, R152 ;  /* 0x00000000980872ca */ /* 0x000fdc00000e0000 */
[----:B------:R-:W3:Y:S01]  /*0ee0*/  LDCU UR8, c[0x0][UR8+0x2a4] ;  /* 0x00005480080877ac */ /* 0x000ee20008000800 */
[----:B------:R-:W-:-:S05]  /*0ef0*/  CS2R.32 R152, SR_CgaSize ;  /* 0x0000000000987805 */ /* 0x000fca0000008a00 */
[----:B------:R-:W-:-:S05]  /*0f00*/  IMAD R152, R152, -0xa0, RZ ;  /* 0xffffff6098987824 */ /* 0x000fca00078e02ff */
[----:B------:R-:W-:-:S14]  /*0f10*/  R2UR UR63, R152 ;  /* 0x00000000983f72ca */ /* 0x000fdc00000e0000 */
[----:B------:R-:W3:Y:S01]  /*0f20*/  LDCU UR63, c[0x0][UR63+0x2a0] ;  /* 0x000054003f3f77ac */ /* 0x000ee20008000800 */
[----:B------:R-:W-:Y:S02]  /*0f30*/  USHF.R.U32.HI UR12, URZ, 0x1, UR52 ;  /* 0x00000001ff0c7899 */ /* 0x000fe40008011634 */
[----:B------:R-:W-:Y:S02]  /*0f40*/  USHF.R.U32.HI UR11, URZ, 0x2, UR52 ;  /* 0x00000002ff0b7899 */ /* 0x000fe40008011634 */
[----:B------:R-:W-:Y:S02]  /*0f50*/  USHF.L.U32 UR40, UR52, 0xa, URZ ;  /* 0x0000000a34287899 */ /* 0x000fe400080006ff */
[----:B------:R-:W-:Y:S01]  /*0f60*/  USHF.L.U32 UR39, UR52, 0xb, URZ ;  /* 0x0000000b34277899 */ /* 0x000fe200080006ff */
[----:B-1----:R-:W-:Y:S01]  /*0f70*/  I2FP.F32.U32 R2, UR20 ;  /* 0x0000001400027c45 */ /* 0x002fe20008201000 */
[----:B------:R-:W1:Y:S04]  /*0f80*/  LDCU UR24, c[0x0][0xb24] ;  /* 0x00016480ff1877ac */ /* 0x000e680008000800 */
[----:B--2---:R-:W-:Y:S01]  /*0f90*/  FMUL R2, R2, UR4 ;  /* 0x0000000402027c20 */ /* 0x004fe20008400000 */
[----:B------:R-:W-:Y:S01]  /*0fa0*/  ULOP3.LUT UR4, UR69, 0x4, UR52, 0xf8, !UPT ;  /* 0x0000000445047892 */ /* 0x000fe2000f8ef834 */
[----:B----4-:R-:W-:Y:S01]  /*0fb0*/  I2FP.F32.U32 R3, UR26 ;  /* 0x0000001a00037c45 */ /* 0x010fe20008201000 */
[----:B------:R-:W2:Y:S03]  /*0fc0*/  LDCU UR42, c[0x0][0xb24] ;  /* 0x00016480ff2a77ac */ /* 0x000ea60008000800 */
[----:B------:R-:W4:Y:S01]  /*0fd0*/  F2I.U32.TRUNC.NTZ R2, R2 ;  /* 0x0000000200027305 */ /* 0x000f22000020f000 */
[----:B---3--:R-:W-:Y:S01]  /*0fe0*/  FMUL R3, R3, UR5 ;  /* 0x0000000503037c20 */ /* 0x008fe20008400000 */
[----:B------:R-:W-:-:S02]  /*0ff0*/  UISETP.GT.U32.AND UP0, UPT, UR4, 0xffff, UPT ;  /* 0x0000ffff0400788c */ /* 0x000fc4000bf04070 */
[----:B------:R-:W-:Y:S02]  /*1000*/  ULOP3.LUT UR5, UR52, 0x3, URZ, 0xc0, !UPT ;  /* 0x0000000334057892 */ /* 0x000fe4000f8ec0ff */
[----:B------:R-:W-:Y:S02]  /*1010*/  USEL UR31, UR4, 0xffff, !UP0 ;  /* 0x0000ffff041f7887 */ /* 0x000fe4000c000000 */
[----:B------:R-:W3:Y:S01]  /*1020*/  F2I.U32.TRUNC.NTZ R3, R3 ;  /* 0x0000000300037305 */ /* 0x000ee2000020f000 */
[----:B------:R-:W-:Y:S01]  /*1030*/  UISETP.GT.U32.AND UP1, UPT, UR5, 0xffff, UPT ;  /* 0x0000ffff0500788c */ /* 0x000fe2000bf24070 */
[----:B------:R-:W1:Y:S01]  /*1040*/  LDCU UR27, c[0x0][0xb30] ;  /* 0x00016600ff1b77ac */ /* 0x000e620008000800 */
[----:B----4-:R-:W-:Y:S02]  /*1050*/  R2UR UR7, R2 ;  /* 0x00000000020772ca */ /* 0x010fe400000e0000 */
[----:B------:R-:W-:Y:S01]  /*1060*/  USEL UR37, UR5, 0xffff, !UP1 ;  /* 0x0000ffff05257887 */ /* 0x000fe2000c800000 */
[----:B------:R-:W-:Y:S01]  /*1070*/  PRMT R2, RZ, 0x7610, R2 ;  /* 0x00007610ff027816 */ /* 0x000fe20000000002 */
[----:B------:R-:W-:Y:S01]  /*1080*/  UMOV UR13, 0x11 ;  /* 0x00000011000d7882 */ /* 0x000fe20000000000 */
[----:B------:R-:W-:Y:S01]  /*1090*/  UMOV UR14, 0x5 ;  /* 0x00000005000e7882 */ /* 0x000fe20000000000 */
[----:B---3--:R-:W-:-:S02]  /*10a0*/  R2UR UR6, R3 ;  /* 0x00000000030672ca */ /* 0x008fc400000e0000 */
[----:B------:R-:W-:-:S05]  /*10b0*/  PRMT R3, RZ, 0x7610, R3 ;  /* 0x00007610ff037816 */ /* 0x000fca0000000003 */
[----:B------:R-:W-:-:S04]  /*10c0*/  UIADD3 UR4, UPT, UPT, -UR7, URZ, URZ ;  /* 0x000000ff07047290 */ /* 0x000fc8000fffe1ff */
[----:B------:R-:W-:Y:S02]  /*10d0*/  UIMAD UR4, UR8, UR4, UR20 ;  /* 0x00000004080472a4 */ /* 0x000fe4000f8e0214 */
[----:B------:R-:W-:-:S04]  /*10e0*/  UIADD3 UR5, UPT, UPT, -UR6, URZ, URZ ;  /* 0x000000ff06057290 */ /* 0x000fc8000fffe1ff */
[----:B------:R-:W-:Y:S01]  /*10f0*/  IMAD.U32 R152, RZ, RZ, UR4 ;  /* 0x00000004ff987e24 */ /* 0x000fe2000f8e00ff */
[----:B------:R-:W-:Y:S01]  /*1100*/  UIMAD UR63, UR63, UR5, UR26 ;  /* 0x000000053f3f72a4 */ /* 0x000fe2000f8e021a */
[----:B-12---:R-:W-:Y:S11]  /*1110*/  BRA.U UP6, `(.L_x_17) ;  /* 0x0000000106687547 */ /* 0x006ff6000b800000 */
[----:B------:R-:W-:Y:S01]  /*1120*/  R2UR UR15, R152 ;  /* 0x00000000980f72ca */ /* 0x000fe200000e0000 */
[----:B------:R-:W-:Y:S02]  /*1130*/  ULOP3.LUT UR4, UR63, 0x2, URZ, 0x3c, !UPT ;  /* 0x000000023f047892 */ /* 0x000fe4000f8e3cff */
[----:B------:R-:W-:-:S10]  /*1140*/  ULOP3.LUT UR10, UR63, 0xfffffffe, URZ, 0xc0, !UPT ;  /* 0xfffffffe3f0a7892 */ /* 0x000fd4000f8ec0ff */
[----:B------:R-:W-:Y:S02]  /*1150*/  UISETP.NE.AND UP0, UPT, UR15, URZ, UPT ;  /* 0x000000ff0f00728c */ /* 0x000fe4000bf05270 */
[----:B------:R-:W-:Y:S02]  /*1160*/  UISETP.NE.AND UP2, UPT, UR15, 0x1, UPT ;  /* 0x000000010f00788c */ /* 0x000fe4000bf45270 */
[----:B------:R-:W-:Y:S02]  /*1170*/  UISETP.GT.U32.AND UP4, UPT, UR63, 0x1, UP0 ;  /* 0x000000013f00788c */ /* 0x000fe40008784070 */
[----:B------:R-:W-:Y:S02]  /*1180*/  UISETP.GT.U32.AND UP3, UPT, UR63, 0x1, UP2 ;  /* 0x000000013f00788c */ /* 0x000fe40009764070 */
[----:B------:R-:W-:Y:S02]  /*1190*/  UISETP.GT.U32.AND UP1, UPT, UR4, 0x1, UP0 ;  /* 0x000000010400788c */ /* 0x000fe40008724070 */
[----:B------:R-:W-:-:S02]  /*11a0*/  UISETP.GT.U32.AND UP0, UPT, UR4, 0x1, UP2 ;  /* 0x000000010400788c */ /* 0x000fc40009704070 */
[----:B------:R-:W-:Y:S02]  /*11b0*/  USEL UR6, URZ, 0x1, UP4 ;  /* 0x00000001ff067887 */ /* 0x000fe4000a000000 */
[----:B------:R-:W-:Y:S02]  /*11c0*/  USEL UR5, URZ, 0x10, UP3 ;  /* 0x00000010ff057887 */ /* 0x000fe40009800000 */
[----:B------:R-:W-:Y:S02]  /*11d0*/  USEL UR4, URZ, 0x2, UP4 ;  /* 0x00000002ff047887 */ /* 0x000fe4000a000000 */
[----:B------:R-:W-:Y:S02]  /*11e0*/  USEL UR9, URZ, 0x20, UP3 ;  /* 0x00000020ff097887 */ /* 0x000fe40009800000 */
[----:B------:R-:W-:Y:S02]  /*11f0*/  USEL UR8, URZ, 0x4, UP1 ;  /* 0x00000004ff087887 */ /* 0x000fe40008800000 */
[----:B------:R-:W-:-:S02]  /*1200*/  UIADD3 UR4, UPT, UPT, UR4, UR5, UR6 ;  /* 0x0000000504047290 */ /* 0x000fc4000fffe006 */
[----:B------:R-:W-:Y:S02]  /*1210*/  USEL UR6, URZ, 0x8, UP1 ;  /* 0x00000008ff067887 */ /* 0x000fe40008800000 */
[----:B------:R-:W-:Y:S02]  /*1220*/  USEL UR7, URZ, 0x40, UP0 ;  /* 0x00000040ff077887 */ /* 0x000fe40008000000 */
[----:B------:R-:W-:Y:S02]  /*1230*/  UIADD3 UR5, UPT, UPT, UR8, UR9, UR4 ;  /* 0x0000000908057290 */ /* 0x000fe4000fffe004 */
[----:B------:R-:W-:Y:S02]  /*1240*/  ULEA UR4, UR15, UR10, 0x2 ;  /* 0x0000000a0f047291 */ /* 0x000fe4000f8e10ff */
[----:B------:R-:W-:Y:S02]  /*1250*/  USEL UR8, URZ, 0x80, UP0 ;  /* 0x00000080ff087887 */ /* 0x000fe40008000000 */
[----:B------:R-:W-:-:S03]  /*1260*/  UIADD3 UR5, UPT, UPT, UR6, UR7, UR5 ;  /* 0x0000000706057290 */ /* 0x000fc6000fffe005 */
[----:B------:R-:W-:Y:S01]  /*1270*/  UMOV UR6, 0x3 ;  /* 0x0000000300067882 */ /* 0x000fe20000000000 */
[----:B------:R-:W-:Y:S02]  /*1280*/  UIADD3 UR5, UPT, UPT, UR5, UR8, URZ ;  /* 0x0000000805057290 */ /* 0x000fe4000fffe0ff */
[----:B------:R-:W-:-:S04]  /*1290*/  USHF.L.U32 UR4, UR6, UR4, URZ ;  /* 0x0000000406047299 */ /* 0x000fc800080006ff */
[----:B------:R-:W-:Y:S02]  /*12a0*/  MOV R3, UR5 ;  /* 0x0000000500037c02 */ /* 0x000fe40008000f00 */
[----:B------:R-:W-:-:S07]  /*12b0*/  IMAD.U32 R2, RZ, RZ, UR4 ;  /* 0x00000004ff027e24 */ /* 0x000fce000f8e00ff */
.L_x_17:
[----:B------:R-:W1:Y:S01]  /*12c0*/  S2UR UR36, SR_CTAID.Z ;  /* 0x00000000002479c3 */ /* 0x000e620000002700 */
[----:B------:R-:W-:Y:S02]  /*12d0*/  UISETP.GE.AND UP0, UPT, UR24, 0x1, UPT ;  /* 0x000000011800788c */ /* 0x000fe4000bf06270 */
[----:B------:R-:W-:Y:S02]  /*12e0*/  ULOP3.LUT UR37, UR37, 0xffff, URZ, 0xc0, !UPT ;  /* 0x0000ffff25257892 */ /* 0x000fe4000f8ec0ff */
[----:B------:R-:W-:Y:S02]  /*12f0*/  ULOP3.LUT UR31, UR31, 0xffff, URZ, 0xc0, !UPT ;  /* 0x0000ffff1f1f7892 */ /* 0x000fe4000f8ec0ff */
[----:B------:R-:W-:Y:S02]  /*1300*/  UISETP.NE.AND UP3, UPT, UR21, 0x2, UPT ;  /* 0x000000021500788c */ /* 0x000fe4000bf65270 */
[----:B------:R-:W-:Y:S02]  /*1310*/  ULOP3.LUT UR57, UR12, 0x1, URZ, 0xc0, !UPT ;  /* 0x000000010c397892 */ /* 0x000fe4000f8ec0ff */
[----:B------:R-:W-:-:S02]  /*1320*/  ULOP3.LUT UR55, UR11, 0x1, URZ, 0xc0, !UPT ;  /* 0x000000010b377892 */ /* 0x000fc4000f8ec0ff */
[----:B------:R-:W-:Y:S02]  /*1330*/  ULOP3.LUT UR40, UR40, 0x1000, URZ, 0xc0, !UPT ;  /* 0x0000100028287892 */ /* 0x000fe4000f8ec0ff */
[----:B------:R-:W-:Y:S02]  /*1340*/  ULOP3.LUT UR39, UR39, 0x1000, URZ, 0xc0, !UPT ;  /* 0x0000100027277892 */ /* 0x000fe4000f8ec0ff */
[----:B------:R-:W-:Y:S02]  /*1350*/  USHF.L.U32 UR37, UR13, UR37, URZ ;  /* 0x000000250d257299 */ /* 0x000fe400080006ff */
[----:B------:R-:W-:Y:S01]  /*1360*/  USHF.L.U32 UR31, UR14, UR31, URZ ;  /* 0x0000001f0e1f7299 */ /* 0x000fe200080006ff */
[----:B------:R-:W-:Y:S01]  /*1370*/  UMOV UR16, UR26 ;  /* 0x0000001a00107c82 */ /* 0x000fe20008000000 */
[----:B------:R-:W-:Y:S10]  /*1380*/  BRA.U !UP0, `(.L_x_18) ;  /* 0x0000000108d47547 */ /* 0x000ff4000b800000 */
[----:B------:R-:W2:Y:S01]  /*1390*/  LDCU.128 UR12, c[0x0][0xb10] ;  /* 0x00016200ff0c77ac */ /* 0x000ea20008000c00 */
[----:B------:R-:W3:Y:S01]  /*13a0*/  LDCU UR6, c[0x0][0x370] ;  /* 0x00006e00ff0677ac */ /* 0x000ee20008000800 */
[----:B------:R-:W4:Y:S01]  /*13b0*/  LDCU UR5, c[0x0][0x374] ;  /* 0x00006e80ff0577ac */ /* 0x000f220008000800 */
[----:B------:R-:W1:Y:S01]  /*13c0*/  LDCU UR25, c[0x0][0xb0c] ;  /* 0x00016180ff1977ac */ /* 0x000e620008000800 */
[----:B------:R-:W1:Y:S01]  /*13d0*/  LDCU UR4, c[0x0][0xb20] ;  /* 0x00016400ff0477ac */ /* 0x000e620008000800 */
[----:B------:R-:W1:Y:S01]  /*13e0*/  LDCU.64 UR8, c[0x0][0xb28] ;  /* 0x00016500ff0877ac */ /* 0x000e620008000a00 */
[----:B--2---:R-:W-:Y:S02]  /*13f0*/  UISETP.NE.AND UP0, UPT, UR14, 0x1, UPT ;  /* 0x000000010e00788c */ /* 0x004fe4000bf05270 */
[----:B----4-:R-:W-:Y:S02]  /*1400*/  UIMAD.WIDE.U32 UR10, UR5, UR15, URZ ;  /* 0x0000000f050a72a5 */ /* 0x010fe4000f8e00ff */
[----:B---3--:R-:W-:-:S02]  /*1410*/  UIMAD.WIDE.U32 UR18, UR6, UR12, URZ ;  /* 0x0000000c061272a5 */ /* 0x008fc4000f8e00ff */
[----:B-1----:R-:W-:Y:S02]  /*1420*/  UISETP.NE.AND UP1, UPT, UR25, 0x1, UPT ;  /* 0x000000011900788c */ /* 0x002fe4000bf25270 */
[----:B------:R-:W-:Y:S01]  /*1430*/  UISETP.NE.AND UP2, UPT, UR24, 0x1, UPT ;  /* 0x000000011800788c */ /* 0x000fe2000bf45270 */
[----:B------:R-:W-:Y:S02]  /*1440*/  UMOV UR10, UR11 ;  /* 0x0000000b000a7c82 */ /* 0x000fe40008000000 */
[----:B------:R-:W-:Y:S01]  /*1450*/  UMOV UR18, UR19 ;  /* 0x0000001300127c82 */ /* 0x000fe20008000000 */
[----:B------:R-:W-:Y:S02]  /*1460*/  @UP0 USHF.R.U32.HI UR5, URZ, UR4, UR10 ;  /* 0x00000004ff050299 */ /* 0x000fe4000801160a */
[----:B------:R-:W-:Y:S02]  /*1470*/  UIMAD.WIDE.U32 UR22, UR20, UR15, URZ ;  /* 0x0000000f141672a5 */ /* 0x000fe4000f8e00ff */
[----:B------:R-:W-:-:S02]  /*1480*/  UIMAD.WIDE.U32 UR10, UR5, UR8, URZ ;  /* 0x00000008050a72a5 */ /* 0x000fc4000f8e00ff */
[----:B------:R-:W-:Y:S02]  /*1490*/  @UP1 USHF.R.U32.HI UR6, URZ, UR13, UR18 ;  /* 0x0000000dff061299 */ /* 0x000fe40008011612 */
[----:B------:R-:W-:Y:S02]  /*14a0*/  UIMAD.WIDE.U32 UR16, UR26, UR12, URZ ;  /* 0x0000000c1a1072a5 */ /* 0x000fe4000f8e00ff */
[----:B------:R-:W-:Y:S01]  /*14b0*/  UIMAD.WIDE.U32 UR18, UR6, UR8, URZ ;  /* 0x00000008061272a5 */ /* 0x000fe2000f8e00ff */
[----:B------:R-:W-:Y:S01]  /*14c0*/  UMOV UR22, UR23 ;  /* 0x0000001700167c82 */ /* 0x000fe20008000000 */
[----:B------:R-:W-:Y:S01]  /*14d0*/  UMOV UR10, UR11 ;  /* 0x0000000b000a7c82 */ /* 0x000fe20008000000 */
[----:B------:R-:W-:Y:S02]  /*14e0*/  USHF.R.U32.HI UR22, URZ, UR4, UR22 ;  /* 0x00000004ff167299 */ /* 0x000fe40008011616 */
[----:B------:R-:W-:Y:S02]  /*14f0*/  @UP2 USHF.R.U32.HI UR5, URZ, UR9, UR10 ;  /* 0x00000009ff052299 */ /* 0x000fe4000801160a */
[----:B------:R-:W-:Y:S01]  /*1500*/  UMOV UR7, UR19 ;  /* 0x0000001300077c82 */ /* 0x000fe20008000000 */
[----:B------:R-:W-:Y:S01]  /*1510*/  UMOV UR16, UR17 ;  /* 0x0000001100107c82 */ /* 0x000fe20008000000 */
[----:B------:R-:W-:-:S02]  /*1520*/  @UP2 USHF.R.U32.HI UR6, URZ, UR9, UR7 ;  /* 0x00000009ff062299 */ /* 0x000fc40008011607 */
[----:B------:R-:W-:Y:S02]  /*1530*/  USHF.R.U32.HI UR16, URZ, UR13, UR16 ;  /* 0x0000000dff107299 */ /* 0x000fe40008011610 */
[----:B------:R-:W-:Y:S02]  /*1540*/  USEL UR4, UR20, UR22, !UP0 ;  /* 0x0000001614047287 */ /* 0x000fe4000c000000 */
[----:B------:R-:W-:Y:S02]  /*1550*/  UIMAD UR7, UR5, UR24, URZ ;  /* 0x00000018050772a4 */ /* 0x000fe4000f8e02ff */
[----:B------:R-:W-:Y:S02]  /*1560*/  USEL UR5, UR26, UR16, !UP1 ;  /* 0x000000101a057287 */ /* 0x000fe4000c800000 */
[----:B------:R-:W-:Y:S02]  /*1570*/  UIMAD UR12, UR6, UR24, URZ ;  /* 0x00000018060c72a4 */ /* 0x000fe4000f8e02ff */
[----:B------:R-:W-:-:S02]  /*1580*/  UISETP.GE.AND UP0, UPT, UR4, UR7, UPT ;  /* 0x000000070400728c */ /* 0x000fc4000bf06270 */
[----:B------:R-:W-:Y:S02]  /*1590*/  UIMAD.WIDE.U32 UR10, UR4, UR8, URZ ;  /* 0x00000008040a72a5 */ /* 0x000fe4000f8e00ff */
[----:B------:R-:W-:Y:S02]  /*15a0*/  UISETP.GE.OR UP0, UPT, UR5, UR12, UP0 ;  /* 0x0000000c0500728c */ /* 0x000fe40008706670 */
[----:B------:R-:W-:Y:S02]  /*15b0*/  UIMAD.WIDE.U32 UR12, UR5, UR8, URZ ;  /* 0x00000008050c72a5 */ /* 0x000fe4000f8e00ff */
[----:B------:R-:W-:Y:S01]  /*15c0*/  UIADD3 UR10, UPT, UPT, -UR4, URZ, URZ ;  /* 0x000000ff040a7290 */ /* 0x000fe2000fffe1ff */
[----:B------:R-:W-:Y:S01]  /*15d0*/  UMOV UR8, UR11 ;  /* 0x0000000b00087c82 */ /* 0x000fe20008000000 */
[----:B------:R-:W-:Y:S02]  /*15e0*/  UIADD3 UR16, UPT, UPT, -UR5, URZ, URZ ;  /* 0x000000ff05107290 */ /* 0x000fe4000fffe1ff */
[----:B------:R-:W-:-:S03]  /*15f0*/  USHF.R.U32.HI UR8, URZ, UR9, UR8 ;  /* 0x00000009ff087299 */ /* 0x000fc60008011608 */
[----:B------:R-:W-:Y:S01]  /*1600*/  @!UP0 UMOV UR7, UR13 ;  /* 0x0000000d00078c82 */ /* 0x000fe20008000000 */
[----:B------:R-:W-:Y:S02]  /*1610*/  UIMAD UR20, UR14, UR10, UR20 ;  /* 0x0000000a0e1472a4 */ /* 0x000fe4000f8e0214 */
[----:B------:R-:W-:Y:S02]  /*1620*/  USEL UR8, UR4, UR8, !UP2 ;  /* 0x0000000804087287 */ /* 0x000fe4000d000000 */
[----:B------:R-:W-:Y:S02]  /*1630*/  @!UP0 USHF.R.U32.HI UR7, URZ, UR9, UR7 ;  /* 0x00000009ff078299 */ /* 0x000fe40008011607 */
[----:B------:R-:W-:Y:S02]  /*1640*/  UIADD3 UR9, UPT, UPT, -UR8, URZ, URZ ;  /* 0x000000ff08097290 */ /* 0x000fe4000fffe1ff */
[----:B------:R-:W-:Y:S02]  /*1650*/  @!UP0 USEL UR7, UR5, UR7, !UP2 ;  /* 0x0000000705078287 */ /* 0x000fe4000d000000 */
[----:B------:R-:W-:-:S02]  /*1660*/  UIMAD UR9, UR24, UR9, UR4 ;  /* 0x00000009180972a4 */ /* 0x000fc4000f8e0204 */
[----:B------:R-:W-:Y:S02]  /*1670*/  @!UP0 UIADD3 UR8, UPT, UPT, UR8, -UR7, URZ ;  /* 0x8000000708088290 */ /* 0x000fe4000fffe0ff */
[----:B------:R-:W-:Y:S02]  /*1680*/  @!UP0 UIMAD UR6, UR9, UR6, UR7 ;  /* 0x00000006090682a4 */ /* 0x000fe4000f8e0207 */
[----:B------:R-:W-:Y:S02]  /*1690*/  @!UP0 UIMAD UR4, UR8, UR24, UR5 ;  /* 0x00000018080482a4 */ /* 0x000fe4000f8e0205 */
[----:B------:R-:W-:Y:S02]  /*16a0*/  UIMAD UR16, UR25, UR16, UR26 ;  /* 0x00000010191072a4 */ /* 0x000fe4000f8e021a */
[----:B------:R-:W-:Y:S01]  /*16b0*/  UIMAD UR20, UR4, UR14, UR20 ;  /* 0x0000000e041472a4 */ /* 0x000fe2000f8e0214 */
[----:B------:R-:W-:Y:S02]  /*16c0*/  @!UP0 UMOV UR5, UR6 ;  /* 0x0000000600058c82 */ /* 0x000fe40008000000 */
[----:B------:R-:W-:-:S12]  /*16d0*/  UIMAD UR16, UR5, UR25, UR16 ;  /* 0x00000019051072a4 */ /* 0x000fd8000f8e0210 */
.L_x_18:
[----:B------:R-:W-:-:S09]  /*16e0*/  UISETP.NE.AND UP0, UPT, UR27, 0x1, UPT ;  /* 0x000000011b00788c */ /* 0x000fd2000bf05270 */
[----:B------:R-:W-:Y:S05]  /*16f0*/  BRA.U UP0, `(.L_x_19) ;  /* 0x0000000100447547 */ /* 0x000fea000b800000 */
[----:B------:R-:W2:Y:S01]  /*1700*/  LDCU.128 UR8, c[0x0][0xb10] ;  /* 0x00016200ff0877ac */ /* 0x000ea20008000c00 */
[----:B------:R-:W3:Y:S01]  /*1710*/  LDCU UR12, c[0x0][0xb0c] ;  /* 0x00016180ff0c77ac */ /* 0x000ee20008000800 */
[----:B------:R-:W4:Y:S01]  /*1720*/  LDCU UR13, c[0x0][0xb20] ;  /* 0x00016400ff0d77ac */ /* 0x000f220008000800 */
[----:B--2---:R-:W-:Y:S02]  /*1730*/  UIMAD.WIDE.U32 UR6, UR16, UR8, URZ ;  /* 0x00000008100672a5 */ /* 0x004fe4000f8e00ff */
[----:B------:R-:W-:Y:S02]  /*1740*/  UIMAD.WIDE.U32 UR4, UR20, UR11, URZ ;  /* 0x0000000b140472a5 */ /* 0x000fe4000f8e00ff */
[----:B---3--:R-:W-:Y:S02]  /*1750*/  UISETP.NE.AND UP1, UPT, UR12, 0x1, UPT ;  /* 0x000000010c00788c */ /* 0x008fe4000bf25270 */
[----:B------:R-:W-:Y:S01]  /*1760*/  UISETP.NE.AND UP0, UPT, UR10, 0x1, UPT ;  /* 0x000000010a00788c */ /* 0x000fe2000bf05270 */
[----:B------:R-:W-:-:S02]  /*1770*/  UMOV UR6, UR7 ;  /* 0x0000000700067c82 */ /* 0x000fc40008000000 */
[----:B------:R-:W-:Y:S01]  /*1780*/  UMOV UR4, UR5 ;  /* 0x0000000500047c82 */ /* 0x000fe20008000000 */
[----:B------:R-:W-:Y:S02]  /*1790*/  USHF.R.U32.HI UR9, URZ, UR9, UR6 ;  /* 0x00000009ff097299 */ /* 0x000fe40008011606 */
[----:B----4-:R-:W-:Y:S02]  /*17a0*/  USHF.R.U32.HI UR4, URZ, UR13, UR4 ;  /* 0x0000000dff047299 */ /* 0x010fe40008011604 */
[----:B------:R-:W-:Y:S02]  /*17b0*/  USEL UR5, UR16, UR9, !UP1 ;  /* 0x0000000910057287 */ /* 0x000fe4000c800000 */
[----:B------:R-:W-:-:S04]  /*17c0*/  USEL UR4, UR20, UR4, !UP0 ;  /* 0x0000000414047287 */ /* 0x000fc8000c000000 */
[----:B------:R-:W-:Y:S02]  /*17d0*/  UIADD3 UR6, UPT, UPT, -UR4, UR5, URZ ;  /* 0x0000000504067290 */ /* 0x000fe4000fffe1ff */
[----:B------:R-:W-:Y:S02]  /*17e0*/  UIADD3 UR4, UPT, UPT, UR4, -UR5, URZ ;  /* 0x8000000504047290 */ /* 0x000fe4000fffe0ff */
[----:B------:R-:W-:Y:S02]  /*17f0*/  UIMAD UR20, UR6, UR10, UR20 ;  /* 0x0000000a061472a4 */ /* 0x000fe4000f8e0214 */
[----:B------:R-:W-:-:S12]  /*1800*/  UIMAD UR16, UR4, UR12, UR16 ;  /* 0x0000000c041072a4 */ /* 0x000fd8000f8e0210 */
.L_x_19:
[----:B------:R-:W-:-:S09]  /*1810*/  UISETP.EQ.U32.AND UP0, UPT, UR28, 0x1, UPT ;  /* 0x000000011c00788c */ /* 0x000fd2000bf02070 */
[----:B------:R-:W-:Y:S05]  /*1820*/  BRA.U !UP0, `(.L_x_20) ;  /* 0x00000001080c7547 */ /* 0x000fea000b800000 */
[----:B------:R-:W-:Y:S01]  /*1830*/  UCGABAR_WAIT ;  /* 0x0000000000007dc7 */ /* 0x000fe20008000000 */
[----:B------:R-:W-:Y:S01]  /*1840*/  CCTL.IVALL ;  /* 0x00000000ff00798f */ /* 0x000fe20002000000 */
[----:B------:R-:W-:Y:S05]  /*1850*/  BRA `(.L_x_21) ;  /* 0x0000000000047947 */ /* 0x000fea0003800000 */
.L_x_20:
[----:B------:R-:W-:Y:S06]  /*1860*/  BAR.SYNC.DEFER_BLOCKING 0x0 ;  /* 0x0000000000007b1d */ /* 0x000fec0000010000 */
.L_x_21:
[----:B------:R-:W-:Y:S05]  /*1870*/  BRA.U UP3, `(.L_x_22) ;  /* 0x0000001503407547 */ /* 0x000fea000b800000 */
[----:B------:R-:W2:Y:S01]  /*1880*/  LDCU UR6, c[0x0][0x38c] ;  /* 0x00007180ff0677ac */ /* 0x000ea20008000800 */
[----:B------:R-:W-:Y:S01]  /*1890*/  PLOP3.LUT P2, PT, PT, PT, UP5, 0x80, 0x8 ;  /* 0x000000000008781c */ /* 0x000fe20003f4f058 */
[----:B------:R-:W-:Y:S01]  /*18a0*/  IMAD.MOV.U32 R12, RZ, RZ, 0x1 ;  /* 0x00000001ff0c7424 */ /* 0x000fe200078e00ff */
[----:B------:R-:W-:Y:S01]  /*18b0*/  ISETP.NE.AND P3, PT, R0, RZ, P4 ;  /* 0x000000ff0000720c */ /* 0x000fe20002765270 */
[----:B------:R-:W-:Y:S01]  /*18c0*/  USHF.L.U32 UR7, UR26, 0x7, URZ ;  /* 0x000000071a077899 */ /* 0x000fe200080006ff */
[----:B------:R-:W-:Y:S01]  /*18d0*/  PLOP3.LUT P2, PT, P2, PT, PT, 0x8, 0x80 ;  /* 0x000000000080781c */ /* 0x000fe2000174e170 */
[----:B------:R-:W-:Y:S01]  /*18e0*/  UISETP.NE.AND UP1, UPT, UR21, URZ, UPT ;  /* 0x000000ff1500728c */ /* 0x000fe2000bf25270 */
[----:B------:R-:W-:Y:S01]  /*18f0*/  CS2R R10, SRZ ;  /* 0x00000000000a7805 */ /* 0x000fe2000001ff00 */
[----:B------:R-:W-:Y:S01]  /*1900*/  IMAD.MOV.U32 R9, RZ, RZ, RZ ;  /* 0x000000ffff097224 */ /* 0x000fe200078e00ff */
[----:B------:R-:W3:Y:S01]  /*1910*/  LDCU UR50, c[0x0][0x370] ;  /* 0x00006e00ff3277ac */ /* 0x000ee20008000800 */
[----:B------:R-:W-:Y:S01]  /*1920*/  IMAD.MOV.U32 R8, RZ, RZ, 0x1 ;  /* 0x00000001ff087424 */ /* 0x000fe200078e00ff */
[----:B------:R-:W-:Y:S01]  /*1930*/  USEL UR38, UR41, 0x2, UP1 ;  /* 0x0000000229267887 */ /* 0x000fe20008800000 */
[----:B------:R-:W4:Y:S01]  /*1940*/  LDCU.64 UR46, c[0x0][0x348] ;  /* 0x00006900ff2e77ac */ /* 0x000f220008000a00 */
[----:B--2---:R-:W-:-:S02]  /*1950*/  UIADD3 UR5, UPT, UPT, UR6, 0x7f, URZ ;  /* 0x0000007f06057890 */ /* 0x004fc4000fffe0ff */
[----:B------:R-:W-:Y:S02]  /*1960*/  UIADD3 UR58, UPT, UPT, UR6, 0xfe, URZ ;  /* 0x000000fe063a7890 */ /* 0x000fe4000fffe0ff */
[----:B------:R-:W-:Y:S01]  /*1970*/  USHF.R.S32.HI UR4, URZ, 0x1f, UR5 ;  /* 0x0000001fff047899 */ /* 0x000fe20008011405 */
[----:B------:R-:W2:Y:S03]  /*1980*/  LDCU UR49, c[0x0][0x374] ;  /* 0x00006e80ff3177ac */ /* 0x000ea60008000800 */
[----:B------:R-:W-:Y:S02]  /*1990*/  ULEA.HI UR4, UR4, UR5, URZ, 0x7 ;  /* 0x0000000504047291 */ /* 0x000fe4000f8f38ff */
[----:B------:R-:W-:Y:S02]  /*19a0*/  ULOP3.LUT UR5, UR7, 0x80, URZ, 0xc0, !UPT ;  /* 0x0000008007057892 */ /* 0x000fe4000f8ec0ff */
[----:B------:R-:W-:-:S02]  /*19b0*/  USHF.R.S32.HI UR53, URZ, 0x7, UR4 ;  /* 0x00000007ff357899 */ /* 0x000fc40008011404 */
[----:B------:R-:W-:Y:S02]  /*19c0*/  UIADD3 UR4, UPT, UPT, UR6, -0x1, URZ ;  /* 0xffffffff06047890 */ /* 0x000fe4000fffe0ff */
[----:B------:R-:W-:Y:S02]  /*19d0*/  UISETP.LT.U32.AND UP0, UPT, UR53, 0x2, UPT ;  /* 0x000000023500788c */ /* 0x000fe4000bf01070 */
[----:B------:R-:W-:Y:S02]  /*19e0*/  UISETP.GE.U32.AND UP2, UPT, UR4, -0xff, UPT ;  /* 0xffffff010400788c */ /* 0x000fe4000bf46070 */
[----:B------:R-:W-:Y:S02]  /*19f0*/  USEL UR51, UR53, 0x2, UP0 ;  /* 0x0000000235337887 */ /* 0x000fe40008000000 */
[----:B------:R-:W-:Y:S02]  /*1a00*/  ULEA UR57, UR57, UR5, 0x6 ;  /* 0x0000000539397291 */ /* 0x000fe4000f8e30ff */
[----:B------:R-:W-:-:S02]  /*1a10*/  UIADD3 UR4, UPT, UPT, UR51, -0x1, URZ ;  /* 0xffffffff33047890 */ /* 0x000fc4000fffe0ff */
[----:B------:R-:W-:Y:S02]  /*1a20*/  ULEA UR55, UR55, UR5, 0x6 ;  /* 0x0000000537377291 */ /* 0x000fe4000f8e30ff */
[----:B------:R-:W-:Y:S02]  /*1a30*/  UIADD3 UR56, UPT, UPT, UR53, -UR51, URZ ;  /* 0x8000003335387290 */ /* 0x000fe4000fffe0ff */
[----:B------:R-:W-:Y:S01]  /*1a40*/  @UP2 UIADD3 UR4, UPT, UPT, UR51, URZ, URZ ;  /* 0x000000ff33042290 */ /* 0x000fe2000fffe0ff */
[----:B------:R-:W-:-:S03]  /*1a50*/  UMOV UR29, URZ ;  /* 0x000000ff001d7c82 */ /* 0x000fc60008000000 */
[----:B------:R-:W-:Y:S02]  /*1a60*/  UIADD3 UR41, UPT, UPT, UR4, 0x1, URZ ;  /* 0x0000000104297890 */ /* 0x000fe4000fffe0ff */
[----:B--234-:R-:W-:-:S12]  /*1a70*/  UIADD3 UR54, UPT, UPT, -UR4, URZ, URZ ;  /* 0x000000ff04367290 */ /* 0x01cfd8000fffe1ff */
.L_x_46:
[----:B------:R-:W-:Y:S01]  /*1a80*/  UISETP.NE.AND UP0, UPT, UR52, URZ, UPT ;  /* 0x000000ff3400728c */ /* 0x000fe2000bf05270 */
[----:B------:R-:W2:Y:S08]  /*1a90*/  S2UR UR52, SR_CgaCtaId ;  /* 0x00000000003479c3 */ /* 0x000eb00000008800 */
[----:B-1-3--:R-:W-:Y:S05]  /*1aa0*/  BRA.U UP0, `(.L_x_23) ;  /* 0x0000000100347547 */ /* 0x00afea000b800000 */
[----:B------:R-:W3:Y:S01]  /*1ab0*/  S2R R0, SR_CgaCtaId ;  /* 0x0000000000007919 */ /* 0x000ee20000008800 */
[----:B------:R-:W-:Y:S02]  /*1ac0*/  MOV R3, 0x400 ;  /* 0x0000040000037802 */ /* 0x000fe40000000f00 */
[----:B------:R-:W-:Y:S02]  /*1ad0*/  SHF.L.U32 R2, R8, 0x1f, RZ ;  /* 0x0000001f08027819 */ /* 0x000fe400000006ff */
[----:B---3--:R-:W-:-:S05]  /*1ae0*/  LEA R0, R0, R3, 0x18 ;  /* 0x0000000300007211 */ /* 0x008fca00078ec0ff */
[----:B------:R-:W-:-:S04]  /*1af0*/  IMAD R3, R9, 0x8, R0 ;  /* 0x0000000809037824 */ /* 0x000fc800078e0200 */
[----:B------:R-:W3:Y:S02]  /*1b00*/  SYNCS.PHASECHK.TRANS64.TRYWAIT P0, [R3+URZ+0xc0], R2 ;  /* 0x0000c002030075a7 */ /* 0x000ee400080011ff */
[----:B---3--:R-:W-:Y:S05]  /*1b10*/  @!P0 BRA `(.L_x_24) ;  /* 0x000000a000b08947 */ /* 0x008fea0003800000 */
.L_x_149:
[----:B------:R-:W-:Y:S01]  /*1b20*/  VIADD R9, R9, 0x1 ;  /* 0x0000000109097836 */ /* 0x000fe20000000000 */
[----:B------:R3:W-:Y:S04]  /*1b30*/  SYNCS.ARRIVE.TRANS64.A1T0 RZ, [R3+URZ+0xb0], RZ ;  /* 0x0000b0ff03ff79a7 */ /* 0x0007e800081000ff */
[----:B------:R-:W-:-:S04]  /*1b40*/  ISETP.NE.AND P0, PT, R9, 0x2, PT ;  /* 0x000000020900780c */ /* 0x000fc80003f05270 */
[----:B------:R-:W-:Y:S02]  /*1b50*/  SEL R9, R9, RZ, P0 ;  /* 0x000000ff09097207 */ /* 0x000fe40000000000 */
[----:B---3--:R-:W-:-:S04]  /*1b60*/  SEL R3, RZ, 0x1, P0 ;  /* 0x00000001ff037807 */ /* 0x008fc80000000000 */
[----:B------:R-:W-:Y:S02]  /*1b70*/  LOP3.LUT R8, R8, R3, RZ, 0x3c, !PT ;  /* 0x0000000308087212 */ /* 0x000fe400078e3cff */
.L_x_23:
[----:B------:R-:W-:Y:S01]  /*1b80*/  UMOV UR21, 0x400 ;  /* 0x0000040000157882 */ /* 0x000fe20000000000 */
[----:B------:R-:W-:Y:S01]  /*1b90*/  SHF.L.U32 R0, R12, 0x1f, RZ ;  /* 0x0000001f0c007819 */ /* 0x000fe200000006ff */
[----:B--2---:R-:W-:Y:S02]  /*1ba0*/  ULEA UR21, UR52, UR21, 0x18 ;  /* 0x0000001534157291 */ /* 0x004fe4000f8ec0ff */
[----:B------:R-:W-:Y:S02]  /*1bb0*/  UISETP.GE.U32.AND UP0, UPT, UR58, 0xff, UPT ;  /* 0x000000ff3a00788c */ /* 0x000fe4000bf06070 */
[----:B------:R-:W-:Y:S02]  /*1bc0*/  ULEA UR4, UR29, UR21, 0x3 ;  /* 0x000000151d047291 */ /* 0x000fe4000f8e18ff */
[----:B------:R-:W-:Y:S01]  /*1bd0*/  ULEA UR19, UR20, UR57, 0x8 ;  /* 0x0000003914137291 */ /* 0x000fe2000f8e40ff */
[----:B------:R-:W-:-:S06]  /*1be0*/  UMOV UR13, URZ ;  /* 0x000000ff000d7c82 */ /* 0x000fcc0008000000 */
[----:B------:R2:W3:Y:S01]  /*1bf0*/  SYNCS.PHASECHK.TRANS64.TRYWAIT P1, [UR4+0x10], R0 ;  /* 0x00001000ff0075a7 */ /* 0x0004e20008021104 */
[----:B------:R-:W-:-:S04]  /*1c00*/  ULEA.HI UR4, UR16, UR16, URZ, 0x1 ;  /* 0x0000001010047291 */ /* 0x000fc8000f8f08ff */
[----:B------:R-:W-:-:S04]  /*1c10*/  USHF.L.U32 UR4, UR4, 0x7, URZ ;  /* 0x0000000704047899 */ /* 0x000fc800080006ff */
[----:B------:R-:W-:-:S04]  /*1c20*/  ULOP3.LUT UR35, UR4, 0xffffff00, URZ, 0xc0, !UPT ;  /* 0xffffff0004237892 */ /* 0x000fc8000f8ec0ff */
[----:B------:R-:W-:Y:S01]  /*1c30*/  UIADD3 UR35, UPT, UPT, UR55, UR35, URZ ;  /* 0x0000002337237290 */ /* 0x000fe2000fffe0ff */
[----:B------:R-:W-:Y:S11]  /*1c40*/  BRA.U !UP0, `(.L_x_25) ;  /* 0x0000000508187547 */ /* 0x000ff6000b800000 */
[----:B------:R-:W-:Y:S01]  /*1c50*/  UMOV UR30, UR54 ;  /* 0x00000036001e7c82 */ /* 0x000fe20008000000 */
[----:B------:R-:W-:Y:S01]  /*1c60*/  UMOV UR6, UR29 ;  /* 0x0000001d00067c82 */ /* 0x000fe20008000000 */
[----:B------:R-:W-:-:S05]  /*1c70*/  UMOV UR26, 0x40 ;  /* 0x00000040001a7882 */ /* 0x000fca0000000000 */
.L_x_33:
[----:B------:R-:W-:Y:S01]  /*1c80*/  ULEA UR5, UR6, UR21, 0x3 ;  /* 0x0000001506057291 */ /* 0x000fe2000f8e18ff */
[----:B---3--:R-:W-:Y:S01]  /*1c90*/  @P4 MOV R2, 0x20000 ;  /* 0x0002000000024802 */ /* 0x008fe20000000f00 */
[----:B-123--:R-:W-:Y:S10]  /*1ca0*/  @P1 BRA `(.L_x_26) ;  /* 0x00000000000c1947 */ /* 0x00eff40003800000 */
[----:B------:R-:W-:-:S04]  /*1cb0*/  SHF.L.U32 R3, R12, 0x1f, RZ ;  /* 0x0000001f0c037819 */ /* 0x000fc800000006ff */
[----:B------:R-:W3:Y:S02]  /*1cc0*/  SYNCS.PHASECHK.TRANS64.TRYWAIT P0, [UR5+0x10], R3 ;  /* 0x00001003ff0075a7 */ /* 0x000ee40008001105 */
[----:B---3--:R-:W-:Y:S05]  /*1cd0*/  @!P0 BRA `(.L_x_27) ;  /* 0x000000a000548947 */ /* 0x008fea0003800000 */
.L_x_26:
[----:B------:R3:W-:Y:S01]  /*1ce0*/  @P4 SYNCS.ARRIVE.TRANS64 RZ, [UR5], R2 ;  /* 0x00000002ffff49a7 */ /* 0x0007e20008000005 */
[----:B------:R-:W-:Y:S02]  /*1cf0*/  ULOP3.LUT UR4, UR38, 0x2, URZ, 0xfc, !UPT ;  /* 0x0000000226047892 */ /* 0x000fe4000f8efcff */
[----:B------:R-:W-:Y:S02]  /*1d00*/  UIADD3 UR30, UPT, UPT, UR30, 0x1, URZ ;  /* 0x000000011e1e7890 */ /* 0x000fe4000fffe0ff */
[----:B------:R-:W-:Y:S02]  /*1d10*/  UISETP.NE.AND UP0, UPT, UR4, 0x2, UPT ;  /* 0x000000020400788c */ /* 0x000fe4000bf05270 */
[----:B------:R-:W-:-:S07]  /*1d20*/  UISETP.NE.AND UP2, UPT, UR30, 0x1, UPT ;  /* 0x000000011e00788c */ /* 0x000fce000bf45270 */
[----:B------:R-:W-:Y:S05]  /*1d30*/  BRA.U UP0, `(.L_x_28) ;  /* 0x0000000100047547 */ /* 0x000fea000b800000 */
[----:B-1----:R-:W-:Y:S05]  /*1d40*/  BPT.TRAP 0x1 ;  /* 0x000000040000795c */ /* 0x002fea0000300000 */
.L_x_28:
[----:B------:R-:W-:Y:S04]  /*1d50*/  BSSY.RECONVERGENT B0, `(.L_x_29) ;  /* 0x0000003000007945 */ /* 0x000fe80003800200 */
[----:B------:R-:W-:Y:S05]  /*1d60*/  @!P3 BRA `(.L_x_30) ;  /* 0x000000000004b947 */ /* 0x000fea0003800000 */
[----:B-1----:R-:W-:Y:S05]  /*1d70*/  BPT.TRAP 0x1 ;  /* 0x000000040000795c */ /* 0x002fea0000300000 */
.L_x_30:
[----:B-1----:R-:W-:Y:S05]  /*1d80*/  BSYNC.RECONVERGENT B0 ;  /* 0x0000000000007941 */ /* 0x002fea0003800200 */
.L_x_29:
[----:B------:R-:W-:Y:S01]  /*1d90*/  UIADD3 UR4, UPT, UPT, UR6, 0x1, URZ ;  /* 0x0000000106047890 */ /* 0x000fe2000fffe0ff */
[----:B------:R-:W-:Y:S01]  /*1da0*/  BSSY.RECONVERGENT B0, `(.L_x_31) ;  /* 0x000002c000007945 */ /* 0x000fe20003800200 */
[----:B------:R-:W-:Y:S02]  /*1db0*/  ELECT P0, URZ, PT ;  /* 0x0000000000ff782f */ /* 0x000fe40003800000 */
[----:B------:R-:W-:-:S04]  /*1dc0*/  UISETP.NE.AND UP0, UPT, UR4, 0x2, UPT ;  /* 0x000000020400788c */ /* 0x000fc8000bf05270 */
[----:B------:R-:W-:Y:S02]  /*1dd0*/  USEL UR7, URZ, 0x1, UP0 ;  /* 0x00000001ff077887 */ /* 0x000fe40008000000 */
[----:B------:R-:W-:-:S04]  /*1de0*/  USEL UR29, UR4, URZ, UP0 ;  /* 0x000000ff041d7287 */ /* 0x000fc80008000000 */
[----:B------:R-:W-:Y:S01]  /*1df0*/  ULEA UR4, UR29, UR21, 0x3 ;  /* 0x000000151d047291 */ /* 0x000fe2000f8e18ff */
[----:B------:R-:W-:-:S04]  /*1e00*/  LOP3.LUT R12, R12, UR7, RZ, 0x3c, !PT ;  /* 0x000000070c0c7c12 */ /* 0x000fc8000f8e3cff */
[----:B--2---:R-:W-:-:S04]  /*1e10*/  SHF.L.U32 R0, R12, 0x1f, RZ ;  /* 0x0000001f0c007819 */ /* 0x004fc800000006ff */
[----:B------:R1:W2:Y:S01]  /*1e20*/  SYNCS.PHASECHK.TRANS64.TRYWAIT P1, [UR4+0x10], R0 ;  /* 0x00001000ff0075a7 */ /* 0x0002a20008021104 */
[----:B------:R-:W-:Y:S05]  /*1e30*/  @!P0 BRA `(.L_x_32) ;  /* 0x0000000000888947 */ /* 0x000fea0003800000 */
[----:B------:R-:W-:Y:S02]  /*1e40*/  USHF.L.U32 UR4, UR6, 0xe, URZ ;  /* 0x0000000e06047899 */ /* 0x000fe400080006ff */
[----:B------:R-:W-:Y:S02]  /*1e50*/  UIADD3 UR22, UP1, UPT, UR46, 0x80, URZ ;  /* 0x000000802e167890 */ /* 0x000fe4000ff3e0ff */
[----:B------:R-:W-:Y:S02]  /*1e60*/  ULOP3.LUT UR24, UR4, UR40, URZ, 0xfc, !UPT ;  /* 0x0000002804187292 */ /* 0x000fe4000f8efcff */
[----:B------:R-:W-:Y:S02]  /*1e70*/  ULOP3.LUT UR8, UR4, UR39, URZ, 0xfc, !UPT ;  /* 0x0000002704087292 */ /* 0x000fe4000f8efcff */
[----:B------:R-:W-:Y:S02]  /*1e80*/  ULEA UR24, UR24, UR21, 0x1 ;  /* 0x0000001518187291 */ /* 0x000fe4000f8e08ff */
[----:B------:R-:W-:-:S02]  /*1e90*/  UIADD3 UR14, UP0, UPT, UR46, 0x180, URZ ;  /* 0x000001802e0e7890 */ /* 0x000fc4000ff1e0ff */
[----:B------:R-:W-:Y:S02]  /*1ea0*/  ULEA UR8, UR8, UR21, 0x1 ;  /* 0x0000001508087291 */ /* 0x000fe4000f8e08ff */
[----:B------:R-:W-:Y:S02]  /*1eb0*/  UIADD3 UR34, UPT, UPT, UR26, -0x40, URZ ;  /* 0xffffffc01a227890 */ /* 0x000fe4000fffe0ff */
[----:B------:R-:W-:Y:S02]  /*1ec0*/  ULOP3.LUT UR33, UR5, 0xfefffff8, URZ, 0xc0, !UPT ;  /* 0xfefffff805217892 */ /* 0x000fe4000f8ec0ff */
[----:B------:R-:W-:Y:S02]  /*1ed0*/  UIADD3.X UR23, UPT, UPT, URZ, UR47, URZ, UP1, !UPT ;  /* 0x0000002fff177290 */ /* 0x000fe40008ffe4ff */
[----:B------:R-:W-:Y:S02]  /*1ee0*/  UIADD3 UR32, UPT, UPT, UR24, 0x10800, URZ ;  /* 0x0001080018207890 */ /* 0x000fe4000fffe0ff */
[----:B------:R-:W-:-:S02]  /*1ef0*/  UPRMT UR7, URZ, 0x5410, UR37 ;  /* 0x00005410ff077896 */ /* 0x000fc40008000025 */
[----:B------:R-:W-:Y:S02]  /*1f00*/  UIADD3 UR24, UPT, UPT, UR24, 0x14800, URZ ;  /* 0x0001480018187890 */ /* 0x000fe4000fffe0ff */
[----:B------:R-:W-:Y:S02]  /*1f10*/  UIADD3.X UR15, UPT, UPT, URZ, UR47, URZ, UP0, !UPT ;  /* 0x0000002fff0f7290 */ /* 0x000fe400087fe4ff */
[----:B------:R-:W-:Y:S02]  /*1f20*/  UIADD3 UR16, UPT, UPT, UR8, 0x20800, URZ ;  /* 0x0002080008107890 */ /* 0x000fe4000fffe0ff */
[----:B------:R-:W-:Y:S02]  /*1f30*/  UPRMT UR4, URZ, 0x5410, UR31 ;  /* 0x00005410ff047896 */ /* 0x000fe4000800001f */
[----:B------:R-:W-:Y:S01]  /*1f40*/  UIADD3 UR8, UPT, UPT, UR8, 0x24800, URZ ;  /* 0x0002480008087890 */ /* 0x000fe2000fffe0ff */
[----:B------:R-:W-:Y:S01]  /*1f50*/  UMOV UR44, 0x0 ;  /* 0x00000000002c7882 */ /* 0x000fe20000000000 */
[----:B------:R-:W-:Y:S01]  /*1f60*/  UMOV UR45, 0x10000000 ;  /* 0x10000000002d7882 */ /* 0x000fe20000000000 */
[----:B------:R-:W-:Y:S01]  /*1f70*/  UMOV UR27, UR35 ;  /* 0x00000023001b7c82 */ /* 0x000fe20008000000 */
[----:B------:R-:W-:Y:S01]  /*1f80*/  UMOV UR28, UR36 ;  /* 0x00000024001c7c82 */ /* 0x000fe20008000000 */
[----:B------:R-:W-:Y:S01]  /*1f90*/  UMOV UR25, UR33 ;  /* 0x0000002100197c82 */ /* 0x000fe20008000000 */
[----:B------:R-:W-:Y:S01]  /*1fa0*/  UMOV UR20, UR36 ;  /* 0x0000002400147c82 */ /* 0x000fe20008000000 */
[----:B------:R-:W-:Y:S01]  /*1fb0*/  UMOV UR17, UR33 ;  /* 0x0000002100117c82 */ /* 0x000fe20008000000 */
[----:B------:R-:W-:Y:S01]  /*1fc0*/  UMOV UR18, UR34 ;  /* 0x0000002200127c82 */ /* 0x000fe20008000000 */
[----:B------:R4:W-:Y:S01]  /*1fd0*/  UTMALDG.3D.MULTICAST.2CTA [UR32], [UR22], UR7, desc[UR44] ;  /* 0x00002c20160073b4 */ /* 0x0009e20008211807 */
[----:B------:R-:W-:Y:S01]  /*1fe0*/  UMOV UR10, UR26 ;  /* 0x0000001a000a7c82 */ /* 0x000fe20008000000 */
[----:B------:R-:W-:Y:S01]  /*1ff0*/  UMOV UR11, UR19 ;  /* 0x00000013000b7c82 */ /* 0x000fe20008000000 */
[----:B------:R-:W-:Y:S01]  /*2000*/  UMOV UR12, UR36 ;  /* 0x00000024000c7c82 */ /* 0x000fe20008000000 */
[----:B------:R-:W-:Y:S01]  /*2010*/  UMOV UR9, UR33 ;  /* 0x0000002100097c82 */ /* 0x000fe20008000000 */
[----:B------:R4:W-:Y:S01]  /*2020*/  UTMALDG.3D.MULTICAST.2CTA [UR24], [UR22], UR7, desc[UR44] ;  /* 0x00002c18160073b4 */ /* 0x0009e20008211807 */
[----:B------:R4:W-:Y:S01]  /*2030*/  UTMALDG.3D.MULTICAST.2CTA [UR16], [UR14], UR4, desc[UR44] ;  /* 0x00002c100e0073b4 */ /* 0x0009e20008211804 */
[----:B------:R4:W-:Y:S02]  /*2040*/  UTMALDG.3D.MULTICAST.2CTA [UR8], [UR14], UR4, desc[UR44] ;  /* 0x00002c080e0073b4 */ /* 0x0009e40008211804 */
[----:B----4-:R-:W-:Y:S01]  /*2050*/  NOP ;  /* 0x0000000000007918 */ /* 0x010fe20000000000 */
.L_x_32:
[----:B------:R-:W-:Y:S05]  /*2060*/  BSYNC.RECONVERGENT B0 ;  /* 0x0000000000007941 */ /* 0x000fea0003800200 */
.L_x_31:
[----:B------:R-:W-:Y:S01]  /*2070*/  UIADD3 UR26, UPT, UPT, UR26, 0x80, URZ ;  /* 0x000000801a1a7890 */ /* 0x000fe2000fffe0ff */
[----:B------:R-:W-:Y:S01]  /*2080*/  UMOV UR6, UR29 ;  /* 0x0000001d00067c82 */ /* 0x000fe20008000000 */
[----:B------:R-:W-:Y:S01]  /*2090*/  UMOV UR13, UR41 ;  /* 0x00000029000d7c82 */ /* 0x000fe20008000000 */
[----:B------:R-:W-:Y:S09]  /*20a0*/  BRA.U UP2, `(.L_x_33) ;  /* 0xfffffff902f47547 */ /* 0x000ff2000b83ffff */
.L_x_25:
[----:B------:R-:W-:Y:S01]  /*20b0*/  ULEA UR4, UR29, UR21, 0x3 ;  /* 0x000000151d047291 */ /* 0x000fe2000f8e18ff */
[----:B-12---:R-:W-:Y:S01]  /*20c0*/  SHF.L.U32 R0, R12, 0x1f, RZ ;  /* 0x0000001f0c007819 */ /* 0x006fe200000006ff */
[----:B------:R-:W-:Y:S01]  /*20d0*/  @!P2 SYNCS.ARRIVE.TRANS64.A1T0 RZ, [UR21+0x68], RZ ;  /* 0x000068ffffffa9a7 */ /* 0x000fe20008100015 */
[----:B------:R-:W-:-:S06]  /*20e0*/  UISETP.GT.AND UP0, UPT, UR53, UR51, UPT ;  /* 0x000000333500728c */ /* 0x000fcc000bf04270 */
[----:B---3--:R1:W2:Y:S03]  /*20f0*/  SYNCS.PHASECHK.TRANS64.TRYWAIT P1, [UR4+0x10], R0 ;  /* 0x00001000ff0075a7 */ /* 0x0082a60008021104 */
[----:B------:R-:W-:Y:S05]  /*2100*/  BRA.U !UP0, `(.L_x_34) ;  /* 0x0000000508107547 */ /* 0x000fea000b800000 */
[----:B------:R-:W-:Y:S01]  /*2110*/  UIADD3 UR30, UPT, UPT, UR56, UR13, URZ ;  /* 0x0000000d381e7290 */ /* 0x000fe2000fffe0ff */
[----:B------:R-:W-:-:S11]  /*2120*/  UMOV UR7, UR29 ;  /* 0x0000001d00077c82 */ /* 0x000fd60008000000 */
.L_x_42:
[----:B------:R-:W-:Y:S01]  /*2130*/  ULEA UR6, UR7, UR21, 0x3 ;  /* 0x0000001507067291 */ /* 0x000fe2000f8e18ff */
[----:B--2---:R-:W-:Y:S01]  /*2140*/  @P4 MOV R2, 0x20000 ;  /* 0x0002000000024802 */ /* 0x004fe20000000f00 */
[----:B--23--:R-:W-:Y:S10]  /*2150*/  @P1 BRA `(.L_x_35) ;  /* 0x00000000000c1947 */ /* 0x00cff40003800000 */
[----:B------:R-:W-:-:S04]  /*2160*/  SHF.L.U32 R3, R12, 0x1f, RZ ;  /* 0x0000001f0c037819 */ /* 0x000fc800000006ff */
[----:B------:R-:W2:Y:S02]  /*2170*/  SYNCS.PHASECHK.TRANS64.TRYWAIT P0, [UR6+0x10], R3 ;  /* 0x00001003ff0075a7 */ /* 0x000ea40008001106 */
[----:B--2---:R-:W-:Y:S05]  /*2180*/  @!P0 BRA `(.L_x_36) ;  /* 0x0000009c00408947 */ /* 0x004fea0003800000 */
.L_x_35:
[----:B------:R2:W-:Y:S01]  /*2190*/  @P4 SYNCS.ARRIVE.TRANS64 RZ, [UR6], R2 ;  /* 0x00000002ffff49a7 */ /* 0x0005e20008000006 */
[----:B------:R-:W-:-:S04]  /*21a0*/  ULOP3.LUT UR4, UR38, 0x2, URZ, 0xfc, !UPT ;  /* 0x0000000226047892 */ /* 0x000fc8000f8efcff */
[----:B------:R-:W-:-:S09]  /*21b0*/  UISETP.NE.AND UP0, UPT, UR4, 0x2, UPT ;  /* 0x000000020400788c */ /* 0x000fd2000bf05270 */
[----:B------:R-:W-:Y:S05]  /*21c0*/  BRA.U UP0, `(.L_x_37) ;  /* 0x0000000100047547 */ /* 0x000fea000b800000 */
[----:B------:R-:W-:Y:S05]  /*21d0*/  BPT.TRAP 0x1 ;  /* 0x000000040000795c */ /* 0x000fea0000300000 */
.L_x_37:
[----:B------:R-:W-:Y:S04]  /*21e0*/  BSSY.RECONVERGENT B0, `(.L_x_38) ;  /* 0x0000003000007945 */ /* 0x000fe80003800200 */
[----:B------:R-:W-:Y:S05]  /*21f0*/  @!P3 BRA `(.L_x_39) ;  /* 0x000000000004b947 */ /* 0x000fea0003800000 */
[----:B------:R-:W-:Y:S05]  /*2200*/  BPT.TRAP 0x1 ;  /* 0x000000040000795c */ /* 0x000fea0000300000 */
.L_x_39:
[----:B------:R-:W-:Y:S05]  /*2210*/  BSYNC.RECONVERGENT B0 ;  /* 0x0000000000007941 */ /* 0x000fea0003800200 */
.L_x_38:
        /* <DEDUP_REMOVED lines=8> */
[----:B-1----:R-:W-:-:S04]  /*22a0*/  SHF.L.U32 R0, R12, 0x1f, RZ ;  /* 0x0000001f0c007819 */ /* 0x002fc800000006ff */
[----:B------:R1:W3:Y:S01]  /*22b0*/  SYNCS.PHASECHK.TRANS64.TRYWAIT P1, [UR4+0x10], R0 ;  /* 0x00001000ff0075a7 */ /* 0x0002e20008021104 */
[----:B------:R-:W-:Y:S05]  /*22c0*/  @!P0 BRA `(.L_x_41) ;  /* 0x00000000008c8947 */ /* 0x000fea0003800000 */
[----:B------:R-:W-:Y:S02]  /*22d0*/  USHF.L.U32 UR4, UR7, 0xe, URZ ;  /* 0x0000000e07047899 */ /* 0x000fe400080006ff */
[----:B------:R-:W-:Y:S02]  /*22e0*/  UIADD3 UR14, UP1, UPT, UR46, 0x80, URZ ;  /* 0x000000802e0e7890 */ /* 0x000fe4000ff3e0ff */
[----:B------:R-:W-:Y:S02]  /*22f0*/  ULOP3.LUT UR24, UR4, UR40, URZ, 0xfc, !UPT ;  /* 0x0000002804187292 */ /* 0x000fe4000f8efcff */
[----:B------:R-:W-:Y:S02]  /*2300*/  ULOP3.LUT UR8, UR4, UR39, URZ, 0xfc, !UPT ;  /* 0x0000002704087292 */ /* 0x000fe4000f8efcff */
[----:B------:R-:W-:Y:S02]  /*2310*/  ULEA UR24, UR24, UR21, 0x1 ;  /* 0x0000001518187291 */ /* 0x000fe4000f8e08ff */
[----:B------:R-:W-:-:S02]  /*2320*/  USHF.L.U32 UR34, UR13, 0x7, URZ ;  /* 0x000000070d227899 */ /* 0x000fc400080006ff */
[----:B------:R-:W-:Y:S02]  /*2330*/  UIADD3 UR22, UP0, UPT, UR46, 0x180, URZ ;  /* 0x000001802e167890 */ /* 0x000fe4000ff1e0ff */
[----:B------:R-:W-:Y:S02]  /*2340*/  ULEA UR8, UR8, UR21, 0x1 ;  /* 0x0000001508087291 */ /* 0x000fe4000f8e08ff */
[----:B------:R-:W-:Y:S02]  /*2350*/  ULOP3.LUT UR33, UR6, 0xfefffff8, URZ, 0xc0, !UPT ;  /* 0xfefffff806217892 */ /* 0x000fe4000f8ec0ff */
[----:B------:R-:W-:Y:S02]  /*2360*/  UIADD3.X UR15, UPT, UPT, URZ, UR47, URZ, UP1, !UPT ;  /* 0x0000002fff0f7290 */ /* 0x000fe40008ffe4ff */
[----:B------:R-:W-:Y:S02]  /*2370*/  UIADD3 UR32, UPT, UPT, UR24, 0x10800, URZ ;  /* 0x0001080018207890 */ /* 0x000fe4000fffe0ff */
[----:B------:R-:W-:-:S02]  /*2380*/  UPRMT UR4, URZ, 0x5410, UR37 ;  /* 0x00005410ff047896 */ /* 0x000fc40008000025 */
[----:B------:R-:W-:Y:S02]  /*2390*/  UIADD3 UR26, UPT, UPT, UR34, 0x40, URZ ;  /* 0x00000040221a7890 */ /* 0x000fe4000fffe0ff */
        /* <DEDUP_REMOVED lines=22> */
.L_x_41:
[----:B------:R-:W-:Y:S05]  /*2500*/  BSYNC.RECONVERGENT B0 ;  /* 0x0000000000007941 */ /* 0x000fea0003800200 */
.L_x_40:
[----:B------:R-:W-:Y:S01]  /*2510*/  UIADD3 UR13, UPT, UPT, UR13, 0x1, URZ ;  /* 0x000000010d0d7890 */ /* 0x000fe2000fffe0ff */
[----:B------:R-:W-:-:S03]  /*2520*/  UMOV UR7, UR29 ;  /* 0x0000001d00077c82 */ /* 0x000fc60008000000 */
[----:B------:R-:W-:-:S09]  /*2530*/  UISETP.NE.AND UP0, UPT, UR13, UR30, UPT ;  /* 0x0000001e0d00728c */ /* 0x000fd2000bf05270 */
[----:B------:R-:W-:Y:S05]  /*2540*/  BRA.U UP0, `(.L_x_42) ;  /* 0xfffffff900f87547 */ /* 0x000fea000b83ffff */
.L_x_34:
[C---:B------:R-:W-:Y:S01]  /*2550*/  LEA R3, R11.reuse, UR21, 0x3 ;  /* 0x000000150b037c11 */ /* 0x040fe2000f8e18ff */
[----:B------:R-:W-:Y:S01]  /*2560*/  NOP ;  /* 0x0000000000007918 */ /* 0x000fe20000000000 */
[----:B-1----:R-:W-:Y:S02]  /*2570*/  SHF.L.U32 R0, R10, 0x1f, RZ ;  /* 0x0000001f0a007819 */ /* 0x002fe400000006ff */
[----:B------:R-:W-:Y:S02]  /*2580*/  LEA R5, R11, UR21, 0x4 ;  /* 0x000000150b057c11 */ /* 0x000fe4000f8e20ff */
[----:B------:R-:W1:Y:S02]  /*2590*/  SYNCS.PHASECHK.TRANS64.TRYWAIT P0, [R3+URZ+0x70], R0 ;  /* 0x00007000030075a7 */ /* 0x000e6400080011ff */
[----:B-1----:R-:W-:Y:S05]  /*25a0*/  @!P0 BRA `(.L_x_43) ;  /* 0x0000009800508947 */ /* 0x002fea0003800000 */
.L_x_152:
[----:B------:R-:W4:Y:S01]  /*25b0*/  LDS.128 R4, [R5+0xe0] ;  /* 0x0000e00005047984 */ /* 0x000f220000000c00 */
[----:B------:R-:W-:Y:S01]  /*25c0*/  UISETP.GE.AND UP0, UPT, UR42, 0x1, UPT ;  /* 0x000000012a00788c */ /* 0x000fe2000bf06270 */
[----:B------:R-:W-:Y:S01]  /*25d0*/  @!PT LDS RZ, [RZ] ;  /* 0x00000000fffff984 */ /* 0x000fe20000000800 */
[----:B------:R-:W-:Y:S01]  /*25e0*/  @!PT LDS RZ, [RZ] ;  /* 0x00000000fffff984 */ /* 0x000fe20000000800 */
[----:B------:R-:W-:Y:S01]  /*25f0*/  @!PT LDS RZ, [RZ] ;  /* 0x00000000fffff984 */ /* 0x000fe20000000800 */
[----:B------:R-:W-:Y:S01]  /*2600*/  @!PT LDS RZ, [RZ] ;  /* 0x00000000fffff984 */ /* 0x000fe20000000800 */
[----:B------:R1:W-:Y:S06]  /*2610*/  MEMBAR.ALL.CTA ;  /* 0x0000000000007992 */ /* 0x0003ec0000008000 */
[----:B-1----:R-:W1:Y:S01]  /*2620*/  FENCE.VIEW.ASYNC.S ;  /* 0x00000000000073c6 */ /* 0x002e620000000000 */
[----:B----4-:R-:W-:-:S13]  /*2630*/  LOP3.LUT P0, RZ, R6, 0x1, RZ, 0xc0, !PT ;  /* 0x0000000106ff7812 */ /* 0x010fda000780c0ff */
[----:B-1----:R-:W-:Y:S01]  /*2640*/  VOTEU.ANY UP1, P0 ;  /* 0x0000000000ff7886 */ /* 0x002fe20000020100 */
[----:B------:R-:W-:-:S13]  /*2650*/  PLOP3.LUT P0, PT, PT, PT, UP1, 0x80, 0x8 ;  /* 0x000000000008781c */ /* 0x000fda0003f0f018 */
[----:B------:R-:W-:Y:S02]  /*2660*/  @P0 LOP3.LUT R0, R5, 0xffff, RZ, 0xc0, !PT ;  /* 0x0000ffff05000812 */ /* 0x000fe400078ec0ff */
[----:B--2---:R-:W-:Y:S02]  /*2670*/  @P0 MOV R2, R4 ;  /* 0x0000000400020202 */ /* 0x004fe40000000f00 */
[----:B------:R-:W-:Y:S01]  /*2680*/  @P0 R2UR UR5, R0 ;  /* 0x00000000000502ca */ /* 0x000fe200000e0000 */
[----:B------:R-:W-:Y:S01]  /*2690*/  VIADD R0, R3, 0x80 ;  /* 0x0000008003007836 */ /* 0x000fe20000000000 */
[----:B------:R-:W-:Y:S02]  /*26a0*/  @P0 SHF.R.U32.HI R4, RZ, 0x10, R5 ;  /* 0x00000010ff040819 */ /* 0x000fe40000011605 */
[----:B------:R-:W-:Y:S02]  /*26b0*/  @P0 R2UR UR6, R2 ;  /* 0x00000000020602ca */ /* 0x000fe400000e0000 */
[----:B------:R-:W-:-:S02]  /*26c0*/  PRMT R0, RZ, 0x654, R0 ;  /* 0x00000654ff007816 */ /* 0x000fc40000000000 */
[----:B------:R-:W-:Y:S02]  /*26d0*/  @P0 R2UR UR4, R4 ;  /* 0x00000000040402ca */ /* 0x000fe400000e0000 */
[----:B------:R1:W-:Y:S03]  /*26e0*/  SYNCS.ARRIVE.TRANS64.RED.A1T0 RZ, [R0+URZ], RZ ;  /* 0x000000ff00ff79a7 */ /* 0x0003e600081004ff */
[----:B------:R-:W-:-:S04]  /*26f0*/  @UP1 UMOV UR43, UR5 ;  /* 0x00000005002b1c82 */ /* 0x000fc80008000000 */
[----:B------:R-:W-:-:S04]  /*2700*/  @UP1 UMOV UR48, UR6 ;  /* 0x0000000600301c82 */ /* 0x000fc80008000000 */
[----:B------:R-:W-:Y:S01]  /*2710*/  @UP1 UMOV UR36, UR4 ;  /* 0x0000000400241c82 */ /* 0x000fe20008000000 */
[----:B------:R-:W-:Y:S05]  /*2720*/  BRA.U !UP0, `(.L_x_44) ;  /* 0x0000000108d47547 */ /* 0x000fea000b800000 */
[----:B------:R-:W2:Y:S01]  /*2730*/  LDCU.128 UR12, c[0x0][0xb10] ;  /* 0x00016200ff0c77ac */ /* 0x000ea20008000c00 */
[----:B------:R-:W4:Y:S01]  /*2740*/  LDCU UR22, c[0x0][0xb20] ;  /* 0x00016400ff1677ac */ /* 0x000f220008000800 */
[----:B------:R-:W3:Y:S01]  /*2750*/  LDCU UR20, c[0x0][0xb0c] ;  /* 0x00016180ff1477ac */ /* 0x000ee20008000800 */
[----:B------:R-:W1:Y:S01]  /*2760*/  LDCU.64 UR8, c[0x0][0xb28] ;  /* 0x00016500ff0877ac */ /* 0x000e620008000a00 */
[----:B------:R-:W-:Y:S02]  /*2770*/  UISETP.NE.AND UP3, UPT, UR42, 0x1, UPT ;  /* 0x000000012a00788c */ /* 0x000fe4000bf65270 */
[----:B--2---:R-:W-:Y:S02]  /*2780*/  UIMAD.WIDE.U32 UR6, UR49, UR15, URZ ;  /* 0x0000000f310672a5 */ /* 0x004fe4000f8e00ff */
[----:B------:R-:W-:Y:S02]  /*2790*/  UIMAD.WIDE.U32 UR4, UR50, UR12, URZ ;  /* 0x0000000c320472a5 */ /* 0x000fe4000f8e00ff */
[----:B------:R-:W-:-:S02]  /*27a0*/  UISETP.NE.AND UP0, UPT, UR14, 0x1, UPT ;  /* 0x000000010e00788c */ /* 0x000fc4000bf05270 */
[----:B------:R-:W-:Y:S01]  /*27b0*/  UIMAD.WIDE.U32 UR18, UR43, UR15, URZ ;  /* 0x0000000f2b1272a5 */ /* 0x000fe2000f8e00ff */
[----:B------:R-:W-:Y:S02]  /*27c0*/  UMOV UR6, UR7 ;  /* 0x0000000700067c82 */ /* 0x000fe40008000000 */
[----:B------:R-:W-:Y:S01]  /*27d0*/  UMOV UR4, UR5 ;  /* 0x0000000500047c82 */ /* 0x000fe20008000000 */
[----:B----4-:R-:W-:Y:S02]  /*27e0*/  USHF.R.U32.HI UR6, URZ, UR22, UR6 ;  /* 0x00000016ff067299 */ /* 0x010fe40008011606 */
[----:B---3--:R-:W-:Y:S02]  /*27f0*/  UISETP.NE.AND UP2, UPT, UR20, 0x1, UPT ;  /* 0x000000011400788c */ /* 0x008fe4000bf45270 */
[----:B------:R-:W-:Y:S02]  /*2800*/  USHF.R.U32.HI UR4, URZ, UR13, UR4 ;  /* 0x0000000dff047299 */ /* 0x000fe40008011604 */
[----:B------:R-:W-:-:S02]  /*2810*/  USEL UR5, UR49, UR6, !UP0 ;  /* 0x0000000631057287 */ /* 0x000fc4000c000000 */
[----:B------:R-:W-:Y:S02]  /*2820*/  USEL UR6, UR50, UR4, !UP2 ;  /* 0x0000000432067287 */ /* 0x000fe4000d000000 */
[----:B-1----:R-:W-:Y:S01]  /*2830*/  UIMAD.WIDE.U32 UR10, UR5, UR8, URZ ;  /* 0x00000008050a72a5 */ /* 0x002fe2000f8e00ff */
[----:B------:R-:W-:Y:S01]  /*2840*/  UMOV UR4, UR19 ;  /* 0x0000001300047c82 */ /* 0x000fe20008000000 */
[----:B------:R-:W-:Y:S02]  /*2850*/  UIMAD.WIDE.U32 UR16, UR48, UR12, URZ ;  /* 0x0000000c301072a5 */ /* 0x000fe4000f8e00ff */
[----:B------:R-:W-:-:S03]  /*2860*/  UIMAD.WIDE.U32 UR18, UR6, UR8, URZ ;  /* 0x00000008061272a5 */ /* 0x000fc6000f8e00ff */
[----:B------:R-:W-:Y:S01]  /*2870*/  UMOV UR10, UR11 ;  /* 0x0000000b000a7c82 */ /* 0x000fe20008000000 */
[----:B------:R-:W-:Y:S02]  /*2880*/  USHF.R.U32.HI UR4, URZ, UR22, UR4 ;  /* 0x00000016ff047299 */ /* 0x000fe40008011604 */
[----:B------:R-:W-:Y:S01]  /*2890*/  @UP3 USHF.R.U32.HI UR5, URZ, UR9, UR10 ;  /* 0x00000009ff053299 */ /* 0x000fe2000801160a */
[----:B------:R-:W-:Y:S01]  /*28a0*/  UMOV UR16, UR17 ;  /* 0x0000001100107c82 */ /* 0x000fe20008000000 */
[----:B------:R-:W-:Y:S01]  /*28b0*/  UMOV UR18, UR19 ;  /* 0x0000001300127c82 */ /* 0x000fe20008000000 */
[----:B------:R-:W-:Y:S02]  /*28c0*/  USHF.R.U32.HI UR13, URZ, UR13, UR16 ;  /* 0x0000000dff0d7299 */ /* 0x000fe40008011610 */
[----:B------:R-:W-:Y:S02]  /*28d0*/  USEL UR4, UR43, UR4, !UP0 ;  /* 0x000000042b047287 */ /* 0x000fe4000c000000 */
[----:B------:R-:W-:-:S02]  /*28e0*/  @UP3 USHF.R.U32.HI UR6, URZ, UR9, UR18 ;  /* 0x00000009ff063299 */ /* 0x000fc40008011612 */
[----:B------:R-:W-:Y:S02]  /*28f0*/  UIMAD UR7, UR42, UR5, URZ ;  /* 0x000000052a0772a4 */ /* 0x000fe4000f8e02ff */
[----:B------:R-:W-:Y:S02]  /*2900*/  USEL UR5, UR48, UR13, !UP2 ;  /* 0x0000000d30057287 */ /* 0x000fe4000d000000 */
[----:B------:R-:W-:Y:S02]  /*2910*/  UIMAD UR10, UR42, UR6, URZ ;  /* 0x000000062a0a72a4 */ /* 0x000fe4000f8e02ff */
[----:B------:R-:W-:Y:S02]  /*2920*/  UISETP.GE.AND UP0, UPT, UR4, UR7, UPT ;  /* 0x000000070400728c */ /* 0x000fe4000bf06270 */
[----:B------:R-:W-:Y:S02]  /*2930*/  UIMAD.WIDE.U32 UR12, UR4, UR8, URZ ;  /* 0x00000008040c72a5 */ /* 0x000fe4000f8e00ff */
[----:B------:R-:W-:-:S02]  /*2940*/  UISETP.GE.OR UP0, UPT, UR5, UR10, UP0 ;  /* 0x0000000a0500728c */ /* 0x000fc40008706670 */
        /* <DEDUP_REMOVED lines=19> */
.L_x_44:
[----:B------:R-:W2:Y:S02]  /*2a80*/  LDCU UR4, c[0x0][0xb30] ;  /* 0x00016600ff0477ac */ /* 0x000ea40008000800 */
[----:B--2---:R-:W-:-:S09]  /*2a90*/  UISETP.NE.AND UP0, UPT, UR4, 0x1, UPT ;  /* 0x000000010400788c */ /* 0x004fd2000bf05270 */
[----:B------:R-:W-:Y:S05]  /*2aa0*/  BRA.U UP0, `(.L_x_45) ;  /* 0x0000000100447547 */ /* 0x000fea000b800000 */
[----:B------:R-:W2:Y:S01]  /*2ab0*/  LDCU.128 UR8, c[0x0][0xb10] ;  /* 0x00016200ff0877ac */ /* 0x000ea20008000c00 */
[----:B------:R-:W4:Y:S01]  /*2ac0*/  LDCU UR12, c[0x0][0xb0c] ;  /* 0x00016180ff0c77ac */ /* 0x000f220008000800 */
[----:B------:R-:W1:Y:S01]  /*2ad0*/  LDCU UR13, c[0x0][0xb20] ;  /* 0x00016400ff0d77ac */ /* 0x000e620008000800 */
[----:B--2---:R-:W-:Y:S02]  /*2ae0*/  UIMAD.WIDE.U32 UR6, UR48, UR8, URZ ;  /* 0x00000008300672a5 */ /* 0x004fe4000f8e00ff */
[----:B------:R-:W-:Y:S02]  /*2af0*/  UIMAD.WIDE.U32 UR4, UR43, UR11, URZ ;  /* 0x0000000b2b0472a5 */ /* 0x000fe4000f8e00ff */
[----:B----4-:R-:W-:Y:S02]  /*2b00*/  UISETP.NE.AND UP2, UPT, UR12, 0x1, UPT ;  /* 0x000000010c00788c */ /* 0x010fe4000bf45270 */
[----:B------:R-:W-:Y:S01]  /*2b10*/  UISETP.NE.AND UP0, UPT, UR10, 0x1, UPT ;  /* 0x000000010a00788c */ /* 0x000fe2000bf05270 */
[----:B------:R-:W-:-:S02]  /*2b20*/  UMOV UR6, UR7 ;  /* 0x0000000700067c82 */ /* 0x000fc40008000000 */
[----:B------:R-:W-:Y:S01]  /*2b30*/  UMOV UR4, UR5 ;  /* 0x0000000500047c82 */ /* 0x000fe20008000000 */
[----:B------:R-:W-:Y:S02]  /*2b40*/  USHF.R.U32.HI UR9, URZ, UR9, UR6 ;  /* 0x00000009ff097299 */ /* 0x000fe40008011606 */
[----:B-1----:R-:W-:Y:S02]  /*2b50*/  USHF.R.U32.HI UR4, URZ, UR13, UR4 ;  /* 0x0000000dff047299 */ /* 0x002fe40008011604 */
[----:B------:R-:W-:Y:S02]  /*2b60*/  USEL UR5, UR48, UR9, !UP2 ;  /* 0x0000000930057287 */ /* 0x000fe4000d000000 */
[----:B------:R-:W-:-:S04]  /*2b70*/  USEL UR4, UR43, UR4, !UP0 ;  /* 0x000000042b047287 */ /* 0x000fc8000c000000 */
[----:B------:R-:W-:Y:S02]  /*2b80*/  UIADD3 UR6, UPT, UPT, UR5, -UR4, URZ ;  /* 0x8000000405067290 */ /* 0x000fe4000fffe0ff */
[----:B------:R-:W-:Y:S02]  /*2b90*/  UIADD3 UR4, UPT, UPT, -UR5, UR4, URZ ;  /* 0x0000000405047290 */ /* 0x000fe4000fffe1ff */
[----:B------:R-:W-:Y:S02]  /*2ba0*/  UIMAD UR43, UR6, UR10, UR43 ;  /* 0x0000000a062b72a4 */ /* 0x000fe4000f8e022b */
[----:B------:R-:W-:-:S12]  /*2bb0*/  UIMAD UR48, UR4, UR12, UR48 ;  /* 0x0000000c043072a4 */ /* 0x000fd8000f8e0230 */
.L_x_45:
[----:B------:R-:W-:Y:S01]  /*2bc0*/  VIADD R11, R11, 0x1 ;  /* 0x000000010b0b7836 */ /* 0x000fe20000000000 */
[----:B------:R-:W-:Y:S01]  /*2bd0*/  R2UR UR4, R152 ;  /* 0x00000000980472ca */ /* 0x000fe200000e0000 */
[----:B------:R-:W-:Y:S01]  /*2be0*/  UIADD3 UR16, UPT, UPT, UR48, UR63, URZ ;  /* 0x0000003f30107290 */ /* 0x000fe2000fffe0ff */
[----:B------:R-:W-:Y:S02]  /*2bf0*/  PLOP3.LUT P2, PT, PT, PT, PT, 0x80, 0x8 ;  /* 0x000000000008781c */ /* 0x000fe40003f4f070 */
[----:B------:R-:W-:-:S04]  /*2c00*/  ISETP.NE.AND P0, PT, R11, 0x2, PT ;  /* 0x000000020b00780c */ /* 0x000fc80003f05270 */
[----:B------:R-:W-:Y:S02]  /*2c10*/  SEL R3, RZ, 0x1, P0 ;  /* 0x00000001ff037807 */ /* 0x000fe40000000000 */
[----:B------:R-:W-:Y:S02]  /*2c20*/  SEL R11, R11, RZ, P0 ;  /* 0x000000ff0b0b7207 */ /* 0x000fe40000000000 */
[----:B------:R-:W-:Y:S01]  /*2c30*/  LOP3.LUT R10, R10, R3, RZ, 0x3c, !PT ;  /* 0x000000030a0a7212 */ /* 0x000fe200078e3cff */
[----:B------:R-:W-:Y:S01]  /*2c40*/  UIADD3 UR20, UPT, UPT, UR43, UR4, URZ ;  /* 0x000000042b147290 */ /* 0x000fe2000fffe0ff */
[----:B------:R-:W-:Y:S11]  /*2c50*/  BRA.U UP1, `(.L_x_46) ;  /* 0xffffffed01887547 */ /* 0x000ff6000b83ffff */
[----:B------:R-:W-:Y:S01]  /*2c60*/  UIADD3 UR21, UPT, UPT, UR21, 0x10, URZ ;  /* 0x0000001015157890 */ /* 0x000fe2000fffe0ff */
[----:B------:R-:W-:-:S03]  /*2c70*/  SHF.L.U32 R3, R12, 0x1f, RZ ;  /* 0x0000001f0c037819 */ /* 0x000fc600000006ff */
[----:B------:R-:W-:-:S09]  /*2c80*/  ULEA UR4, UR29, UR21, 0x3 ;  /* 0x000000151d047291 */ /* 0x000fd2000f8e18ff */
[----:B------:R-:W2:Y:S02]  /*2c90*/  SYNCS.PHASECHK.TRANS64.TRYWAIT P0, [UR4], R3 ;  /* 0x00000003ff0075a7 */ /* 0x000ea40008001104 */
[----:B--2---:R-:W-:Y:S05]  /*2ca0*/  @!P0 BRA `(.L_x_47) ;  /* 0x0000009000a48947 */ /* 0x004fea0003800000 */
.L_x_154:
[----:B------:R-:W-:-:S04]  /*2cb0*/  UIADD3 UR4, UPT, UPT, UR29, 0x1, URZ ;  /* 0x000000011d047890 */ /* 0x000fc8000fffe0ff */
[----:B------:R-:W-:-:S04]  /*2cc0*/  UISETP.NE.AND UP0, UPT, UR4, 0x2, UPT ;  /* 0x000000020400788c */ /* 0x000fc8000bf05270 */
[----:B------:R-:W-:Y:S02]  /*2cd0*/  USEL UR5, URZ, 0x1, UP0 ;  /* 0x00000001ff057887 */ /* 0x000fe40008000000 */
[----:B------:R-:W-:-:S04]  /*2ce0*/  USEL UR4, UR4, URZ, UP0 ;  /* 0x000000ff04047287 */ /* 0x000fc80008000000 */
[----:B------:R-:W-:Y:S01]  /*2cf0*/  ULEA UR4, UR4, UR21, 0x3 ;  /* 0x0000001504047291 */ /* 0x000fe2000f8e18ff */
[----:B-1----:R-:W-:-:S04]  /*2d00*/  LOP3.LUT R3, R12, UR5, RZ, 0x3c, !PT ;  /* 0x000000050c037c12 */ /* 0x002fc8000f8e3cff */
[----:B------:R-:W-:Y:S01]  /*2d10*/  SHF.L.U32 R3, R3, 0x1f, RZ ;  /* 0x0000001f03037819 */ /* 0x000fe200000006ff */
[----:B------:R-:W-:-:S07]  /*2d20*/  IMAD.U32 R0, RZ, RZ, UR4 ;  /* 0x00000004ff007e24 */ /* 0x000fce000f8e00ff */
.L_x_48:
[----:B-1----:R1:W2:Y:S02]  /*2d30*/  SYNCS.PHASECHK.TRANS64.TRYWAIT P0, [R0+URZ], R3 ;  /* 0x00000003000075a7 */ /* 0x0022a400080011ff */
[----:B--2---:R-:W-:Y:S05]  /*2d40*/  @!P0 NANOSLEEP.SYNCS 0x989680 ;  /* 0x009896800000895d */ /* 0x004fea0003900000 */
[----:B------:R-:W2:Y:S02]  /*2d50*/  @!P0 SYNCS.PHASECHK.TRANS64 P0, [R0+URZ], R3 ;  /* 0x00000003000085a7 */ /* 0x000ea400080010ff */
[----:B--2---:R-:W-:Y:S05]  /*2d60*/  @P0 EXIT ;  /* 0x000000000000094d */ /* 0x004fea0003800000 */
[----:B------:R-:W-:Y:S05]  /*2d70*/  BRA `(.L_x_48) ;  /* 0xfffffffc00ec7947 */ /* 0x000fea000383ffff */
.L_x_22:
[----:B------:R-:W-:-:S04]  /*2d80*/  UISETP.NE.AND UP0, UPT, UR52, URZ, UPT ;  /* 0x000000ff3400728c */ /* 0x000fc8000bf05270 */
[----:B------:R-:W-:-:S09]  /*2d90*/  UISETP.NE.OR UP0, UPT, UR21, 0x1, UP0 ;  /* 0x000000011500788c */ /* 0x000fd20008705670 */
[----:B------:R-:W-:Y:S05]  /*2da0*/  BRA.U UP0, `(.L_x_49) ;  /* 0x0000000500487547 */ /* 0x000fea000b800000 */
[----:B------:R-:W-:Y:S01]  /*2db0*/  ISETP.GE.U32.AND P2, PT, R0, 0x8, PT ;  /* 0x000000080000780c */ /* 0x000fe20003f46070 */
[----:B------:R-:W-:Y:S01]  /*2dc0*/  IMAD.MOV.U32 R12, RZ, RZ, 0x1 ;  /* 0x00000001ff0c7424 */ /* 0x000fe200078e00ff */
[----:B------:R-:W-:Y:S02]  /*2dd0*/  CS2R R10, SRZ ;  /* 0x00000000000a7805 */ /* 0x000fe4000001ff00 */
[----:B------:R-:W-:Y:S01]  /*2de0*/  CS2R R8, SRZ ;  /* 0x0000000000087805 */ /* 0x000fe2000001ff00 */
[----:B------:R-:W-:Y:S01]  /*2df0*/  UMOV UR6, 0x400 ;  /* 0x0000040000067882 */ /* 0x000fe20000000000 */
[----:B------:R-:W-:Y:S01]  /*2e00*/  UMOV UR5, URZ ;  /* 0x000000ff00057c82 */ /* 0x000fe20008000000 */
[----:B------:R-:W-:-:S12]  /*2e10*/  ULEA UR6, UR52, UR6, 0x18 ;  /* 0x0000000634067291 */ /* 0x000fd8000f8ec0ff */
.L_x_53:
[----:B------:R-:W-:Y:S02]  /*2e20*/  LEA R2, R8, UR6, 0x3 ;  /* 0x0000000608027c11 */ /* 0x000fe4000f8e18ff */
[----:B------:R-:W-:-:S03]  /*2e30*/  SHF.L.U32 R5, R9, 0x1f, RZ ;  /* 0x0000001f09057819 */ /* 0x000fc600000006ff */
[----:B------:R-:W-:Y:S01]  /*2e40*/  VIADD R4, R2, 0xc0 ;  /* 0x000000c002047836 */ /* 0x000fe20000000000 */
[----:B------:R-:W2:Y:S02]  /*2e50*/  SYNCS.PHASECHK.TRANS64.TRYWAIT P0, [R2+URZ+0xb0], R5 ;  /* 0x0000b005020075a7 */ /* 0x000ea400080011ff */
[----:B--2---:R-:W-:Y:S05]  /*2e60*/  @!P0 BRA `(.L_x_50) ;  /* 0x00000090004c8947 */ /* 0x004fea0003800000 */
.L_x_155:
[----:B------:R-:W-:Y:S01]  /*2e70*/  ULEA UR4, UR5, UR6, 0x3 ;  /* 0x0000000605047291 */ /* 0x000fe2000f8e18ff */
[----:B------:R-:W-:Y:S02]  /*2e80*/  PRMT R4, RZ, 0x654, R4 ;  /* 0x00000654ff047816 */ /* 0x000fe40000000004 */
[----:B--2---:R-:W-:Y:S01]  /*2e90*/  SHF.L.U32 R5, R12, 0x1f, RZ ;  /* 0x0000001f0c057819 */ /* 0x004fe200000006ff */
[----:B------:R-:W-:Y:S01]  /*2ea0*/  UIADD3 UR7, UPT, UPT, UR4, 0x70, URZ ;  /* 0x0000007004077890 */ /* 0x000fe2000fffe0ff */
[----:B------:R2:W-:Y:S05]  /*2eb0*/  SYNCS.ARRIVE.TRANS64.RED.A1T0 RZ, [R4+URZ], RZ ;  /* 0x000000ff04ff79a7 */ /* 0x0005ea00081004ff */
[----:B------:R-:W-:Y:S01]  /*2ec0*/  IMAD.U32 R7, RZ, RZ, UR7 ;  /* 0x00000007ff077e24 */ /* 0x000fe2000f8e00ff */
[----:B------:R-:W3:Y:S04]  /*2ed0*/  SYNCS.PHASECHK.TRANS64.TRYWAIT P0, [UR4+0x80], R5 ;  /* 0x00008005ff0075a7 */ /* 0x000ee80008001104 */
[----:B------:R-:W-:Y:S01]  /*2ee0*/  PRMT R6, R0, 0x654, R7 ;  /* 0x0000065400067816 */ /* 0x000fe20000000007 */
[----:B--2---:R-:W-:Y:S01]  /*2ef0*/  @!P2 IMAD.MOV.U32 R4, RZ, RZ, 0x10 ;  /* 0x00000010ff04a424 */ /* 0x004fe200078e00ff */
[----:B---3--:R-:W-:Y:S06]  /*2f00*/  @!P0 BRA `(.L_x_51) ;  /* 0x0000009000388947 */ /* 0x008fec0003800000 */
.L_x_157:
[----:B------:R-:W-:Y:S01]  /*2f10*/  ULEA UR8, UR5, UR6, 0x4 ;  /* 0x0000000605087291 */ /* 0x000fe2000f8e20ff */
[----:B------:R-:W-:Y:S01]  /*2f20*/  SEL R3, R6, R3, !P2 ;  /* 0x0000000306037207 */ /* 0x000fe20005000000 */
[----:B------:R-:W-:Y:S01]  /*2f30*/  UIADD3 UR9, UPT, UPT, UR4, 0x70, URZ ;  /* 0x0000007004097890 */ /* 0x000fe2000fffe0ff */
[----:B--2---:R-:W-:Y:S01]  /*2f40*/  LEA R2, R11, UR6, 0x3 ;  /* 0x000000060b027c11 */ /* 0x004fe2000f8e18ff */
[----:B------:R-:W-:Y:S01]  /*2f50*/  UIADD3 UR8, UPT, UPT, UR8, 0xe0, URZ ;  /* 0x000000e008087890 */ /* 0x000fe2000fffe0ff */
[----:B------:R-:W-:Y:S01]  /*2f60*/  SHF.L.U32 R5, R10, 0x1f, RZ ;  /* 0x0000001f0a057819 */ /* 0x000fe200000006ff */
[----:B------:R2:W-:Y:S01]  /*2f70*/  @!P2 SYNCS.ARRIVE.TRANS64.RED RZ, [R3+URZ], R4 ;  /* 0x0000000403ffa9a7 */ /* 0x0005e200080004ff */
[----:B------:R-:W-:Y:S01]  /*2f80*/  UIADD3 UR4, UPT, UPT, UR5, 0x1, URZ ;  /* 0x0000000105047890 */ /* 0x000fe2000fffe0ff */
[----:B------:R-:W-:-:S03]  /*2f90*/  VIADD R8, R8, 0x1 ;  /* 0x0000000108087836 */ /* 0x000fc60000000000 */
[----:B------:R-:W-:Y:S02]  /*2fa0*/  UISETP.NE.AND UP0, UPT, UR4, 0x2, UPT ;  /* 0x000000020400788c */ /* 0x000fe4000bf05270 */
[----:B------:R-:W-:Y:S06]  /*2fb0*/  UGETNEXTWORKID.BROADCAST [UR8], [UR9] ;  /* 0x00000000080073ca */ /* 0x000fec0008000100 */
[----:B------:R-:W-:Y:S01]  /*2fc0*/  USEL UR7, URZ, 0x1, UP0 ;  /* 0x00000001ff077887 */ /* 0x000fe20008000000 */
[----:B------:R-:W-:Y:S01]  /*2fd0*/  ISETP.NE.AND P0, PT, R8, 0x2, PT ;  /* 0x000000020800780c */ /* 0x000fe20003f05270 */
[----:B------:R-:W-:Y:S01]  /*2fe0*/  USEL UR5, UR4, URZ, UP0 ;  /* 0x000000ff04057287 */ /* 0x000fe20008000000 */
[----:B------:R-:W3:Y:S03]  /*2ff0*/  SYNCS.PHASECHK.TRANS64.TRYWAIT P1, [R2+URZ+0x70], R5 ;  /* 0x00007005020075a7 */ /* 0x000ee600080211ff */
[----:B------:R-:W-:Y:S01]  /*3000*/  LOP3.LUT R12, R12, UR7, RZ, 0x3c, !PT ;  /* 0x000000070c0c7c12 */ /* 0x000fe2000f8e3cff */
[----:B--23--:R-:W-:Y:S07]  /*3010*/  @!P1 BRA `(.L_x_52) ;  /* 0x00000090000c9947 */ /* 0x00cfee0003800000 */
.L_x_158:
[C---:B------:R-:W-:Y:S01]  /*3020*/  LEA R4, R11.reuse, UR6, 0x4 ;  /* 0x000000060b047c11 */ /* 0x040fe2000f8e20ff */
[----:B--2---:R-:W-:Y:S01]  /*3030*/  VIADD R2, R2, 0x80 ;  /* 0x0000008002027836 */ /* 0x004fe20000000000 */
[----:B------:R-:W-:Y:S01]  /*3040*/  SEL R8, R8, RZ, P0 ;  /* 0x000000ff08087207 */ /* 0x000fe20000000000 */
[----:B------:R-:W-:-:S03]  /*3050*/  VIADD R11, R11, 0x1 ;  /* 0x000000010b0b7836 */ /* 0x000fc60000000000 */
[----:B------:R-:W2:Y:S01]  /*3060*/  LDS.128 R4, [R4+0xe0] ;  /* 0x0000e00004047984 */ /* 0x000ea20000000c00 */
[----:B------:R-:W-:Y:S02]  /*3070*/  PRMT R2, RZ, 0x654, R2 ;  /* 0x00000654ff027816 */ /* 0x000fe40000000002 */
[C---:B------:R-:W-:Y:S01]  /*3080*/  ISETP.NE.AND P1, PT, R11.reuse, 0x2, PT ;  /* 0x000000020b00780c */ /* 0x040fe20003f25270 */
[----:B------:R-:W-:Y:S01]  /*3090*/  @!PT LDS RZ, [RZ] ;  /* 0x00000000fffff984 */ /* 0x000fe20000000800 */
[----:B------:R-:W-:Y:S01]  /*30a0*/  @!PT LDS RZ, [RZ] ;  /* 0x00000000fffff984 */ /* 0x000fe20000000800 */
[----:B------:R-:W-:Y:S01]  /*30b0*/  @!PT LDS RZ, [RZ] ;  /* 0x00000000fffff984 */ /* 0x000fe20000000800 */
[----:B------:R-:W-:Y:S01]  /*30c0*/  @!PT LDS RZ, [RZ] ;  /* 0x00000000fffff984 */ /* 0x000fe20000000800 */
[----:B------:R3:W-:Y:S06]  /*30d0*/  MEMBAR.ALL.CTA ;  /* 0x0000000000007992 */ /* 0x0007ec0000008000 */
[----:B---3--:R-:W3:Y:S01]  /*30e0*/  FENCE.VIEW.ASYNC.S ;  /* 0x00000000000073c6 */ /* 0x008ee20000000000 */
[----:B------:R-:W-:Y:S01]  /*30f0*/  SEL R11, R11, RZ, P1 ;  /* 0x000000ff0b0b7207 */ /* 0x000fe20000800000 */
[----:B---3--:R3:W-:Y:S01]  /*3100*/  SYNCS.ARRIVE.TRANS64.RED.A1T0 RZ, [R2+URZ], RZ ;  /* 0x000000ff02ff79a7 */ /* 0x0087e200081004ff */
[----:B--2---:R-:W-:-:S02]  /*3110*/  LOP3.LUT P3, RZ, R6, 0x1, RZ, 0xc0, !PT ;  /* 0x0000000106ff7812 */ /* 0x004fc4000786c0ff */
[----:B------:R-:W-:-:S04]  /*3120*/  SEL R5, RZ, 0x1, P1 ;  /* 0x00000001ff057807 */ /* 0x000fc80000800000 */
[----:B------:R-:W-:Y:S02]  /*3130*/  LOP3.LUT R10, R10, R5, RZ, 0x3c, !PT ;  /* 0x000000050a0a7212 */ /* 0x000fe400078e3cff */
[----:B---3--:R-:W-:-:S04]  /*3140*/  SEL R2, RZ, 0x1, P0 ;  /* 0x00000001ff027807 */ /* 0x008fc80000000000 */
[----:B------:R-:W-:Y:S01]  /*3150*/  LOP3.LUT R9, R9, R2, RZ, 0x3c, !PT ;  /* 0x0000000209097212 */ /* 0x000fe200078e3cff */
[----:B------:R-:W-:Y:S06]  /*3160*/  @P3 BRA `(.L_x_53) ;  /* 0xfffffffc002c3947 */ /* 0x000fec000383ffff */
[----:B------:R-:W-:Y:S01]  /*3170*/  ULEA UR4, UR5, UR6, 0x3 ;  /* 0x0000000605047291 */ /* 0x000fe2000f8e18ff */
[----:B------:R-:W-:-:S08]  /*3180*/  SHF.L.U32 R3, R12, 0x1f, RZ ;  /* 0x0000001f0c037819 */ /* 0x000fd000000006ff */
[----:B------:R-:W2:Y:S02]  /*3190*/  SYNCS.PHASECHK.TRANS64 P0, [UR4+0x80], R3 ;  /* 0x00008003ff0075a7 */ /* 0x000ea40008001004 */
[----:B--2---:R-:W-:Y:S05]  /*31a0*/  @P0 BRA `(.L_x_54) ;  /* 0x0000000000080947 */ /* 0x004fea0003800000 */
[----:B------:R-:W2:Y:S02]  /*31b0*/  SYNCS.PHASECHK.TRANS64.TRYWAIT P0, [UR4+0x80], R3 ;  /* 0x00008003ff0075a7 */ /* 0x000ea40008001104 */
[----:B--2---:R-:W-:Y:S05]  /*31c0*/  @!P0 BRA `(.L_x_55) ;  /* 0x0000008c00b48947 */ /* 0x004fea0003800000 */
.L_x_54:
[----:B------:R-:W-:-:S04]  /*31d0*/  UIADD3 UR7, UPT, UPT, UR5, 0x1, URZ ;  /* 0x0000000105077890 */ /* 0x000fc8000fffe0ff */
[----:B------:R-:W-:-:S04]  /*31e0*/  UISETP.NE.AND UP0, UPT, UR7, 0x2, UPT ;  /* 0x000000020700788c */ /* 0x000fc8000bf05270 */
[----:B------:R-:W-:Y:S02]  /*31f0*/  USEL UR8, URZ, 0x1, UP0 ;  /* 0x00000001ff087887 */ /* 0x000fe40008000000 */
[----:B------:R-:W-:-:S04]  /*3200*/  USEL UR7, UR7, URZ, UP0 ;  /* 0x000000ff07077287 */ /* 0x000fc80008000000 */
[----:B------:R-:W-:Y:S01]  /*3210*/  ULEA UR7, UR7, UR6, 0x3 ;  /* 0x0000000607077291 */ /* 0x000fe2000f8e18ff */
[----:B--2---:R-:W-:-:S04]  /*3220*/  LOP3.LUT R3, R12, UR8, RZ, 0x3c, !PT ;  /* 0x000000080c037c12 */ /* 0x004fc8000f8e3cff */
[----:B------:R-:W-:-:S04]  /*3230*/  SHF.L.U32 R0, R3, 0x1f, RZ ;  /* 0x0000001f03007819 */ /* 0x000fc800000006ff */
[----:B------:R-:W2:Y:S02]  /*3240*/  SYNCS.PHASECHK.TRANS64 P0, [UR7+0x80], R0 ;  /* 0x00008000ff0075a7 */ /* 0x000ea40008001007 */
[----:B-12---:R-:W-:Y:S05]  /*3250*/  @P0 EXIT ;  /* 0x000000000000094d */ /* 0x006fea0003800000 */
[----:B------:R-:W-:Y:S02]  /*3260*/  SHF.L.U32 R3, R3, 0x1f, RZ ;  /* 0x0000001f03037819 */ /* 0x000fe400000006ff */
[----:B------:R-:W-:-:S07]  /*3270*/  MOV R0, UR7 ;  /* 0x0000000700007c02 */ /* 0x000fce0008000f00 */
.L_x_56:
[----:B-1----:R1:W2:Y:S02]  /*3280*/  SYNCS.PHASECHK.TRANS64.TRYWAIT P0, [R0+URZ+0x80], R3 ;  /* 0x00008003000075a7 */ /* 0x0022a400080011ff */
[----:B--2---:R-:W-:Y:S05]  /*3290*/  @!P0 NANOSLEEP.SYNCS 0x989680 ;  /* 0x009896800000895d */ /* 0x004fea0003900000 */
[----:B------:R-:W2:Y:S02]  /*32a0*/  @!P0 SYNCS.PHASECHK.TRANS64 P0, [R0+URZ+0x80], R3 ;  /* 0x00008003000085a7 */ /* 0x000ea400080010ff */
[----:B--2---:R-:W-:Y:S05]  /*32b0*/  @P0 EXIT ;  /* 0x000000000000094d */ /* 0x004fea0003800000 */
[----:B------:R-:W-:Y:S05]  /*32c0*/  BRA `(.L_x_56) ;  /* 0xfffffffc00ec7947 */ /* 0x000fea000383ffff */
.L_x_49:
[----:B------:R-:W-:Y:S05]  /*32d0*/  BRA.U UP6, `(.L_x_57) ;  /* 0x0000001506007547 */ /* 0x000fea000b800000 */
[----:B------:R-:W-:Y:S01]  /*32e0*/  UMOV UR4, 0x40 ;  /* 0x0000004000047882 */ /* 0x000fe20000000000 */
[----:B------:R-:W-:Y:S01]  /*32f0*/  NOP ;  /* 0x0000000000007918 */ /* 0x000fe20000000000 */
[----:B------:R-:W-:Y:S01]  /*3300*/  ULEA UR5, UR52, UR4, 0x18 ;  /* 0x0000000434057291 */ /* 0x000fe2000f8ec0ff */
[----:B------:R-:W-:Y:S02]  /*3310*/  UMOV UR6, 0x400 ;  /* 0x0000040000067882 */ /* 0x000fe40000000000 */
[----:B------:R-:W-:-:S06]  /*3320*/  ULEA UR6, UR52, UR6, 0x18 ;  /* 0x0000000634067291 */ /* 0x000fcc000f8ec0ff */
[----:B------:R-:W2:Y:S02]  /*3330*/  LDS.U8 R0, [UR5+0x1c] ;  /* 0x00001c05ff007984 */ /* 0x000ea40008000000 */
[----:B--2---:R-:W-:-:S13]  /*3340*/  ISETP.NE.AND P0, PT, R0, RZ, PT ;  /* 0x000000ff0000720c */ /* 0x004fda0003f05270 */
[----:B------:R-:W-:Y:S05]  /*3350*/  @P0 BRA `(.L_x_58) ;  /* 0x0000000400080947 */ /* 0x000fea0003800000 */
[----:B------:R-:W-:Y:S02]  /*3360*/  UISETP.NE.U32.AND UP1, UPT, UR69, 0x1, UPT ;  /* 0x000000014500788c */ /* 0x000fe4000bf25070 */
[----:B------:R-:W-:-:S07]  /*3370*/  UIADD3 UR7, UPT, UPT, UR5, 0x8, URZ ;  /* 0x0000000805077890 */ /* 0x000fce000fffe0ff */
[----:B------:R-:W-:Y:S05]  /*3380*/  BRA.U !UP1, `(.L_x_59) ;  /* 0x00000001099c7547 */ /* 0x000fea000b800000 */
[----:B------:R-:W-:Y:S01]  /*3390*/  ELECT P0, URZ, PT ;  /* 0x0000000000ff782f */ /* 0x000fe20003800000 */
[----:B------:R-:W-:-:S12]  /*33a0*/  BSSY B0, `(.L_x_59) ;  /* 0x0000025000007945 */ /* 0x000fd80003800000 */
[----:B------:R-:W-:Y:S05]  /*33b0*/  @!P0 BRA `(.L_x_60) ;  /* 0x00000000008c8947 */ /* 0x000fea0003800000 */
[----:B------:R-:W-:-:S05]  /*33c0*/  UMOV UR4, 0x10 ;  /* 0x0000001000047882 */ /* 0x000fca0000000000 */
[----:B------:R-:W-:Y:S04]  /*33d0*/  DEPBAR.LE SB2, 0x36 ;  /* 0x0000ad800000791a */ /* 0x000fe80000000000 */
[----:B------:R-:W2:Y:S02]  /*33e0*/  UTCATOMSWS.2CTA.FIND_AND_SET.ALIGN UP0, UR4, UR4 ;  /* 0x00000004000475e3 */ /* 0x000ea40008200800 */
[----:B--2---:R-:W-:Y:S01]  /*33f0*/  MOV R11, UR4 ;  /* 0x00000004000b7c02 */ /* 0x004fe20008000f00 */
[----:B------:R-:W-:Y:S06]  /*3400*/  BRA.U UP0, `(.L_x_61) ;  /* 0x0000000100187547 */ /* 0x000fec000b800000 */
.L_x_62:
[----:B------:R-:W-:Y:S05]  /*3410*/  NANOSLEEP 0x64 ;  /* 0x000000640000795d */ /* 0x000fea0003800000 */
[----:B------:R-:W-:-:S05]  /*3420*/  UMOV UR4, 0x10 ;  /* 0x0000001000047882 */ /* 0x000fca0000000000 */
[----:B------:R-:W-:Y:S04]  /*3430*/  DEPBAR.LE SB2, 0x36 ;  /* 0x0000ad800000791a */ /* 0x000fe80000000000 */
[----:B------:R-:W2:Y:S02]  /*3440*/  UTCATOMSWS.2CTA.FIND_AND_SET.ALIGN UP0, UR4, UR4 ;  /* 0x00000004000475e3 */ /* 0x000ea40008200800 */
[----:B--2---:R-:W-:Y:S01]  /*3450*/  MOV R11, UR4 ;  /* 0x00000004000b7c02 */ /* 0x004fe20008000f00 */
[----:B------:R-:W-:Y:S05]  /*3460*/  BRA.U !UP0, `(.L_x_62) ;  /* 0xfffffffd08e87547 */ /* 0x000fea000b83ffff */
.L_x_61:
[----:B------:R-:W2:Y:S01]  /*3470*/  LDS R7, [UR5+0x10] ;  /* 0x00001005ff077984 */ /* 0x000ea20008000800 */
[----:B------:R-:W-:Y:S01]  /*3480*/  IMAD.U32 R5, RZ, RZ, UR6 ;  /* 0x00000006ff057e24 */ /* 0x000fe2000f8e00ff */
[----:B------:R-:W-:-:S03]  /*3490*/  MOV R4, UR68 ;  /* 0x0000004400047c02 */ /* 0x000fc60008000f00 */
[----:B------:R-:W-:Y:S01]  /*34a0*/  VIADD R5, R5, 0x100 ;  /* 0x0000010005057836 */ /* 0x000fe20000000000 */
[----:B--2---:R-:W-:-:S04]  /*34b0*/  SHF.L.U32 R7, R7, 0x1f, RZ ;  /* 0x0000001f07077819 */ /* 0x004fc800000006ff */
[----:B------:R-:W2:Y:S02]  /*34c0*/  SYNCS.PHASECHK.TRANS64.TRYWAIT P0, [UR5+0x8], R7 ;  /* 0x00000807ff0075a7 */ /* 0x000ea40008001105 */
[----:B--2---:R-:W-:Y:S05]  /*34d0*/  @P0 BRA `(.L_x_63) ;  /* 0x0000000000080947 */ /* 0x004fea0003800000 */
[----:B------:R-:W2:Y:S02]  /*34e0*/  SYNCS.PHASECHK.TRANS64.TRYWAIT P0, [UR5+0x8], R7 ;  /* 0x00000807ff0075a7 */ /* 0x000ea40008001105 */
[----:B--2---:R-:W-:Y:S05]  /*34f0*/  @!P0 BRA `(.L_x_64) ;  /* 0x0000008c00008947 */ /* 0x004fea0003800000 */
.L_x_63:
[----:B--2---:R-:W-:Y:S01]  /*3500*/  HFMA2 R0, -RZ, RZ, 0, 5.9604644775390625e-08 ;  /* 0x00000001ff007431 */ /* 0x004fe200000001ff */
[----:B------:R-:W-:Y:S01]  /*3510*/  UPRMT UR4, UR68, 0x654, UR7 ;  /* 0x0000065444047896 */ /* 0x000fe20008000007 */
[----:B------:R-:W-:Y:S01]  /*3520*/  IMAD.MOV.U32 R8, RZ, RZ, 0xffff ;  /* 0x0000ffffff087424 */ /* 0x000fe200078e00ff */
[----:B------:R-:W-:Y:S01]  /*3530*/  PRMT R4, R4, 0x654, R5 ;  /* 0x0000065404047816 */ /* 0x000fe20000000005 */
[----:B------:R-:W-:Y:S02]  /*3540*/  IMAD.MOV.U32 R6, RZ, RZ, 0x4 ;  /* 0x00000004ff067424 */ /* 0x000fe400078e00ff */
[----:B------:R-:W-:Y:S01]  /*3550*/  IMAD.SHL.U32 R9, R11, 0x20, RZ ;  /* 0x000000200b097824 */ /* 0x000fe200078e00ff */
[----:B------:R-:W-:Y:S02]  /*3560*/  MOV R5, UR4 ;  /* 0x0000000400057c02 */ /* 0x000fe40008000f00 */
[-C--:B------:R-:W-:Y:S01]  /*3570*/  SHF.L.U32 R8, R8, R11.reuse, RZ ;  /* 0x0000000b08087219 */ /* 0x080fe200000006ff */
[----:B------:R2:W-:Y:S01]  /*3580*/  SYNCS.ARRIVE.TRANS64.RED RZ, [UR4], R6 ;  /* 0x00000006ffff79a7 */ /* 0x0005e20008000404 */
[----:B------:R-:W-:Y:S01]  /*3590*/  SHF.L.U32 R7, R0, R11, RZ ;  /* 0x0000000b00077219 */ /* 0x000fe200000006ff */
[----:B------:R2:W-:Y:S04]  /*35a0*/  STS [UR6+0x100], R9 ;  /* 0x00010009ff007988 */ /* 0x0005e80008000806 */
[----:B------:R2:W-:Y:S04]  /*35b0*/  STAS [R4.64], R11 ;  /* 0x0000000b04007dbd */ /* 0x0005e8000c0008ff */
[----:B------:R2:W-:Y:S04]  /*35c0*/  ATOMS.OR RZ, [UR5+0x14], R8 ;  /* 0x00001408ffff798c */ /* 0x0005e8000b000005 */
[----:B------:R2:W-:Y:S04]  /*35d0*/  ATOMS.OR RZ, [UR5+0x18], R7 ;  /* 0x00001807ffff798c */ /* 0x0005e8000b000005 */
[----:B------:R2:W-:Y:S02]  /*35e0*/  ATOMS.XOR RZ, [UR5+0x10], R0 ;  /* 0x00001000ffff798c */ /* 0x0005e4000b800005 */
.L_x_60:
[----:B-1----:R-:W-:Y:S05]  /*35f0*/  BSYNC B0 ;  /* 0x0000000000007941 */ /* 0x002fea0003800000 */
.L_x_59:
[----:B------:R-:W-:Y:S05]  /*3600*/  BRA.U UP1, `(.L_x_65) ;  /* 0x00000001016c7547 */ /* 0x000fea000b800000 */
[----:B------:R-:W-:-:S03]  /*3610*/  UMOV UR4, 0xffffffff ;  /* 0xffffffff00047882 */ /* 0x000fc60000000000 */
[----:B------:R-:W-:Y:S05]  /*3620*/  BRA.DIV UR4, `(.L_x_66) ;  /* 0x0000008a04cc7947 */ /* 0x000fea000b800000 */
[----:B------:R-:W-:-:S13]  /*3630*/  ELECT P6, URZ, PT ;  /* 0x0000000000ff782f */ /* 0x000fda00038c0000 */
.L_x_162:
[----:B------:R-:W-:Y:S05]  /*3640*/  @!P6 BRA `(.L_x_65) ;  /* 0x00000000005ce947 */ /* 0x000fea0003800000 */
[----:B--2---:R-:W2:Y:S02]  /*3650*/  LDS R5, [UR5+0x10] ;  /* 0x00001005ff057984 */ /* 0x004ea40008000800 */
[----:B--2---:R-:W-:-:S04]  /*3660*/  SHF.L.U32 R5, R5, 0x1f, RZ ;  /* 0x0000001f05057819 */ /* 0x004fc800000006ff */
[----:B------:R-:W2:Y:S02]  /*3670*/  SYNCS.PHASECHK.TRANS64.TRYWAIT P0, [UR5+0x8], R5 ;  /* 0x00000805ff0075a7 */ /* 0x000ea40008001105 */
[----:B--2---:R-:W-:Y:S05]  /*3680*/  @P0 BRA `(.L_x_67) ;  /* 0x0000000000080947 */ /* 0x004fea0003800000 */
[----:B------:R-:W2:Y:S02]  /*3690*/  SYNCS.PHASECHK.TRANS64.TRYWAIT P0, [UR5+0x8], R5 ;  /* 0x00000805ff0075a7 */ /* 0x000ea40008001105 */
[----:B--2---:R-:W-:Y:S05]  /*36a0*/  @!P0 BRA `(.L_x_68) ;  /* 0x0000008800cc8947 */ /* 0x004fea0003800000 */
.L_x_67:
[----:B------:R-:W3:Y:S01]  /*36b0*/  LDS R7, [UR6+0x100] ;  /* 0x00010006ff077984 */ /* 0x000ee20008000800 */
[----:B--2---:R-:W-:Y:S02]  /*36c0*/  HFMA2 R0, -RZ, RZ, 0, 5.9604644775390625e-08 ;  /* 0x00000001ff007431 */ /* 0x004fe400000001ff */
[----:B------:R-:W-:Y:S01]  /*36d0*/  IMAD.MOV.U32 R4, RZ, RZ, 0xffff ;  /* 0x0000ffffff047424 */ /* 0x000fe200078e00ff */
[----:B------:R-:W-:Y:S01]  /*36e0*/  UPRMT UR4, UR68, 0x654, UR7 ;  /* 0x0000065444047896 */ /* 0x000fe20008000007 */
[----:B---3--:R-:W-:-:S03]  /*36f0*/  IMAD.SHL.U32 R5, R7, 0x20, RZ ;  /* 0x0000002007057824 */ /* 0x008fc600078e00ff */
[-C--:B------:R-:W-:Y:S02]  /*3700*/  SHF.L.U32 R4, R4, R7.reuse, RZ ;  /* 0x0000000704047219 */ /* 0x080fe400000006ff */
[----:B------:R-:W-:Y:S01]  /*3710*/  SHF.L.U32 R7, R0, R7, RZ ;  /* 0x0000000700077219 */ /* 0x000fe200000006ff */
[----:B------:R3:W-:Y:S04]  /*3720*/  STS [UR6+0x100], R5 ;  /* 0x00010005ff007988 */ /* 0x0007e80008000806 */
[----:B------:R3:W-:Y:S04]  /*3730*/  ATOMS.OR RZ, [UR5+0x14], R4 ;  /* 0x00001404ffff798c */ /* 0x0007e8000b000005 */
[----:B------:R3:W-:Y:S01]  /*3740*/  ATOMS.OR RZ, [UR5+0x18], R7 ;  /* 0x00001807ffff798c */ /* 0x0007e2000b000005 */
[----:B------:R-:W-:Y:S03]  /*3750*/  SYNCS.ARRIVE.TRANS64.RED.A1T0 RZ, [UR4], RZ ;  /* 0x000000ffffff79a7 */ /* 0x000fe60008100404 */
[----:B------:R3:W-:Y:S01]  /*3760*/  ATOMS.XOR RZ, [UR5+0x10], R0 ;  /* 0x00001000ffff798c */ /* 0x0007e2000b800005 */
[----:B------:R-:W-:Y:S05]  /*3770*/  BRA `(.L_x_65) ;  /* 0x0000000000107947 */ /* 0x000fea0003800000 */
.L_x_58:
[----:B------:R-:W-:Y:S02]  /*3780*/  MOV R0, 0xffffffff ;  /* 0xffffffff00007802 */ /* 0x000fe40000000f00 */
[----:B------:R-:W-:-:S03]  /*3790*/  MOV R4, 0x37c0 ;  /* 0x000037c000047802 */ /* 0x000fc60000000f00 */
[----:B------:R2:W-:Y:S04]  /*37a0*/  STS [UR6+0x100], R0 ;  /* 0x00010000ff007988 */ /* 0x0005e80008000806 */
[----:B-12--5:R-:W-:Y:S05]  /*37b0*/  CALL.REL.NOINC `($__internal_1_$__cuda_sm10x_tcgen05_guardrail_trap_phase_invalid_during_alloc) ;  /* 0x0000009000707944 */ /* 0x026fea0003c00000 */
.L_x_65:
[----:B------:R-:W-:Y:S05]  /*37c0*/  WARPSYNC.ALL ;  /* 0x0000000000007948 */ /* 0x000fea0003800000 */
[----:B------:R-:W4:Y:S01]  /*37d0*/  S2UR UR4, SR_CgaCtaId ;  /* 0x00000000000479c3 */ /* 0x000f220000008800 */
[----:B------:R-:W-:Y:S01]  /*37e0*/  UMOV UR41, 0x400 ;  /* 0x0000040000297882 */ /* 0x000fe20000000000 */
[----:B------:R-:W-:-:S06]  /*37f0*/  NOP ;  /* 0x0000000000007918 */ /* 0x000fcc0000000000 */
[----:B------:R-:W-:Y:S06]  /*3800*/  BAR.ARV 0x6, 0xa0 ;  /* 0x0182800000007b1d */ /* 0x000fec0000002000 */
[----:B------:R-:W1:Y:S01]  /*3810*/  LDCU UR6, c[0x0][0x38c] ;  /* 0x00007180ff0677ac */ /* 0x000e620008000800 */
[----:B------:R-:W-:Y:S01]  /*3820*/  LOP3.LUT R3, R3, 0xffff, RZ, 0xc0, !PT ;  /* 0x0000ffff03037812 */ /* 0x000fe200078ec0ff */
[----:B--2---:R-:W-:Y:S01]  /*3830*/  IMAD.MOV.U32 R9, RZ, RZ, 0x1 ;  /* 0x00000001ff097424 */ /* 0x004fe200078e00ff */
[----:B------:R-:W-:Y:S01]  /*3840*/  LOP3.LUT R2, R2, 0xffff, RZ, 0xc0, !PT ;  /* 0x0000ffff02027812 */ /* 0x000fe200078ec0ff */
[----:B------:R-:W-:Y:S01]  /*3850*/  IMAD.MOV.U32 R8, RZ, RZ, RZ ;  /* 0x000000ffff087224 */ /* 0x000fe200078e00ff */
[----:B------:R-:W-:Y:S01]  /*3860*/  R2UR UR43, R3 ;  /* 0x00000000032b72ca */ /* 0x000fe200000e0000 */
[----:B------:R-:W-:Y:S01]  /*3870*/  UMOV UR47, URZ ;  /* 0x000000ff002f7c82 */ /* 0x000fe20008000000 */
[----:B------:R-:W-:-:S02]  /*3880*/  R2UR UR65, R2 ;  /* 0x00000000024172ca */ /* 0x000fc400000e0000 */
[----:B------:R-:W-:Y:S01]  /*3890*/  CS2R R2, SRZ ;  /* 0x0000000000027805 */ /* 0x000fe2000001ff00 */
[----:B------:R-:W-:Y:S01]  /*38a0*/  UMOV UR38, URZ ;  /* 0x000000ff00267c82 */ /* 0x000fe20008000000 */
[----:B----4-:R-:W-:Y:S01]  /*38b0*/  ULEA UR41, UR4, UR41, 0x18 ;  /* 0x0000002904297291 */ /* 0x010fe2000f8ec0ff */
[----:B------:R-:W-:Y:S01]  /*38c0*/  UMOV UR37, URZ ;  /* 0x000000ff00257c82 */ /* 0x000fe20008000000 */
[----:B------:R-:W-:Y:S02]  /*38d0*/  UISETP.NE.AND UP3, UPT, UR69, URZ, UPT ;  /* 0x000000ff4500728c */ /* 0x000fe4000bf65270 */
[----:B------:R-:W-:Y:S02]  /*38e0*/  UIADD3 UR5, UPT, UPT, UR41, 0x10800, URZ ;  /* 0x0001080029057890 */ /* 0x000fe4000fffe0ff */
[----:B------:R-:W-:-:S03]  /*38f0*/  UIADD3 UR4, UPT, UPT, UR41, 0x20800, URZ ;  /* 0x0002080029047890 */ /* 0x000fc6000fffe0ff */
[----:B---3--:R-:W2:Y:S01]  /*3900*/  LDS R0, [UR41+0x100] ;  /* 0x00010029ff007984 */ /* 0x008ea20008000800 */
[----:B-1----:R-:W-:Y:S02]  /*3910*/  UIADD3 UR6, UPT, UPT, UR6, 0x7f, URZ ;  /* 0x0000007f06067890 */ /* 0x002fe4000fffe0ff */
[----:B------:R-:W-:Y:S02]  /*3920*/  USHF.R.U32.HI UR5, URZ, 0x4, UR5 ;  /* 0x00000004ff057899 */ /* 0x000fe40008011605 */
[----:B------:R-:W-:Y:S02]  /*3930*/  USHF.R.S32.HI UR64, URZ, 0x1f, UR6 ;  /* 0x0000001fff407899 */ /* 0x000fe40008011406 */
[----:B------:R-:W-:Y:S02]  /*3940*/  USHF.R.U32.HI UR4, URZ, 0x4, UR4 ;  /* 0x00000004ff047899 */ /* 0x000fe40008011604 */
[----:B------:R-:W-:Y:S02]  /*3950*/  ULEA.HI UR64, UR64, UR6, URZ, 0x7 ;  /* 0x0000000640407291 */ /* 0x000fe4000f8f38ff */
[----:B------:R-:W-:-:S02]  /*3960*/  ULOP3.LUT UR5, UR5, 0x3fff, URZ, 0xc0, !UPT ;  /* 0x00003fff05057892 */ /* 0x000fc4000f8ec0ff */
[----:B------:R-:W-:Y:S02]  /*3970*/  USHF.R.S32.HI UR64, URZ, 0x7, UR64 ;  /* 0x00000007ff407899 */ /* 0x000fe40008011440 */
[----:B------:R-:W-:Y:S02]  /*3980*/  ULOP3.LUT UR45, UR4, 0x3fff, URZ, 0xc0, !UPT ;  /* 0x00003fff042d7892 */ /* 0x000fe4000f8ec0ff */
[----:B------:R-:W-:Y:S01]  /*3990*/  UISETP.LT.AND UP0, UPT, UR64, 0x1, UPT ;  /* 0x000000014000788c */ /* 0x000fe2000bf01270 */
[----:B------:R-:W-:Y:S01]  /*39a0*/  UMOV UR62, 0x0 ;  /* 0x00000000003e7882 */ /* 0x000fe20000000000 */
        /* <DEDUP_REMOVED lines=9> */
[----:B------:R-:W-:-:S02]  /*3a40*/  ULOP3.LUT UR44, UR5, 0x10000, URZ, 0xfc, !UPT ;  /* 0x00010000052c7892 */ /* 0x000fc4000f8efcff */
[----:B------:R-:W-:Y:S02]  /*3a50*/  ULOP3.LUT UR45, UR45, 0x10000, URZ, 0xfc, !UPT ;  /* 0x000100002d2d7892 */ /* 0x000fe4000f8efcff */
[----:B------:R-:W-:Y:S01]  /*3a60*/  USEL UR66, UR64, 0x1, !UP0 ;  /* 0x0000000140427887 */ /* 0x000fe2000c000000 */
[----:B------:R-:W-:Y:S01]  /*3a70*/  UMOV UR52, 0x0 ;  /* 0x0000000000347882 */ /* 0x000fe20000000000 */
[----:B------:R-:W-:Y:S01]  /*3a80*/  UMOV UR53, 0x10400010 ;  /* 0x1040001000357882 */ /* 0x000fe20000000000 */
[----:B------:R-:W-:Y:S01]  /*3a90*/  UMOV UR50, 0x0 ;  /* 0x0000000000327882 */ /* 0x000fe20000000000 */
[----:B------:R-:W-:Y:S01]  /*3aa0*/  UMOV UR51, 0x10400010 ;  /* 0x1040001000337882 */ /* 0x000fe20000000000 */
[----:B------:R-:W-:Y:S01]  /*3ab0*/  UMOV UR48, 0x0 ;  /* 0x0000000000307882 */ /* 0x000fe20000000000 */
[----:B--2---:R-:W-:Y:S01]  /*3ac0*/  R2UR UR67, R0 ;  /* 0x00000000004372ca */ /* 0x004fe200000e0000 */
[----:B------:R-:W-:-:S14]  /*3ad0*/  UMOV UR49, 0x10400010 ;  /* 0x1040001000317882 */ /* 0x000fdc0000000000 */
.L_x_76:
[C---:B------:R-:W-:Y:S02]  /*3ae0*/  LEA R0, R8.reuse, UR41, 0x3 ;  /* 0x0000002908007c11 */ /* 0x040fe4000f8e18ff */
[----:B------:R-:W-:Y:S02]  /*3af0*/  SHF.L.U32 R5, R3, 0x1f, RZ ;  /* 0x0000001f03057819 */ /* 0x000fe400000006ff */
[----:B------:R-:W-:Y:S02]  /*3b00*/  LEA R4, R8, UR41, 0x4 ;  /* 0x0000002908047c11 */ /* 0x000fe4000f8e20ff */
[----:B------:R-:W1:Y:S02]  /*3b10*/  SYNCS.PHASECHK.TRANS64.TRYWAIT P0, [R0+URZ+0x70], R5 ;  /* 0x00007005000075a7 */ /* 0x000e6400080011ff */
[----:B-1-3--:R-:W-:Y:S05]  /*3b20*/  @!P0 BRA `(.L_x_69) ;  /* 0x0000008400c48947 */ /* 0x00afea0003800000 */
.L_x_163:
[----:B-1----:R-:W1:Y:S01]  /*3b30*/  LDS.128 R4, [R4+0xe0] ;  /* 0x0000e00004047984 */ /* 0x002e620000000c00 */
[----:B------:R-:W-:Y:S02]  /*3b40*/  VIADD R0, R0, 0x80 ;  /* 0x0000008000007836 */ /* 0x000fe40000000000 */
[----:B------:R-:W-:Y:S01]  /*3b50*/  VIADD R8, R8, 0x1 ;  /* 0x0000000108087836 */ /* 0x000fe20000000000 */
[----:B------:R-:W-:Y:S01]  /*3b60*/  @!PT LDS RZ, [RZ] ;  /* 0x00000000fffff984 */ /* 0x000fe20000000800 */
[----:B------:R-:W-:Y:S01]  /*3b70*/  @!PT LDS RZ, [RZ] ;  /* 0x00000000fffff984 */ /* 0x000fe20000000800 */
[----:B------:R-:W-:Y:S01]  /*3b80*/  @!PT LDS RZ, [RZ] ;  /* 0x00000000fffff984 */ /* 0x000fe20000000800 */
[----:B------:R-:W-:Y:S01]  /*3b90*/  @!PT LDS RZ, [RZ] ;  /* 0x00000000fffff984 */ /* 0x000fe20000000800 */
[----:B------:R2:W-:Y:S06]  /*3ba0*/  MEMBAR.ALL.CTA ;  /* 0x0000000000007992 */ /* 0x0005ec0000008000 */
[----:B--2---:R-:W2:Y:S01]  /*3bb0*/  FENCE.VIEW.ASYNC.S ;  /* 0x00000000000073c6 */ /* 0x004ea20000000000 */
[----:B------:R-:W-:-:S04]  /*3bc0*/  PRMT R0, RZ, 0x654, R0 ;  /* 0x00000654ff007816 */ /* 0x000fc80000000000 */
[----:B--2---:R2:W-:Y:S01]  /*3bd0*/  SYNCS.ARRIVE.TRANS64.RED.A1T0 RZ, [R0+URZ], RZ ;  /* 0x000000ff00ff79a7 */ /* 0x0045e200081004ff */
[----:B-1----:R-:W-:Y:S01]  /*3be0*/  LOP3.LUT P1, RZ, R6, 0x1, RZ, 0xc0, !PT ;  /* 0x0000000106ff7812 */ /* 0x002fe2000782c0ff */
[----:B--2---:R-:W-:-:S12]  /*3bf0*/  BRA.U UP3, `(.L_x_70) ;  /* 0x0000000503587547 */ /* 0x004fd8000b800000 */
[----:B------:R-:W1:Y:S01]  /*3c00*/  LDCU UR4, c[0x0][0x38c] ;  /* 0x00007180ff0477ac */ /* 0x000e620008000800 */
[----:B------:R-:W-:Y:S02]  /*3c10*/  PLOP3.LUT P2, PT, PT, PT, PT, 0x80, 0x8 ;  /* 0x000000000008781c */ /* 0x000fe40003f4f070 */
[----:B------:R-:W-:Y:S01]  /*3c20*/  SHF.L.U32 R5, R9, 0x1f, RZ ;  /* 0x0000001f09057819 */ /* 0x000fe200000006ff */
[----:B------:R-:W-:Y:S02]  /*3c30*/  ULEA UR46, UR47, UR41, 0x3 ;  /* 0x000000292f2e7291 */ /* 0x000fe4000f8e18ff */
[----:B------:R-:W-:Y:S02]  /*3c40*/  ULEA UR36, UR47, UR67, 0x8 ;  /* 0x000000432f247291 */ /* 0x000fe4000f8e40ff */
[----:B-1----:R-:W-:-:S06]  /*3c50*/  UISETP.GE.AND UP0, UPT, UR4, 0x1, UPT ;  /* 0x000000010400788c */ /* 0x002fcc000bf06270 */
[----:B------:R-:W-:-:S05]  /*3c60*/  PLOP3.LUT P0, PT, PT, PT, UP0, 0x80, 0x8 ;  /* 0x000000000008781c */ /* 0x000fca0003f0f008 */
[----:B------:R-:W-:-:S08]  /*3c70*/  @UP0 ULEA UR4, UR38, UR41, 0x3 ;  /* 0x0000002926040291 */ /* 0x000fd0000f8e18ff */
[----:B------:R-:W-:-:S04]  /*3c80*/  @P0 SHF.L.U32 R0, R2, 0x1f, RZ ;  /* 0x0000001f02000819 */ /* 0x000fc800000006ff */
[----:B------:R1:W2:Y:S01]  /*3c90*/  @P0 SYNCS.PHASECHK.TRANS64.TRYWAIT P2, [UR4], R0 ;  /* 0x00000000ff0005a7 */ /* 0x0002a20008041104 */
[----:B------:R-:W3:Y:S02]  /*3ca0*/  SYNCS.PHASECHK.TRANS64.TRYWAIT P0, [UR46+0xa0], R5 ;  /* 0x0000a005ff0075a7 */ /* 0x000ee4000800112e */
[----:B-123--:R-:W-:Y:S05]  /*3cb0*/  @!P0 BRA `(.L_x_71) ;  /* 0x0000008400748947 */ /* 0x00efea0003800000 */
.L_x_165:
[----:B------:R-:W-:Y:S01]  /*3cc0*/  UMOV UR42, UR37 ;  /* 0x00000025002a7c82 */ /* 0x000fe20008000000 */
[----:B------:R-:W-:Y:S05]  /*3cd0*/  BRA.U !UP0, `(.L_x_72) ;  /* 0x0000000508107547 */ /* 0x000fea000b800000 */
[----:B------:R-:W-:Y:S02]  /*3ce0*/  UIADD3 UR42, UPT, UPT, UR66, UR37, URZ ;  /* 0x00000025422a7290 */ /* 0x000fe4000fffe0ff */
[----:B------:R-:W-:Y:S01]  /*3cf0*/  UPLOP3.LUT UP2, UPT, UPT, UPT, UPT, 0x40, 0x4 ;  /* 0x000000000004789c */ /* 0x000fe20003f4e870 */
[----:B------:R-:W-:Y:S01]  /*3d00*/  UMOV UR39, UR64 ;  /* 0x0000004000277c82 */ /* 0x000fe20008000000 */
[----:B------:R-:W-:-:S09]  /*3d10*/  UMOV UR5, UR38 ;  /* 0x0000002600057c82 */ /* 0x000fd20008000000 */
.L_x_75:
[----:B------:R-:W-:Y:S01]  /*3d20*/  ULEA UR7, UR5, UR41, 0x3 ;  /* 0x0000002905077291 */ /* 0x000fe2000f8e18ff */
[----:B--23--:R-:W-:Y:S11]  /*3d30*/  @P2 BRA `(.L_x_73) ;  /* 0x00000000000c2947 */ /* 0x00cff60003800000 */
[----:B-1----:R-:W-:Y:S04]  /*3d40*/  SHF.L.U32 R5, R2, 0x1f, RZ ;  /* 0x0000001f02057819 */ /* 0x002fe800000006ff */
[----:B------:R-:W1:Y:S02]  /*3d50*/  SYNCS.PHASECHK.TRANS64.TRYWAIT P0, [UR7], R5 ;  /* 0x00000005ff0075a7 */ /* 0x000e640008001107 */
[----:B-1----:R-:W-:Y:S05]  /*3d60*/  @!P0 BRA `(.L_x_74) ;  /* 0x0000008400608947 */ /* 0x002fea0003800000 */
.L_x_73:
[----:B------:R-:W-:Y:S01]  /*3d70*/  UISETP.NE.AND UP0, UPT, UR39, 0x1, UPT ;  /* 0x000000012700788c */ /* 0x000fe2000bf05270 */
[----:B------:R-:W-:Y:S01]  /*3d80*/  PLOP3.LUT P2, PT, PT, PT, PT, 0x80, 0x8 ;  /* 0x000000000008781c */ /* 0x000fe20003f4f070 */
[----:B------:R-:W-:Y:S02]  /*3d90*/  UIADD3 UR4, UPT, UPT, UR5, 0x1, URZ ;  /* 0x0000000105047890 */ /* 0x000fe4000fffe0ff */
[----:B------:R-:W-:Y:S02]  /*3da0*/  UIADD3 UR40, UPT, UPT, UR7, 0x10, URZ ;  /* 0x0000001007287890 */ /* 0x000fe4000fffe0ff */
[----:B------:R-:W-:Y:S01]  /*3db0*/  UISETP.NE.AND UP1, UPT, UR4, 0x2, UPT ;  /* 0x000000020400788c */ /* 0x000fe2000bf25270 */
[----:B------:R-:W-:Y:S01]  /*3dc0*/  PLOP3.LUT P0, PT, PT, PT, UP0, 0x80, 0x8 ;  /* 0x000000000008781c */ /* 0x000fe20003f0f008 */
[----:B------:R-:W-:Y:S02]  /*3dd0*/  UIADD3 UR37, UPT, UPT, UR37, 0x1, URZ ;  /* 0x0000000125257890 */ /* 0x000fe4000fffe0ff */
[----:B------:R-:W-:Y:S02]  /*3de0*/  USEL UR6, URZ, 0x1, UP1 ;  /* 0x00000001ff067887 */ /* 0x000fe40008800000 */
[----:B------:R-:W-:Y:S02]  /*3df0*/  USEL UR38, UR4, URZ, UP1 ;  /* 0x000000ff04267287 */ /* 0x000fe40008800000 */
[----:B------:R-:W-:Y:S02]  /*3e00*/  UIADD3 UR39, UPT, UPT, UR39, -0x1, URZ ;  /* 0xffffffff27277890 */ /* 0x000fe4000fffe0ff */
[----:B------:R-:W-:Y:S01]  /*3e10*/  @UP0 ULEA UR4, UR38, UR41, 0x3 ;  /* 0x0000002926040291 */ /* 0x000fe2000f8e18ff */
[----:B------:R-:W-:Y:S01]  /*3e20*/  LOP3.LUT R2, R2, UR6, RZ, 0x3c, !PT ;  /* 0x0000000602027c12 */ /* 0x000fe2000f8e3cff */
[----:B------:R-:W-:Y:S02]  /*3e30*/  ULEA UR6, UR5, UR45, 0xb ;  /* 0x0000002d05067291 */ /* 0x000fe4000f8e58ff */
[----:B------:R-:W-:Y:S01]  /*3e40*/  UISETP.NE.AND UP0, UPT, UR37, UR42, UPT ;  /* 0x0000002a2500728c */ /* 0x000fe2000bf05270 */
[----:B-1----:R-:W-:Y:S01]  /*3e50*/  @P0 SHF.L.U32 R0, R2, 0x1f, RZ ;  /* 0x0000001f02000819 */ /* 0x002fe200000006ff */
[----:B------:R-:W-:Y:S02]  /*3e60*/  UIADD3 UR34, UPT, UPT, UR6, 0x2, URZ ;  /* 0x0000000206227890 */ /* 0x000fe4000fffe0ff */
[----:B------:R-:W-:Y:S01]  /*3e70*/  UIADD3 UR30, UPT, UPT, UR6, 0x4, URZ ;  /* 0x00000004061e7890 */ /* 0x000fe2000fffe0ff */
[----:B------:R2:W3:Y:S01]  /*3e80*/  @P0 SYNCS.PHASECHK.TRANS64.TRYWAIT P2, [UR4], R0 ;  /* 0x00000000ff0005a7 */ /* 0x0004e20008041104 */
[----:B------:R-:W-:Y:S02]  /*3e90*/  ULEA UR4, UR5, UR44, 0xb ;  /* 0x0000002c05047291 */ /* 0x000fe4000f8e58ff */
[----:B------:R-:W-:Y:S02]  /*3ea0*/  UIADD3 UR26, UPT, UPT, UR6, 0x6, URZ ;  /* 0x00000006061a7890 */ /* 0x000fe4000fffe0ff */
        /* <DEDUP_REMOVED lines=10> */
[----:B------:R-:W-:Y:S01]  /*3f50*/  UIADD3 UR8, UPT, UPT, UR4, 0x406, URZ ;  /* 0x0000040604087890 */ /* 0x000fe2000fffe0ff */
[----:B------:R-:W-:Y:S01]  /*3f60*/  UMOV UR7, 0x40004040 ;  /* 0x4000404000077882 */ /* 0x000fe20000000000 */
[----:B------:R-:W-:Y:S01]  /*3f70*/  UMOV UR5, 0x40004040 ;  /* 0x4000404000057882 */ /* 0x000fe20000000000 */
[----:B------:R-:W-:Y:S01]  /*3f80*/  UMOV UR35, 0x40004040 ;  /* 0x4000404000237882 */ /* 0x000fe20000000000 */
[----:B------:R1:W-:Y:S01]  /*3f90*/  UTCHMMA.2CTA gdesc[UR4], gdesc[UR6], tmem[UR36], tmem[UR62], idesc[UR63], UP2 ;  /* 0x00ff3e06040075ea */ /* 0x0003e20009200024 */
[----:B------:R-:W-:Y:S01]  /*3fa0*/  UPLOP3.LUT UP2, UPT, UPT, UPT, UPT, 0x80, 0x8 ;  /* 0x000000000008789c */ /* 0x000fe20003f4f070 */
[----:B------:R-:W-:Y:S01]  /*3fb0*/  UMOV UR33, 0x40004040 ;  /* 0x4000404000217882 */ /* 0x000fe20000000000 */
[----:B------:R-:W-:Y:S01]  /*3fc0*/  UMOV UR31, 0x40004040 ;  /* 0x40004040001f7882 */ /* 0x000fe20000000000 */
[----:B------:R2:W-:Y:S01]  /*3fd0*/  UTCHMMA.2CTA gdesc[UR32], gdesc[UR34], tmem[UR36], tmem[UR60], idesc[UR61], UPT ;  /* 0x00ff3c22200075ea */ /* 0x0005e2000ba00024 */
        /* <DEDUP_REMOVED lines=14> */
[----:B------:R-:W-:Y:S01]  /*40c0*/  UMOV UR9, 0x40004040 ;  /* 0x4000404000097882 */ /* 0x000fe20000000000 */
[----:B------:R2:W-:Y:S01]  /*40d0*/  UTCHMMA.2CTA gdesc[UR12], gdesc[UR14], tmem[UR36], tmem[UR50], idesc[UR51], UPT ;  /* 0x00ff320e0c0075ea */ /* 0x0005e2000ba00024 */
[----:B------:R2:W-:Y:S01]  /*40e0*/  UTCHMMA.2CTA gdesc[UR8], gdesc[UR10], tmem[UR36], tmem[UR48], idesc[UR49], UPT ;  /* 0x00ff300a080075ea */ /* 0x0005e2000ba00024 */
[----:B------:R2:W-:Y:S01]  /*40f0*/  UTCBAR.2CTA.MULTICAST [UR40], URZ, UR43 ;  /* 0x000000ff280073e9 */ /* 0x0005e2000820082b */
[----:B-1----:R-:W-:Y:S01]  /*4100*/  UMOV UR5, UR38 ;  /* 0x0000002600057c82 */ /* 0x002fe20008000000 */
[----:B------:R-:W-:Y:S05]  /*4110*/  BRA.U UP0, `(.L_x_75) ;  /* 0xfffffffd00007547 */ /* 0x000fea000b83ffff */
.L_x_72:
[----:B------:R-:W-:Y:S01]  /*4120*/  UIADD3 UR4, UPT, UPT, UR46, 0x90, URZ ;  /* 0x000000902e047890 */ /* 0x000fe2000fffe0ff */
[----:B------:R-:W-:-:S08]  /*4130*/  UMOV UR37, UR42 ;  /* 0x0000002a00257c82 */ /* 0x000fd00008000000 */
[----:B------:R4:W-:Y:S01]  /*4140*/  UTCBAR.2CTA.MULTICAST [UR4], URZ, UR65 ;  /* 0x000000ff040073e9 */ /* 0x0009e20008200841 */
[----:B------:R-:W-:Y:S02]  /*4150*/  NOP ;  /* 0x0000000000007918 */ /* 0x000fe40000000000 */
.L_x_70:
[----:B----4-:R-:W-:Y:S01]  /*4160*/  UIADD3 UR4, UPT, UPT, UR47, 0x1, URZ ;  /* 0x000000012f047890 */ /* 0x010fe2000fffe0ff */
[----:B------:R-:W-:-:S03]  /*4170*/  ISETP.NE.AND P0, PT, R8, 0x2, PT ;  /* 0x000000020800780c */ /* 0x000fc60003f05270 */
[----:B------:R-:W-:Y:S01]  /*4180*/  UISETP.NE.AND UP0, UPT, UR4, 0x2, UPT ;  /* 0x000000020400788c */ /* 0x000fe2000bf05270 */
[----:B-12---:R-:W-:Y:S02]  /*4190*/  SEL R0, RZ, 0x1, P0 ;  /* 0x00000001ff007807 */ /* 0x006fe40000000000 */
[----:B------:R-:W-:Y:S01]  /*41a0*/  SEL R8, R8, RZ, P0 ;  /* 0x000000ff08087207 */ /* 0x000fe20000000000 */
[----:B------:R-:W-:Y:S01]  /*41b0*/  USEL UR5, URZ, 0x1, UP0 ;  /* 0x00000001ff057887 */ /* 0x000fe20008000000 */
[----:B------:R-:W-:Y:S01]  /*41c0*/  LOP3.LUT R3, R3, R0, RZ, 0x3c, !PT ;  /* 0x0000000003037212 */ /* 0x000fe200078e3cff */
[----:B------:R-:W-:-:S04]  /*41d0*/  USEL UR47, UR4, URZ, UP0 ;  /* 0x000000ff042f7287 */ /* 0x000fc80008000000 */
[----:B------:R-:W-:Y:S01]  /*41e0*/  LOP3.LUT R9, R9, UR5, RZ, 0x3c, !PT ;  /* 0x0000000509097c12 */ /* 0x000fe2000f8e3cff */
[----:B------:R-:W-:Y:S07]  /*41f0*/  @P1 BRA `(.L_x_76) ;  /* 0xfffffff800381947 */ /* 0x000fee000383ffff */
[----:B------:R-:W1:Y:S01]  /*4200*/  S2UR UR8, SR_CgaCtaId ;  /* 0x00000000000879c3 */ /* 0x000e620000008800 */
[----:B------:R-:W-:Y:S01]  /*4210*/  ELECT P0, URZ, PT ;  /* 0x0000000000ff782f */ /* 0x000fe20003800000 */
[----:B------:R-:W-:Y:S01]  /*4220*/  HFMA2 R0, -RZ, RZ, 0, 5.9604644775390625e-08 ;  /* 0x00000001ff007431 */ /* 0x000fe200000001ff */
[----:B------:R-:W-:-:S05]  /*4230*/  UMOV UR4, 0x40 ;  /* 0x0000004000047882 */ /* 0x000fca0000000000 */
[----:B------:R-:W-:Y:S01]  /*4240*/  UVIRTCOUNT.DEALLOC.SMPOOL 0x80 ;  /* 0x000000800000784c */ /* 0x000fe20000000000 */
[----:B------:R-:W-:Y:S02]  /*4250*/  UISETP.NE.AND UP0, UPT, UR69, URZ, UPT ;  /* 0x000000ff4500728c */ /* 0x000fe4000bf05270 */
[----:B-1----:R-:W-:-:S09]  /*4260*/  ULEA UR8, UR8, UR4, 0x18 ;  /* 0x0000000408087291 */ /* 0x002fd2000f8ec0ff */
[----:B------:R1:W-:Y:S01]  /*4270*/  @P0 STS.U8 [UR8+0x1c], R0 ;  /* 0x00001c00ff000988 */ /* 0x0003e20008000008 */
[----:B------:R-:W-:Y:S05]  /*4280*/  BRA.U UP0, `(.L_x_77) ;  /* 0x0000000100587547 */ /* 0x000fea000b800000 */
[----:B------:R-:W-:Y:S01]  /*4290*/  UIADD3 UR5, UPT, UPT, UR41, 0xa0, URZ ;  /* 0x000000a029057890 */ /* 0x000fe2000fffe0ff */
[----:B------:R-:W-:-:S03]  /*42a0*/  SHF.L.U32 R3, R9, 0x1f, RZ ;  /* 0x0000001f09037819 */ /* 0x000fc600000006ff */
[----:B------:R-:W-:-:S09]  /*42b0*/  ULEA UR4, UR47, UR5, 0x3 ;  /* 0x000000052f047291 */ /* 0x000fd2000f8e18ff */
[----:B------:R-:W2:Y:S02]  /*42c0*/  SYNCS.PHASECHK.TRANS64.TRYWAIT P0, [UR4], R3 ;  /* 0x00000003ff0075a7 */ /* 0x000ea40008001104 */
[----:B--2---:R-:W-:Y:S05]  /*42d0*/  @!P0 BRA `(.L_x_78) ;  /* 0x00000080001c8947 */ /* 0x004fea0003800000 */
.L_x_168:
[----:B------:R-:W-:-:S04]  /*42e0*/  UIADD3 UR4, UPT, UPT, UR47, 0x1, URZ ;  /* 0x000000012f047890 */ /* 0x000fc8000fffe0ff */
[----:B------:R-:W-:-:S04]  /*42f0*/  UISETP.NE.AND UP1, UPT, UR4, 0x2, UPT ;  /* 0x000000020400788c */ /* 0x000fc8000bf25270 */
[----:B------:R-:W-:Y:S02]  /*4300*/  USEL UR6, URZ, 0x1, UP1 ;  /* 0x00000001ff067887 */ /* 0x000fe40008800000 */
[----:B------:R-:W-:-:S04]  /*4310*/  USEL UR4, UR4, URZ, UP1 ;  /* 0x000000ff04047287 */ /* 0x000fc80008800000 */
[----:B------:R-:W-:Y:S01]  /*4320*/  ULEA UR4, UR4, UR5, 0x3 ;  /* 0x0000000504047291 */ /* 0x000fe2000f8e18ff */
[----:B-1----:R-:W-:-:S04]  /*4330*/  LOP3.LUT R3, R9, UR6, RZ, 0x3c, !PT ;  /* 0x0000000609037c12 */ /* 0x002fc8000f8e3cff */
[----:B------:R-:W-:Y:S01]  /*4340*/  SHF.L.U32 R3, R3, 0x1f, RZ ;  /* 0x0000001f03037819 */ /* 0x000fe200000006ff */
[----:B------:R-:W-:-:S04]  /*4350*/  IMAD.U32 R0, RZ, RZ, UR4 ;  /* 0x00000004ff007e24 */ /* 0x000fc8000f8e00ff */
[----:B------:R1:W2:Y:S03]  /*4360*/  SYNCS.PHASECHK.TRANS64.TRYWAIT P0, [R0+URZ], R3 ;  /* 0x00000003000075a7 */ /* 0x0002a600080011ff */
[----:B--2---:R-:W-:Y:S05]  /*4370*/  @!P0 NANOSLEEP.SYNCS 0x989680 ;  /* 0x009896800000895d */ /* 0x004fea0003900000 */
[----:B------:R-:W2:Y:S02]  /*4380*/  @!P0 SYNCS.PHASECHK.TRANS64 P0, [R0+URZ], R3 ;  /* 0x00000003000085a7 */ /* 0x000ea400080010ff */
[----:B--2---:R-:W-:Y:S05]  /*4390*/  @P0 BRA `(.L_x_79) ;  /* 0x0000000000200947 */ /* 0x004fea0003800000 */
.L_x_80:
[----:B--2---:R2:W4:Y:S02]  /*43a0*/  SYNCS.PHASECHK.TRANS64.TRYWAIT P0, [R0+URZ], R3 ;  /* 0x00000003000075a7 */ /* 0x00452400080011ff */
[----:B----4-:R-:W-:Y:S05]  /*43b0*/  @!P0 NANOSLEEP.SYNCS 0x989680 ;  /* 0x009896800000895d */ /* 0x010fea0003900000 */
[----:B------:R-:W4:Y:S02]  /*43c0*/  @!P0 SYNCS.PHASECHK.TRANS64 P0, [R0+URZ], R3 ;  /* 0x00000003000085a7 */ /* 0x000f2400080010ff */
[----:B----4-:R-:W-:Y:S05]  /*43d0*/  @!P0 BRA `(.L_x_80) ;  /* 0xfffffffc00f08947 */ /* 0x010fea000383ffff */
[----:B------:R-:W-:Y:S05]  /*43e0*/  BRA `(.L_x_79) ;  /* 0x00000000000c7947 */ /* 0x000fea0003800000 */
.L_x_77:
[----:B------:R-:W-:-:S04]  /*43f0*/  UIADD3 UR4, UPT, UPT, UR41, 0xd0, URZ ;  /* 0x000000d029047890 */ /* 0x000fc8000fffe0ff */
[----:B------:R-:W-:-:S09]  /*4400*/  UPRMT UR4, UR68, 0x654, UR4 ;  /* 0x0000065444047896 */ /* 0x000fd20008000004 */
[----:B------:R-:W-:Y:S03]  /*4410*/  SYNCS.ARRIVE.TRANS64.RED.A1T0 RZ, [UR4], RZ ;  /* 0x000000ffffff79a7 */ /* 0x000fe60008100404 */
.L_x_79:
[----:B-12---:R-:W-:Y:S01]  /*4420*/  SHF.L.U32 R3, RZ, 0x1f, RZ ;  /* 0x0000001fff037819 */ /* 0x006fe200000006ff */
[----:B------:R-:W-:Y:S01]  /*4430*/  UIADD3 UR4, UPT, UPT, UR41, 0xd0, URZ ;  /* 0x000000d029047890 */ /* 0x000fe2000fffe0ff */
[----:B------:R-:W-:Y:S02]  /*4440*/  PLOP3.LUT P0, PT, PT, PT, UP0, 0x80, 0x8 ;  /* 0x000000000008781c */ /* 0x000fe40003f0f008 */
[----:B------:R-:W1:Y:S02]  /*4450*/  SYNCS.PHASECHK.TRANS64.TRYWAIT P1, [UR41+0xd0], R3 ;  /* 0x0000d003ff0075a7 */ /* 0x000e640008021129 */
[----:B-1----:R-:W-:Y:S09]  /*4460*/  @!P1 BRA `(.L_x_81) ;  /* 0x0000007c00d09947 */ /* 0x002ff20003800000 */
.L_x_170:
[----:B------:R-:W-:Y:S01]  /*4470*/  @!UP0 UPRMT UR4, UR68, 0x654, UR4 ;  /* 0x0000065444048896 */ /* 0x000fe20008000004 */
[----:B------:R-:W-:Y:S01]  /*4480*/  UMOV UR5, 0xffff ;  /* 0x0000ffff00057882 */ /* 0x000fe20000000000 */
[----:B------:R-:W-:-:S07]  /*4490*/  UMOV UR6, 0x1 ;  /* 0x0000000100067882 */ /* 0x000fce0000000000 */
[----:B------:R-:W-:Y:S01]  /*44a0*/  @!P0 SYNCS.ARRIVE.TRANS64.RED.A1T0 RZ, [UR4], RZ ;  /* 0x000000ffffff89a7 */ /* 0x000fe20008100404 */
[----:B------:R-:W-:Y:S01]  /*44b0*/  NOP ;  /* 0x0000000000007918 */ /* 0x000fe20000000000 */
[----:B-1----:R-:W1:Y:S01]  /*44c0*/  LDS R0, [UR8+0x14] ;  /* 0x00001408ff007984 */ /* 0x002e620008000800 */
[----:B------:R-:W-:-:S04]  /*44d0*/  ULOP3.LUT UR4, UR67, 0xffff, URZ, 0xc0, !UPT ;  /* 0x0000ffff43047892 */ /* 0x000fc8000f8ec0ff */
[----:B------:R-:W-:-:S04]  /*44e0*/  USHF.R.U32.HI UR4, URZ, 0x5, UR4 ;  /* 0x00000005ff047899 */ /* 0x000fc80008011604 */
[----:B------:R-:W-:Y:S02]  /*44f0*/  USHF.L.U32 UR5, UR5, UR4, URZ ;  /* 0x0000000405057299 */ /* 0x000fe400080006ff */
[----:B------:R-:W-:-:S04]  /*4500*/  USHF.L.U32 UR4, UR6, UR4, URZ ;  /* 0x0000000406047299 */ /* 0x000fc800080006ff */
[----:B-1----:R-:W-:-:S04]  /*4510*/  LOP3.LUT R0, R0, UR5, RZ, 0xc0, !PT ;  /* 0x0000000500007c12 */ /* 0x002fc8000f8ec0ff */
[----:B------:R-:W-:-:S13]  /*4520*/  ISETP.NE.AND P0, PT, R0, UR5, PT ;  /* 0x0000000500007c0c */ /* 0x000fda000bf05270 */
[----:B------:R-:W-:Y:S05]  /*4530*/  @P0 BRA `(.L_x_82) ;  /* 0x0000000000580947 */ /* 0x000fea0003800000 */
[----:B------:R-:W1:Y:S02]  /*4540*/  LDS R0, [UR8+0x18] ;  /* 0x00001808ff007984 */ /* 0x000e640008000800 */
[----:B-1----:R-:W-:-:S04]  /*4550*/  LOP3.LUT R0, R0, UR4, RZ, 0xc0, !PT ;  /* 0x0000000400007c12 */ /* 0x002fc8000f8ec0ff */
[----:B------:R-:W-:-:S13]  /*4560*/  ISETP.NE.AND P0, PT, R0, UR4, PT ;  /* 0x0000000400007c0c */ /* 0x000fda000bf05270 */
[----:B------:R-:W-:Y:S05]  /*4570*/  @P0 BRA `(.L_x_83) ;  /* 0x00000000003c0947 */ /* 0x000fea0003800000 */
[----:B------:R-:W1:Y:S01]  /*4580*/  S2R R2, SR_LANEID ;  /* 0x0000000000027919 */ /* 0x000e620000000000 */
[----:B------:R-:W-:Y:S01]  /*4590*/  ULOP3.LUT UR5, URZ, UR5, URZ, 0x33, !UPT ;  /* 0x00000005ff057292 */ /* 0x000fe2000f8e33ff */
[----:B------:R-:W-:Y:S01]  /*45a0*/  LOP3.LUT R4, RZ, UR4, RZ, 0x33, !PT ;  /* 0x00000004ff047c12 */ /* 0x000fe2000f8e33ff */
[----:B------:R-:W-:Y:S02]  /*45b0*/  VOTEU.ANY UR4, UPT, PT ;  /* 0x0000000000047886 */ /* 0x000fe400038e0100 */
[----:B------:R-:W-:Y:S01]  /*45c0*/  UFLO.U32 UR4, UR4 ;  /* 0x00000004000472bd */ /* 0x000fe200080e0000 */
[----:B------:R-:W2:Y:S01]  /*45d0*/  REDUX UR6, R4 ;  /* 0x00000000040673c4 */ /* 0x000ea20000000000 */
[----:B------:R-:W-:-:S06]  /*45e0*/  IMAD.U32 R0, RZ, RZ, UR5 ;  /* 0x00000005ff007e24 */ /* 0x000fcc000f8e00ff */
[----:B------:R4:W-:Y:S01]  /*45f0*/  UTCATOMSWS.AND URZ, UR5 ;  /* 0x0000000500ff79e3 */ /* 0x0009e20008000000 */
[----:B------:R-:W3:Y:S01]  /*4600*/  REDUX UR7, R0 ;  /* 0x00000000000773c4 */ /* 0x000ee20000000000 */
[----:B-1----:R-:W-:Y:S01]  /*4610*/  ISETP.EQ.U32.AND P0, PT, R2, UR4, PT ;  /* 0x0000000402007c0c */ /* 0x002fe2000bf02070 */
[----:B--2---:R-:W-:Y:S01]  /*4620*/  IMAD.U32 R2, RZ, RZ, UR6 ;  /* 0x00000006ff027e24 */ /* 0x004fe2000f8e00ff */
[----:B---3--:R-:W-:-:S11]  /*4630*/  MOV R3, UR7 ;  /* 0x0000000700037c02 */ /* 0x008fd60008000f00 */
[----:B------:R4:W-:Y:S04]  /*4640*/  @P0 ATOMS.AND RZ, [UR8+0x14], R3 ;  /* 0x00001403ffff098c */ /* 0x0009e8000a800008 */
[----:B------:R4:W-:Y:S01]  /*4650*/  @P0 ATOMS.AND RZ, [UR8+0x18], R2 ;  /* 0x00001802ffff098c */ /* 0x0009e2000a800008 */
[----:B------:R-:W-:Y:S05]  /*4660*/  BRA `(.L_x_84) ;  /* 0x0000000000147947 */ /* 0x000fea0003800000 */
.L_x_83:
[----:B------:R-:W-:Y:S02]  /*4670*/  MOV R2, 0x4690 ;  /* 0x0000469000027802 */ /* 0x000fe40000000f00 */
[----:B---3-5:R-:W-:Y:S05]  /*4680*/  CALL.REL.NOINC `($__internal_0_$__cuda_sm10x_tcgen05_guardrail_trap_col_being_dealloced_not_returned_by_alloc) ;  /* 0x0000008000b07944 */ /* 0x028fea0003c00000 */
[----:B------:R-:W-:Y:S05]  /*4690*/  BRA `(.L_x_84) ;  /* 0x0000000000087947 */ /* 0x000fea0003800000 */
.L_x_82:
[----:B------:R-:W-:Y:S02]  /*46a0*/  MOV R2, 0x46c0 ;  /* 0x000046c000027802 */ /* 0x000fe40000000f00 */
[----:B---3-5:R-:W-:Y:S05]  /*46b0*/  CALL.REL.NOINC `($__internal_2_$__cuda_sm10x_tcgen05_guardrail_trap_unallocated_columns_being_dealloced) ;  /* 0x0000008000bc7944 */ /* 0x028fea0003c00000 */
.L_x_84:
[----:B------:R-:W-:Y:S01]  /*46c0*/  NOP ;  /* 0x0000000000007918 */ /* 0x000fe20000000000 */
[----:B----4-:R-:W-:Y:S05]  /*46d0*/  EXIT ;  /* 0x000000000000794d */ /* 0x010fea0003800000 */
.L_x_57:
[----:B------:R-:W-:-:S09]  /*46e0*/  UISETP.NE.OR UP0, UPT, UR21, 0x3, !UP5 ;  /* 0x000000031500788c */ /* 0x000fd2000ef05670 */
[----:B------:R-:W-:Y:S05]  /*46f0*/  BRA.U UP0, `(.L_x_85) ;  /* 0x0000001100547547 */ /* 0x000fea000b800000 */
[----:B------:R-:W2:Y:S01]  /*4700*/  LDCU UR31, c[0x0][0x370] ;  /* 0x00006e00ff1f77ac */ /* 0x000ea20008000800 */
[----:B------:R-:W3:Y:S01]  /*4710*/  LDC.64 R16, c[0x0][0x348] ;  /* 0x0000d200ff107b82 */ /* 0x000ee20000000a00 */
[----:B------:R-:W-:Y:S02]  /*4720*/  HFMA2 R13, -RZ, RZ, 0, 0 ;  /* 0x00000000ff0d7431 */ /* 0x000fe400000001ff */
[----:B------:R-:W-:Y:S01]  /*4730*/  IMAD.MOV.U32 R15, RZ, RZ, 0x1 ;  /* 0x00000001ff0f7424 */ /* 0x000fe200078e00ff */
[----:B------:R-:W2:Y:S01]  /*4740*/  LDCU.128 UR44, c[0x0][0xb10] ;  /* 0x00016200ff2c77ac */ /* 0x000ea20008000c00 */
[----:B------:R-:W-:Y:S01]  /*4750*/  IMAD.MOV.U32 R14, RZ, RZ, RZ ;  /* 0x000000ffff0e7224 */ /* 0x000fe200078e00ff */
[----:B------:R-:W-:Y:S01]  /*4760*/  MOV R7, 0x4000 ;  /* 0x0000400000077802 */ /* 0x000fe20000000f00 */
[----:B------:R-:W4:Y:S01]  /*4770*/  LDCU UR30, c[0x0][0x374] ;  /* 0x00006e80ff1e77ac */ /* 0x000f220008000800 */
[----:B------:R-:W1:Y:S01]  /*4780*/  LDC.64 R2, c[0x0][0x888] ;  /* 0x00022200ff027b82 */ /* 0x000e620000000a00 */
[----:B------:R-:W4:Y:S01]  /*4790*/  LDCU UR15, c[0x0][0xb0c] ;  /* 0x00016180ff0f77ac */ /* 0x000f220008000800 */
[----:B------:R-:W3:Y:S06]  /*47a0*/  LDCU UR40, c[0x0][0xb20] ;  /* 0x00016400ff2877ac */ /* 0x000eec0008000800 */
[----:B------:R-:W1:Y:S01]  /*47b0*/  LDC.64 R4, c[0x0][0x890] ;  /* 0x00022400ff047b82 */ /* 0x000e620000000a00 */
[----:B------:R-:W3:Y:S01]  /*47c0*/  LDCU UR4, c[0x0][0xb30] ;  /* 0x00016600ff0477ac */ /* 0x000ee20008000800 */
[----:B------:R-:W-:Y:S01]  /*47d0*/  UMOV UR21, 0x400 ;  /* 0x0000040000157882 */ /* 0x000fe20000000000 */
[----:B--2---:R-:W-:-:S02]  /*47e0*/  UIMAD.WIDE.U32 UR6, UR31, UR44, URZ ;  /* 0x0000002c1f0672a5 */ /* 0x004fc4000f8e00ff */
[----:B----4-:R-:W-:Y:S02]  /*47f0*/  UIMAD.WIDE.U32 UR8, UR30, UR47, URZ ;  /* 0x0000002f1e0872a5 */ /* 0x010fe4000f8e00ff */
[----:B------:R-:W-:Y:S02]  /*4800*/  ULEA UR21, UR52, UR21, 0x18 ;  /* 0x0000001534157291 */ /* 0x000fe4000f8ec0ff */
[----:B------:R-:W-:Y:S02]  /*4810*/  UPLOP3.LUT UP3, UPT, UPT, UPT, UPT, 0x40, 0x4 ;  /* 0x000000000004789c */ /* 0x000fe40003f6e870 */
[----:B------:R-:W-:Y:S01]  /*4820*/  UIADD3 UR37, UPT, UPT, UR21, 0x38, URZ ;  /* 0x0000003815257890 */ /* 0x000fe2000fffe0ff */
[----:B------:R-:W-:Y:S01]  /*4830*/  UMOV UR6, UR7 ;  /* 0x0000000700067c82 */ /* 0x000fe20008000000 */
[----:B------:R-:W-:Y:S01]  /*4840*/  UMOV UR38, UR9 ;  /* 0x0000000900267c82 */ /* 0x000fe20008000000 */
[----:B------:R-:W-:Y:S02]  /*4850*/  UISETP.GE.AND UP0, UPT, UR42, 0x1, UPT ;  /* 0x000000012a00788c */ /* 0x000fe4000bf06270 */
[----:B------:R-:W-:Y:S01]  /*4860*/  UISETP.NE.AND UP4, UPT, UR42, 0x1, UPT ;  /* 0x000000012a00788c */ /* 0x000fe2000bf85270 */
[----:B------:R-:W2:Y:S01]  /*4870*/  LDCU.64 UR22, c[0x0][0xb28] ;  /* 0x00016500ff1677ac */ /* 0x000ea20008000a00 */
[----:B------:R-:W-:-:S02]  /*4880*/  UISETP.NE.AND UP6, UPT, UR15, 0x1, UPT ;  /* 0x000000010f00788c */ /* 0x000fc4000bfc5270 */
[----:B------:R-:W-:Y:S02]  /*4890*/  UISETP.NE.AND UP5, UPT, UR46, 0x1, UPT ;  /* 0x000000012e00788c */ /* 0x000fe4000bfa5270 */
[----:B------:R-:W-:Y:S02]  /*48a0*/  UIADD3 UR33, UPT, UPT, UR21, 0x20, URZ ;  /* 0x0000002015217890 */ /* 0x000fe4000fffe0ff */
[----:B------:R-:W-:Y:S02]  /*48b0*/  UIADD3 UR25, UPT, UPT, UR21, 0x28, URZ ;  /* 0x0000002815197890 */ /* 0x000fe4000fffe0ff */
[----:B------:R-:W-:Y:S02]  /*48c0*/  UIADD3 UR17, UPT, UPT, UR21, 0x30, URZ ;  /* 0x0000003015117890 */ /* 0x000fe4000fffe0ff */
[----:B------:R-:W-:Y:S02]  /*48d0*/  UPRMT UR37, UR52, 0x654, UR37 ;  /* 0x0000065434257896 */ /* 0x000fe40008000025 */
[----:B------:R-:W-:-:S02]  /*48e0*/  USHF.R.U32.HI UR39, URZ, UR45, UR6 ;  /* 0x0000002dff277299 */ /* 0x000fc40008011606 */
[----:B---3--:R-:W-:Y:S02]  /*48f0*/  USHF.R.U32.HI UR38, URZ, UR40, UR38 ;  /* 0x00000028ff267299 */ /* 0x008fe40008011626 */
[----:B------:R-:W-:-:S11]  /*4900*/  UISETP.NE.AND UP2, UPT, UR4, 0x1, UPT ;  /* 0x000000010400788c */ /* 0x000fd6000bf45270 */
.L_x_96:
[C---:B------:R-:W-:Y:S02]  /*4910*/  LEA R12, R14.reuse, UR21, 0x3 ;  /* 0x000000150e0c7c11 */ /* 0x040fe4000f8e18ff */
[----:B------:R-:W-:Y:S02]  /*4920*/  SHF.L.U32 R9, R13, 0x1f, RZ ;  /* 0x0000001f0d097819 */ /* 0x000fe400000006ff */
[----:B------:R-:W-:Y:S02]  /*4930*/  LEA R10, R14, UR21, 0x4 ;  /* 0x000000150e0a7c11 */ /* 0x000fe4000f8e20ff */
[----:B---3--:R-:W3:Y:S02]  /*4940*/  SYNCS.PHASECHK.TRANS64.TRYWAIT P0, [R12+URZ+0x70], R9 ;  /* 0x000070090c0075a7 */ /* 0x008ee400080011ff */
[----:B---3--:R-:W-:Y:S05]  /*4950*/  @!P0 BRA `(.L_x_86) ;  /* 0x0000007800ac8947 */ /* 0x008fea0003800000 */
.L_x_171:
[----:B---3--:R-:W3:Y:S01]  /*4960*/  LDS.128 R8, [R10+0xe0] ;  /* 0x0000e0000a087984 */ /* 0x008ee20000000c00 */
[----:B------:R-:W-:Y:S01]  /*4970*/  UISETP.GE.AND UP0, UPT, UR42, 0x1, UPT ;  /* 0x000000012a00788c */ /* 0x000fe2000bf06270 */
[----:B------:R-:W-:Y:S01]  /*4980*/  @!PT LDS RZ, [RZ] ;  /* 0x00000000fffff984 */ /* 0x000fe20000000800 */
[----:B------:R-:W-:Y:S01]  /*4990*/  @!PT LDS RZ, [RZ] ;  /* 0x00000000fffff984 */ /* 0x000fe20000000800 */
[----:B------:R-:W-:Y:S01]  /*49a0*/  @!PT LDS RZ, [RZ] ;  /* 0x00000000fffff984 */ /* 0x000fe20000000800 */
[----:B------:R-:W-:Y:S01]  /*49b0*/  @!PT LDS RZ, [RZ] ;  /* 0x00000000fffff984 */ /* 0x000fe20000000800 */
[----:B------:R4:W-:Y:S06]  /*49c0*/  MEMBAR.ALL.CTA ;  /* 0x0000000000007992 */ /* 0x0009ec0000008000 */
[----:B----4-:R-:W4:Y:S01]  /*49d0*/  FENCE.VIEW.ASYNC.S ;  /* 0x00000000000073c6 */ /* 0x010f220000000000 */
[----:B---3--:R-:W-:Y:S11]  /*49e0*/  LOP3.LUT P0, RZ, R10, 0x1, RZ, 0xc0, !PT ;  /* 0x000000010aff7812 */ /* 0x008ff6000780c0ff */
[----:B------:R-:W-:Y:S02]  /*49f0*/  @!UPT UIADD3 URZ, UPT, UPT, URZ, URZ, URZ ;  /* 0x000000fffffff290 */ /* 0x000fe4000fffe0ff */
[----:B----4-:R-:W-:Y:S01]  /*4a00*/  VOTEU.ANY UP1, P0 ;  /* 0x0000000000ff7886 */ /* 0x010fe20000020100 */
[----:B------:R-:W-:Y:S11]  /*4a10*/  PLOP3.LUT P0, PT, PT, PT, UP1, 0x80, 0x8 ;  /* 0x000000000008781c */ /* 0x000ff60003f0f018 */
[----:B------:R-:W-:Y:S02]  /*4a20*/  @!UPT UIADD3 URZ, UPT, UPT, URZ, URZ, URZ ;  /* 0x000000fffffff290 */ /* 0x000fe4000fffe0ff */
[----:B------:R-:W-:Y:S02]  /*4a30*/  @P0 SHF.R.U32.HI R0, RZ, 0x10, R9 ;  /* 0x00000010ff000819 */ /* 0x000fe40000011609 */
[----:B------:R-:W-:Y:S02]  /*4a40*/  @P0 MOV R6, R8 ;  /* 0x0000000800060202 */ /* 0x000fe40000000f00 */
[----:B------:R-:W-:Y:S01]  /*4a50*/  @P0 R2UR UR4, R0 ;  /* 0x00000000000402ca */ /* 0x000fe200000e0000 */
[----:B------:R-:W-:Y:S01]  /*4a60*/  VIADD R0, R12, 0x80 ;  /* 0x000000800c007836 */ /* 0x000fe20000000000 */
[----:B------:R-:W-:Y:S02]  /*4a70*/  @P0 LOP3.LUT R8, R9, 0xffff, RZ, 0xc0, !PT ;  /* 0x0000ffff09080812 */ /* 0x000fe400078ec0ff */
[----:B------:R-:W-:Y:S02]  /*4a80*/  @P0 R2UR UR6, R6 ;  /* 0x00000000060602ca */ /* 0x000fe400000e0000 */
[----:B------:R-:W-:Y:S02]  /*4a90*/  PRMT R0, RZ, 0x654, R0 ;  /* 0x00000654ff007816 */ /* 0x000fe40000000000 */
[----:B------:R-:W-:Y:S02]  /*4aa0*/  @P0 R2UR UR5, R8 ;  /* 0x00000000080502ca */ /* 0x000fe400000e0000 */
[----:B------:R3:W-:Y:S03]  /*4ab0*/  SYNCS.ARRIVE.TRANS64.RED.A1T0 RZ, [R0+URZ], RZ ;  /* 0x000000ff00ff79a7 */ /* 0x0007e600081004ff */
[----:B------:R-:W-:Y:S04]  /*4ac0*/  @UP1 UMOV UR29, UR4 ;  /* 0x00000004001d1c82 */ /* 0x000fe80008000000 */
[----:B------:R-:W-:Y:S04]  /*4ad0*/  @UP1 UMOV UR14, UR6 ;  /* 0x00000006000e1c82 */ /* 0x000fe80008000000 */
[----:B------:R-:W-:Y:S01]  /*4ae0*/  @UP1 UMOV UR13, UR5 ;  /* 0x00000005000d1c82 */ /* 0x000fe20008000000 */
[----:B------:R-:W-:Y:S05]  /*4af0*/  BRA.U !UP0, `(.L_x_87) ;  /* 0x0000000108a47547 */ /* 0x000fea000b800000 */
[----:B------:R-:W-:Y:S02]  /*4b00*/  UIMAD.WIDE.U32 UR18, UR13, UR47, URZ ;  /* 0x0000002f0d1272a5 */ /* 0x000fe4000f8e00ff */
[----:B------:R-:W-:Y:S02]  /*4b10*/  UIMAD.WIDE.U32 UR26, UR14, UR44, URZ ;  /* 0x0000002c0e1a72a5 */ /* 0x000fe4000f8e00ff */
[----:B------:R-:W-:Y:S02]  /*4b20*/  USEL UR4, UR30, UR38, !UP5 ;  /* 0x000000261e047287 */ /* 0x000fe4000e800000 */
[----:B------:R-:W-:Y:S02]  /*4b30*/  USEL UR7, UR31, UR39, !UP6 ;  /* 0x000000271f077287 */ /* 0x000fe4000f000000 */
[----:B--2---:R-:W-:Y:S02]  /*4b40*/  UIMAD.WIDE.U32 UR8, UR4, UR22, URZ ;  /* 0x00000016040872a5 */ /* 0x004fe4000f8e00ff */
[----:B------:R-:W-:Y:S01]  /*4b50*/  UIMAD.WIDE.U32 UR10, UR7, UR22, URZ ;  /* 0x00000016070a72a5 */ /* 0x000fe2000f8e00ff */
[----:B------:R-:W-:Y:S02]  /*4b60*/  UMOV UR5, UR19 ;  /* 0x0000001300057c82 */ /* 0x000fe40008000000 */
[----:B------:R-:W-:Y:S03]  /*4b70*/  USHF.R.U32.HI UR6, URZ, UR40, UR5 ;  /* 0x00000028ff067299 */ /* 0x000fe60008011605 */
[----:B------:R-:W-:Y:S01]  /*4b80*/  UMOV UR5, UR27 ;  /* 0x0000001b00057c82 */ /* 0x000fe20008000000 */
[----:B------:R-:W-:Y:S02]  /*4b90*/  USEL UR6, UR13, UR6, !UP5 ;  /* 0x000000060d067287 */ /* 0x000fe4000e800000 */
[----:B------:R-:W-:Y:S03]  /*4ba0*/  USHF.R.U32.HI UR12, URZ, UR45, UR5 ;  /* 0x0000002dff0c7299 */ /* 0x000fe60008011605 */
[----:B------:R-:W-:Y:S02]  /*4bb0*/  UMOV UR5, UR9 ;  /* 0x0000000900057c82 */ /* 0x000fe40008000000 */
[----:B------:R-:W-:Y:S03]  /*4bc0*/  @UP4 USHF.R.U32.HI UR4, URZ, UR23, UR5 ;  /* 0x00000017ff044299 */ /* 0x000fe60008011605 */
[----:B------:R-:W-:Y:S01]  /*4bd0*/  UMOV UR5, UR11 ;  /* 0x0000000b00057c82 */ /* 0x000fe20008000000 */
[----:B------:R-:W-:Y:S02]  /*4be0*/  UIMAD UR4, UR42, UR4, URZ ;  /* 0x000000042a0472a4 */ /* 0x000fe4000f8e02ff */
[----:B------:R-:W-:Y:S02]  /*4bf0*/  @UP4 USHF.R.U32.HI UR7, URZ, UR23, UR5 ;  /* 0x00000017ff074299 */ /* 0x000fe40008011605 */
[----:B------:R-:W-:Y:S02]  /*4c00*/  UIMAD.WIDE.U32 UR10, UR6, UR22, URZ ;  /* 0x00000016060a72a5 */ /* 0x000fe4000f8e00ff */
[----:B------:R-:W-:Y:S02]  /*4c10*/  USEL UR5, UR14, UR12, !UP6 ;  /* 0x0000000c0e057287 */ /* 0x000fe4000f000000 */
[----:B------:R-:W-:Y:S02]  /*4c20*/  UIMAD UR8, UR42, UR7, URZ ;  /* 0x000000072a0872a4 */ /* 0x000fe4000f8e02ff */
[----:B------:R-:W-:Y:S03]  /*4c30*/  UISETP.GE.AND UP0, UPT, UR6, UR4, UPT ;  /* 0x000000040600728c */ /* 0x000fe6000bf06270 */
[----:B------:R-:W-:Y:S01]  /*4c40*/  UMOV UR4, UR11 ;  /* 0x0000000b00047c82 */ /* 0x000fe20008000000 */
[----:B------:R-:W-:Y:S02]  /*4c50*/  UISETP.GE.OR UP0, UPT, UR5, UR8, UP0 ;  /* 0x000000080500728c */ /* 0x000fe40008706670 */
[----:B------:R-:W-:Y:S02]  /*4c60*/  USHF.R.U32.HI UR4, URZ, UR23, UR4 ;  /* 0x00000017ff047299 */ /* 0x000fe40008011604 */
[----:B------:R-:W-:Y:S02]  /*4c70*/  UIMAD.WIDE.U32 UR8, UR5, UR22, URZ ;  /* 0x00000016050872a5 */ /* 0x000fe4000f8e00ff */
[----:B------:R-:W-:Y:S04]  /*4c80*/  USEL UR10, UR6, UR4, !UP4 ;  /* 0x00000004060a7287 */ /* 0x000fe8000e000000 */
[----:B------:R-:W-:Y:S01]  /*4c90*/  UIADD3 UR11, UPT, UPT, -UR10, URZ, URZ ;  /* 0x000000ff0a0b7290 */ /* 0x000fe2000fffe1ff */
[----:B------:R-:W-:Y:S02]  /*4ca0*/  @!UP0 UMOV UR4, UR9 ;  /* 0x0000000900048c82 */ /* 0x000fe40008000000 */
[----:B------:R-:W-:Y:S02]  /*4cb0*/  @!UP0 USHF.R.U32.HI UR4, URZ, UR23, UR4 ;  /* 0x00000017ff048299 */ /* 0x000fe40008011604 */
[----:B------:R-:W-:Y:S02]  /*4cc0*/  UIMAD UR8, UR42, UR11, UR6 ;  /* 0x0000000b2a0872a4 */ /* 0x000fe4000f8e0206 */
[----:B------:R-:W-:Y:S04]  /*4cd0*/  @!UP0 USEL UR4, UR5, UR4, !UP4 ;  /* 0x0000000405048287 */ /* 0x000fe8000e000000 */
[----:B------:R-:W-:Y:S02]  /*4ce0*/  @!UP0 UIMAD UR8, UR7, UR8, UR4 ;  /* 0x00000008070882a4 */ /* 0x000fe4000f8e0204 */
[----:B------:R-:W-:Y:S02]  /*4cf0*/  @!UP0 UIADD3 UR9, UPT, UPT, UR10, -UR4, URZ ;  /* 0x800000040a098290 */ /* 0x000fe4000fffe0ff */
[----:B------:R-:W-:Y:S02]  /*4d00*/  UIADD3 UR4, UPT, UPT, -UR5, URZ, URZ ;  /* 0x000000ff05047290 */ /* 0x000fe4000fffe1ff */
[----:B------:R-:W-:Y:S02]  /*4d10*/  UIADD3 UR7, UPT, UPT, -UR6, URZ, URZ ;  /* 0x000000ff06077290 */ /* 0x000fe4000fffe1ff */
[----:B------:R-:W-:Y:S02]  /*4d20*/  @!UP0 UIMAD UR6, UR9, UR42, UR5 ;  /* 0x0000002a090682a4 */ /* 0x000fe4000f8e0205 */
[----:B------:R-:W-:Y:S02]  /*4d30*/  UIMAD UR14, UR15, UR4, UR14 ;  /* 0x000000040f0e72a4 */ /* 0x000fe4000f8e020e */
[----:B------:R-:W-:Y:S01]  /*4d40*/  UIMAD UR13, UR46, UR7, UR13 ;  /* 0x000000072e0d72a4 */ /* 0x000fe2000f8e020d */
[----:B------:R-:W-:Y:S02]  /*4d50*/  @!UP0 UMOV UR5, UR8 ;  /* 0x0000000800058c82 */ /* 0x000fe40008000000 */
[----:B------:R-:W-:Y:S02]  /*4d60*/  UIMAD UR14, UR5, UR15, UR14 ;  /* 0x0000000f050e72a4 */ /* 0x000fe4000f8e020e */
[----:B------:R-:W-:Y:S11]  /*4d70*/  UIMAD UR13, UR6, UR46, UR13 ;  /* 0x0000002e060d72a4 */ /* 0x000ff6000f8e020d */
[----:B------:R-:W-:Y:S01]  /*4d80*/  @!UPT UIADD3 URZ, UPT, UPT, URZ, URZ, URZ ;  /* 0x000000fffffff290 */ /* 0x000fe2000fffe0ff */
.L_x_87:
[----:B------:R-:W4:Y:S01]  /*4d90*/  @!UP2 LDCU.128 UR8, c[0x0][0xb10] ;  /* 0x00016200ff08a7ac */ /* 0x000f220008000c00 */
[C---:B-1----:R-:W-:Y:S02]  /*4da0*/  ISETP.NE.U32.AND P1, PT, R4.reuse, RZ, PT ;  /* 0x000000ff0400720c */ /* 0x042fe40003f25070 */
[----:B------:R-:W-:Y:S02]  /*4db0*/  ISETP.NE.U32.AND P0, PT, R4, RZ, PT ;  /* 0x000000ff0400720c */ /* 0x000fe40003f05070 */
[C---:B------:R-:W-:Y:S02]  /*4dc0*/  ISETP.NE.AND.EX P1, PT, R5.reuse, RZ, PT, P1 ;  /* 0x000000ff0500720c */ /* 0x040fe40003f25310 */
[----:B------:R-:W-:Y:S01]  /*4dd0*/  ISETP.NE.AND.EX P0, PT, R5, RZ, PT, P0 ;  /* 0x000000ff0500720c */ /* 0x000fe20003f05300 */
[----:B------:R-:W1:Y:S01]  /*4de0*/  @!UP2 LDCU UR5, c[0x0][0xb0c] ;  /* 0x00016180ff05a7ac */ /* 0x000e620008000800 */
[----:B------:R-:W-:Y:S01]  /*4df0*/  SHF.L.U32 R9, R15, 0x1f, RZ ;  /* 0x0000001f0f097819 */ /* 0x000fe200000006ff */
[----:B------:R-:W-:Y:S02]  /*4e00*/  USHF.L.U32 UR35, UR16, 0x7, URZ ;  /* 0x0000000710237899 */ /* 0x000fe400080006ff */
[----:B------:R-:W-:Y:S02]  /*4e10*/  USHF.L.U32 UR34, UR20, 0x8, URZ ;  /* 0x0000000814227899 */ /* 0x000fe400080006ff */
[----:B----4-:R-:W-:Y:S07]  /*4e20*/  UIMAD.WIDE.U32 UR6, UR14, UR8, URZ ;  /* 0x000000080e0672a5 */ /* 0x010fee000f8e00ff */
[----:B------:R-:W-:Y:S01]  /*4e30*/  @!UP2 UMOV UR4, UR7 ;  /* 0x000000070004ac82 */ /* 0x000fe20008000000 */
[----:B-1----:R-:W-:Y:S02]  /*4e40*/  @!UP2 UISETP.NE.AND UP0, UPT, UR5, 0x1, UPT ;  /* 0x000000010500a88c */ /* 0x002fe4000bf05270 */
[----:B------:R-:W-:Y:S02]  /*4e50*/  @!UP2 USHF.R.U32.HI UR4, URZ, UR9, UR4 ;  /* 0x00000009ff04a299 */ /* 0x000fe40008011604 */
[----:B------:R-:W-:Y:S02]  /*4e60*/  UIMAD.WIDE.U32 UR6, UR13, UR11, URZ ;  /* 0x0000000b0d0672a5 */ /* 0x000fe4000f8e00ff */
[----:B------:R-:W-:Y:S02]  /*4e70*/  @!UP2 USEL UR8, UR14, UR4, !UP0 ;  /* 0x000000040e08a287 */ /* 0x000fe4000c000000 */
[----:B------:R-:W-:Y:S03]  /*4e80*/  @!UP2 UISETP.NE.AND UP0, UPT, UR10, 0x1, UPT ;  /* 0x000000010a00a88c */ /* 0x000fe6000bf05270 */
[----:B------:R-:W-:Y:S02]  /*4e90*/  @!UP2 UMOV UR6, UR7 ;  /* 0x000000070006ac82 */ /* 0x000fe40008000000 */
[----:B------:R-:W1:Y:S02]  /*4ea0*/  @!UP2 LDCU UR4, c[0x0][0xb20] ;  /* 0x00016400ff04a7ac */ /* 0x000e640008000800 */
[----:B-1----:R-:W-:Y:S04]  /*4eb0*/  @!UP2 USHF.R.U32.HI UR6, URZ, UR4, UR6 ;  /* 0x00000004ff06a299 */ /* 0x002fe80008011606 */
[----:B------:R-:W-:Y:S04]  /*4ec0*/  @!UP2 USEL UR6, UR13, UR6, !UP0 ;  /* 0x000000060d06a287 */ /* 0x000fe8000c000000 */
[----:B------:R-:W-:Y:S02]  /*4ed0*/  @!UP2 UIADD3 UR4, UPT, UPT, -UR8, UR6, URZ ;  /* 0x000000060804a290 */ /* 0x000fe4000fffe1ff */
[----:B------:R-:W-:Y:S02]  /*4ee0*/  @!UP2 UIADD3 UR6, UPT, UPT, UR8, -UR6, URZ ;  /* 0x800000060806a290 */ /* 0x000fe4000fffe0ff */
[----:B------:R-:W-:Y:S02]  /*4ef0*/  @!UP2 UIMAD UR14, UR4, UR5, UR14 ;  /* 0x00000005040ea2a4 */ /* 0x000fe4000f8e020e */
[----:B------:R-:W-:Y:S01]  /*4f00*/  @!UP2 UIMAD UR13, UR6, UR10, UR13 ;  /* 0x0000000a060da2a4 */ /* 0x000fe2000f8e020d */
[----:B------:R-:W-:Y:S11]  /*4f10*/  BRA.U UP3, `(.L_x_88) ;  /* 0x0000000103107547 */ /* 0x000ff6000b800000 */
[----:B---3--:R-:W-:Y:S04]  /*4f20*/  MOV R0, UR41 ;  /* 0x0000002900007c02 */ /* 0x008fe80008000f00 */
[----:B------:R-:W-:Y:S04]  /*4f30*/  SHF.L.U32 R11, R0, 0x1f, RZ ;  /* 0x0000001f000b7819 */ /* 0x000fe800000006ff */
[----:B------:R-:W1:Y:S02]  /*4f40*/  SYNCS.PHASECHK.TRANS64.TRYWAIT P2, [UR21+0x68], R11 ;  /* 0x0000680bff0075a7 */ /* 0x000e640008041115 */
[----:B-1----:R-:W-:Y:S05]  /*4f50*/  @!P2 BRA `(.L_x_89) ;  /* 0x000000740040a947 */ /* 0x002fea0003800000 */
.L_x_88:
[----:B------:R-:W-:Y:S05]  /*4f60*/  @!P1 BRA `(.L_x_90) ;  /* 0x0000000000309947 */ /* 0x000fea0003800000 */
[----:B------:R-:W-:Y:S01]  /*4f70*/  ISETP.NE.U32.AND P1, PT, R2, RZ, PT ;  /* 0x000000ff0200720c */ /* 0x000fe20003f25070 */
[----:B------:R-:W4:Y:S01]  /*4f80*/  LDCU.64 UR4, c[0x0][0x358] ;  /* 0x00006b00ff0477ac */ /* 0x000f220008000a00 */
[----:B------:R-:W-:Y:S02]  /*4f90*/  IMAD.MOV.U32 R150, RZ, RZ, 0x1 ;  /* 0x00000001ff967424 */ /* 0x000fe400078e00ff */
[----:B------:R-:W-:Y:S11]  /*4fa0*/  ISETP.NE.AND.EX P1, PT, R3, RZ, PT, P1 ;  /* 0x000000ff0300720c */ /* 0x000ff60003f25310 */
[----:B------:R-:W-:Y:S02]  /*4fb0*/  @!UPT UIADD3 URZ, UPT, UPT, URZ, URZ, URZ ;  /* 0x000000fffffff290 */ /* 0x000fe4000fffe0ff */
[----:B-1----:R-:W1:Y:S01]  /*4fc0*/  @P1 LDC.64 R10, c[0x0][0x888] ;  /* 0x00022200ff0a1b82 */ /* 0x002e620000000a00 */
[----:B---3--:R-:W-:Y:S04]  /*4fd0*/  @P1 IMAD R0, R4, UR36, RZ ;  /* 0x0000002404001c24 */ /* 0x008fe8000f8e02ff */
[----:B-1----:R-:W-:Y:S04]  /*4fe0*/  @P1 IMAD.WIDE R10, R0, 0x4, R10 ;  /* 0x00000004000a1825 */ /* 0x002fe800078e020a */
[----:B------:R-:W-:Y:S01]  /*4ff0*/  HFMA2 R0, -RZ, RZ, 0, 5.9604644775390625e-08 ;  /* 0x00000001ff007431 */ /* 0x000fe200000001ff */
[----:B----45:R4:W5:Y:S04]  /*5000*/  @P1 LDG.E R73, desc[UR4][R10.64] ;  /* 0x000000040a491981 */ /* 0x030968000c1e1900 */
[----:B------:R-:W-:Y:S01]  /*5010*/  @!P1 PRMT R150, R0, 0x7610, R150 ;  /* 0x0000761000969816 */ /* 0x000fe20000000096 */
[----:B----4-:R-:W1:Y:S06]  /*5020*/  @!P1 LDC R73, c[0x0][0x880] ;  /* 0x00022000ff499b82 */ /* 0x010e6c0000000800 */
.L_x_90:
[----:B-1---5:R-:W-:Y:S01]  /*5030*/  @!P0 FSETP.EQ.AND P1, PT, R73, RZ, PT ;  /* 0x000000ff4900820b */ /* 0x022fe20003f22000 */
[----:B------:R-:W-:Y:S01]  /*5040*/  @!UPT UIADD3 URZ, UPT, UPT, URZ, URZ, URZ ;  /* 0x000000fffffff290 */ /* 0x000fe2000fffe0ff */
[----:B------:R-:W-:Y:S11]  /*5050*/  @!P0 BRA `(.L_x_91) ;  /* 0x0000000000188947 */ /* 0x000ff60003800000 */
[----:B------:R-:W-:Y:S02]  /*5060*/  LOP3.LUT P0, RZ, R150, 0xff, RZ, 0xc0, !PT ;  /* 0x000000ff96ff7812 */ /* 0x000fe4000780c0ff */
[----:B------:R-:W-:Y:S04]  /*5070*/  ISETP.NE.U32.AND P1, PT, R2, RZ, PT ;  /* 0x000000ff0200720c */ /* 0x000fe80003f25070 */
[----:B------:R-:W-:Y:S04]  /*5080*/  ISETP.NE.AND.EX P1, PT, R3, RZ, PT, P1 ;  /* 0x000000ff0300720c */ /* 0x000fe80003f25310 */
[----:B------:R-:W-:Y:S03]  /*5090*/  PLOP3.LUT P1, PT, P1, PT, PT, 0x8, 0x80 ;  /* 0x000000000080781c */ /* 0x000fe60000f2e170 */
[----:B------:R-:W-:Y:S11]  /*50a0*/  @P0 FSETP.EQ.AND P1, PT, R73, RZ, PT ;  /* 0x000000ff4900020b */ /* 0x000ff60003f22000 */
[----:B------:R-:W-:Y:S02]  /*50b0*/  @!UPT UIADD3 URZ, UPT, UPT, URZ, URZ, URZ ;  /* 0x000000fffffff290 */ /* 0x000fe4000fffe0ff */
.L_x_91:
[----:B------:R-:W1:Y:S01]  /*50c0*/  SYNCS.PHASECHK.TRANS64.TRYWAIT P2, [UR21+0x40], R9 ;  /* 0x00004009ff0075a7 */ /* 0x000e620008041115 */
[----:B------:R-:W-:Y:S04]  /*50d0*/  ELECT P0, URZ, PT ;  /* 0x0000000000ff782f */ /* 0x000fe80003800000 */
[----:B------:R-:W-:Y:S11]  /*50e0*/  PLOP3.LUT P1, PT, P1, P0, PT, 0xf2, 0x2f ;  /* 0x00000000002f781c */ /* 0x000ff60000f21e72 */
[----:B------:R-:W-:Y:S02]  /*50f0*/  @!UPT UIADD3 URZ, UPT, UPT, URZ, URZ, URZ ;  /* 0x000000fffffff290 */ /* 0x000fe4000fffe0ff */
[----:B------:R-:W-:Y:S05]  /*5100*/  @!P1 IADD3 R8, P0, PT, R16, 0x580, RZ ;  /* 0x0000058010089810 */ /* 0x000fea0007f1e0ff */
[----:B------:R-:W-:Y:S01]  /*5110*/  @!P1 IMAD.X R6, RZ, RZ, R17, P0 ;  /* 0x000000ffff069224 */ /* 0x000fe200000e0611 */
[----:B-1----:R-:W-:Y:S07]  /*5120*/  @!P2 BRA `(.L_x_92) ;  /* 0x0000007000e4a947 */ /* 0x002fee0003800000 */
.L_x_174:
[----:B------:R-:W-:Y:S01]  /*5130*/  @!P1 R2UR UR5, R8 ;  /* 0x00000000080592ca */ /* 0x000fe200000e0000 */
[----:B------:R-:W-:Y:S01]  /*5140*/  VOTEU.ALL UP0, P1 ;  /* 0x0000000000ff7886 */ /* 0x000fe20000800000 */
[----:B------:R-:W-:Y:S01]  /*5150*/  @!P1 R2UR UR4, R6 ;  /* 0x00000000060492ca */ /* 0x000fe200000e0000 */
[----:B-1-3--:R-:W-:Y:S01]  /*5160*/  @!P1 IMAD.MOV.U32 R0, RZ, RZ, 0x4000 ;  /* 0x00004000ff009424 */ /* 0x00afe200078e00ff */
[----:B------:R-:W-:Y:S01]  /*5170*/  UMOV UR8, 0x0 ;  /* 0x0000000000087882 */ /* 0x000fe20000000000 */
[----:B------:R-:W-:Y:S01]  /*5180*/  UMOV UR9, 0x10000000 ;  /* 0x1000000000097882 */ /* 0x000fe20000000000 */
[----:B------:R-:W-:Y:S01]  /*5190*/  @!UP0 UIADD3 UR32, UPT, UPT, UR21, 0x400, URZ ;  /* 0x0000040015208890 */ /* 0x000fe2000fffe0ff */
[----:B------:R-:W-:Y:S01]  /*51a0*/  @!P1 IADD3 R8, P0, PT, R16, 0x580, RZ ;  /* 0x0000058010089810 */ /* 0x000fe20007f1e0ff */
[----:B------:R-:W-:Y:S01]  /*51b0*/  VOTEU.ALL UP0, P1 ;  /* 0x0000000000ff7886 */ /* 0x000fe20000800000 */
[----:B------:R-:W-:Y:S03]  /*51c0*/  UPRMT UR6, UR52, 0x654, UR33 ;  /* 0x0000065434067896 */ /* 0x000fe60008000021 */
[----:B------:R-:W-:Y:S02]  /*51d0*/  @!P1 IMAD.X R6, RZ, RZ, R17, P0 ;  /* 0x000000ffff069224 */ /* 0x000fe400000e0611 */
[----:B------:R-:W-:Y:S02]  /*51e0*/  IMAD.U32 R10, RZ, RZ, UR5 ;  /* 0x00000005ff0a7e24 */ /* 0x000fe4000f8e00ff */
[----:B------:R-:W-:Y:S03]  /*51f0*/  IMAD.U32 R11, RZ, RZ, UR4 ;  /* 0x00000004ff0b7e24 */ /* 0x000fe6000f8e00ff */
[----:B------:R-:W-:Y:S02]  /*5200*/  @!P1 R2UR UR4, R10 ;  /* 0x000000000a0492ca */ /* 0x000fe400000e0000 */
[----:B------:R-:W-:Y:S11]  /*5210*/  @!P1 R2UR UR5, R11 ;  /* 0x000000000b0592ca */ /* 0x000ff600000e0000 */
[----:B------:R-:W-:Y:S02]  /*5220*/  @!UPT UIADD3 URZ, UPT, UPT, URZ, URZ, URZ ;  /* 0x000000fffffff290 */ /* 0x000fe4000fffe0ff */
[----:B------:R1:W-:Y:S01]  /*5230*/  @!UP0 UTMALDG.3D [UR32], [UR4], desc[UR8] ;  /* 0x00000820040085b4 */ /* 0x0003e20008011000 */
[----:B------:R1:W-:Y:S01]  /*5240*/  @!P1 SYNCS.ARRIVE.TRANS64.RED.A0TR RZ, [UR21+0x20], R0 ;  /* 0x00002000ffff99a7 */ /* 0x0003e20008300415 */
[----:B------:R-:W-:Y:S01]  /*5250*/  SYNCS.ARRIVE.TRANS64.RED.A1T0 RZ, [UR6], RZ ;  /* 0x000000ffffff79a7 */ /* 0x000fe20008100406 */
[----:B------:R-:W3:Y:S02]  /*5260*/  SYNCS.PHASECHK.TRANS64.TRYWAIT P2, [UR21+0x48], R9 ;  /* 0x00004809ff0075a7 */ /* 0x000ee40008041115 */
[----:B-1-3--:R-:W-:Y:S05]  /*5270*/  @!P2 BRA `(.L_x_93) ;  /* 0x0000007000a8a947 */ /* 0x00afea0003800000 */
.L_x_176:
[----:B------:R-:W-:Y:S01]  /*5280*/  @!P1 R2UR UR5, R8 ;  /* 0x00000000080592ca */ /* 0x000fe200000e0000 */
[----:B------:R-:W-:Y:S01]  /*5290*/  VOTEU.ALL UP0, P1 ;  /* 0x0000000000ff7886 */ /* 0x000fe20000800000 */
[----:B------:R-:W-:Y:S01]  /*52a0*/  @!P1 R2UR UR4, R6 ;  /* 0x00000000060492ca */ /* 0x000fe200000e0000 */
[----:B-1----:R-:W-:Y:S01]  /*52b0*/  @!P1 IMAD.MOV.U32 R0, RZ, RZ, 0x4000 ;  /* 0x00004000ff009424 */ /* 0x002fe200078e00ff */
[----:B------:R-:W-:Y:S01]  /*52c0*/  UMOV UR8, 0x0 ;  /* 0x0000000000087882 */ /* 0x000fe20000000000 */
[----:B------:R-:W-:Y:S01]  /*52d0*/  UMOV UR9, 0x10000000 ;  /* 0x1000000000097882 */ /* 0x000fe20000000000 */
[----:B------:R-:W-:Y:S01]  /*52e0*/  @!UP0 UIADD3 UR26, UPT, UPT, UR34, 0x40, URZ ;  /* 0x00000040221a8890 */ /* 0x000fe2000fffe0ff */
[----:B------:R-:W-:Y:S01]  /*52f0*/  @!P1 IADD3 R8, P0, PT, R16, 0x580, RZ ;  /* 0x0000058010089810 */ /* 0x000fe20007f1e0ff */
[----:B------:R-:W-:Y:S01]  /*5300*/  @!UP0 UIADD3 UR24, UPT, UPT, UR21, 0x4400, URZ ;  /* 0x0000440015188890 */ /* 0x000fe2000fffe0ff */
[----:B------:R-:W-:Y:S01]  /*5310*/  VOTEU.ALL UP0, P1 ;  /* 0x0000000000ff7886 */ /* 0x000fe20000800000 */
[----:B------:R-:W-:Y:S01]  /*5320*/  UMOV UR27, UR35 ;  /* 0x00000023001b7c82 */ /* 0x000fe20008000000 */
[----:B------:R-:W-:Y:S02]  /*5330*/  UMOV UR28, UR36 ;  /* 0x00000024001c7c82 */ /* 0x000fe40008000000 */
[----:B------:R-:W-:Y:S01]  /*5340*/  IMAD.U32 R10, RZ, RZ, UR5 ;  /* 0x00000005ff0a7e24 */ /* 0x000fe2000f8e00ff */
[----:B------:R-:W-:Y:S01]  /*5350*/  UPRMT UR6, UR52, 0x654, UR25 ;  /* 0x0000065434067896 */ /* 0x000fe20008000019 */
[----:B------:R-:W-:Y:S02]  /*5360*/  IMAD.U32 R11, RZ, RZ, UR4 ;  /* 0x00000004ff0b7e24 */ /* 0x000fe4000f8e00ff */
[----:B------:R-:W-:Y:S01]  /*5370*/  @!P1 IMAD.X R6, RZ, RZ, R17, P0 ;  /* 0x000000ffff069224 */ /* 0x000fe200000e0611 */
        /* <DEDUP_REMOVED lines=8> */
.L_x_178:
[----:B------:R-:W-:Y:S01]  /*5400*/  @!P1 R2UR UR5, R8 ;  /* 0x00000000080592ca */ /* 0x000fe200000e0000 */
[----:B------:R-:W-:Y:S01]  /*5410*/  VOTEU.ALL UP0, P1 ;  /* 0x0000000000ff7886 */ /* 0x000fe20000800000 */
[----:B------:R-:W-:Y:S01]  /*5420*/  @!P1 R2UR UR4, R6 ;  /* 0x00000000060492ca */ /* 0x000fe200000e0000 */
[----:B-1----:R-:W-:Y:S01]  /*5430*/  @!P1 IMAD.MOV.U32 R0, RZ, RZ, 0x4000 ;  /* 0x00004000ff009424 */ /* 0x002fe200078e00ff */
[----:B------:R-:W-:Y:S01]  /*5440*/  UMOV UR8, 0x0 ;  /* 0x0000000000087882 */ /* 0x000fe20000000000 */
[----:B------:R-:W-:Y:S01]  /*5450*/  UMOV UR9, 0x10000000 ;  /* 0x1000000000097882 */ /* 0x000fe20000000000 */
[----:B------:R-:W-:Y:S01]  /*5460*/  @!UP0 UIADD3 UR18, UPT, UPT, UR34, 0x80, URZ ;  /* 0x0000008022128890 */ /* 0x000fe2000fffe0ff */
[----:B------:R-:W-:Y:S01]  /*5470*/  VIADD R14, R14, 0x1 ;  /* 0x000000010e0e7836 */ /* 0x000fe20000000000 */
[----:B------:R-:W-:Y:S01]  /*5480*/  @!UP0 UIADD3 UR16, UPT, UPT, UR21, 0x8400, URZ ;  /* 0x0000840015108890 */ /* 0x000fe2000fffe0ff */
[----:B------:R-:W-:Y:S01]  /*5490*/  VOTEU.ALL UP0, P1 ;  /* 0x0000000000ff7886 */ /* 0x000fe20000800000 */
[----:B------:R-:W-:Y:S01]  /*54a0*/  UMOV UR19, UR35 ;  /* 0x0000002300137c82 */ /* 0x000fe20008000000 */
[----:B------:R-:W-:Y:S02]  /*54b0*/  UMOV UR20, UR36 ;  /* 0x0000002400147c82 */ /* 0x000fe40008000000 */
[----:B------:R-:W-:Y:S01]  /*54c0*/  IMAD.U32 R10, RZ, RZ, UR5 ;  /* 0x00000005ff0a7e24 */ /* 0x000fe2000f8e00ff */
[----:B------:R-:W-:Y:S01]  /*54d0*/  UPRMT UR6, UR52, 0x654, UR17 ;  /* 0x0000065434067896 */ /* 0x000fe20008000011 */
        /* <DEDUP_REMOVED lines=9> */
.L_x_180:
[----:B------:R-:W-:Y:S01]  /*5570*/  @!P1 IADD3 R6, P0, PT, R16, 0x580, RZ ;  /* 0x0000058010069810 */ /* 0x000fe20007f1e0ff */
[----:B------:R-:W-:Y:S01]  /*5580*/  VOTEU.ALL UP0, P1 ;  /* 0x0000000000ff7886 */ /* 0x000fe20000800000 */
[----:B------:R-:W-:Y:S01]  /*5590*/  UMOV UR6, 0x0 ;  /* 0x0000000000067882 */ /* 0x000fe20000000000 */
[----:B------:R-:W-:Y:S01]  /*55a0*/  UMOV UR7, 0x10000000 ;  /* 0x1000000000077882 */ /* 0x000fe20000000000 */
[----:B------:R-:W-:Y:S01]  /*55b0*/  @!P1 R2UR UR5, R6 ;  /* 0x00000000060592ca */ /* 0x000fe200000e0000 */
[----:B-1----:R-:W-:Y:S01]  /*55c0*/  @!P1 IMAD.X R0, RZ, RZ, R17, P0 ;  /* 0x000000ffff009224 */ /* 0x002fe200000e0611 */
[----:B------:R-:W-:Y:S01]  /*55d0*/  @!UP0 UIADD3 UR10, UPT, UPT, UR34, 0xc0, URZ ;  /* 0x000000c0220a8890 */ /* 0x000fe2000fffe0ff */
[----:B------:R-:W-:Y:S01]  /*55e0*/  R2UR UR16, R152 ;  /* 0x00000000981072ca */ /* 0x000fe200000e0000 */
[----:B------:R-:W-:Y:S01]  /*55f0*/  @!UP0 UIADD3 UR8, UPT, UPT, UR21, 0xc400, URZ ;  /* 0x0000c40015088890 */ /* 0x000fe2000fffe0ff */
[----:B------:R-:W-:Y:S01]  /*5600*/  ISETP.NE.AND P0, PT, R14, 0x2, PT ;  /* 0x000000020e00780c */ /* 0x000fe20003f05270 */
[----:B------:R-:W-:Y:S01]  /*5610*/  @!UP0 UIADD3 UR9, UPT, UPT, UR21, 0x38, URZ ;  /* 0x0000003815098890 */ /* 0x000fe2000fffe0ff */
[----:B------:R-:W-:Y:S01]  /*5620*/  @!P1 R2UR UR4, R0 ;  /* 0x00000000000492ca */ /* 0x000fe200000e0000 */
[----:B------:R-:W-:Y:S01]  /*5630*/  VOTEU.ALL UP0, P1 ;  /* 0x0000000000ff7886 */ /* 0x000fe20000800000 */
[----:B------:R-:W-:Y:S01]  /*5640*/  UMOV UR11, UR35 ;  /* 0x00000023000b7c82 */ /* 0x000fe20008000000 */
[----:B------:R-:W-:Y:S01]  /*5650*/  UMOV UR12, UR36 ;  /* 0x00000024000c7c82 */ /* 0x000fe20008000000 */
[----:B------:R-:W-:Y:S01]  /*5660*/  SEL R0, RZ, 0x1, P0 ;  /* 0x00000001ff007807 */ /* 0x000fe20000000000 */
[----:B------:R-:W-:Y:S01]  /*5670*/  UPLOP3.LUT UP3, UPT, UPT, UPT, UPT, 0x80, 0x8 ;  /* 0x000000000008789c */ /* 0x000fe20003f6f070 */
[----:B------:R-:W-:Y:S01]  /*5680*/  IMAD.U32 R8, RZ, RZ, UR5 ;  /* 0x00000005ff087e24 */ /* 0x000fe2000f8e00ff */
[----:B------:R-:W-:Y:S01]  /*5690*/  LOP3.LUT R15, R15, 0x1, RZ, 0x3c, !PT ;  /* 0x000000010f0f7812 */ /* 0x000fe200078e3cff */
[----:B------:R-:W-:Y:S01]  /*56a0*/  UMOV UR36, UR29 ;  /* 0x0000001d00247c82 */ /* 0x000fe20008000000 */
[----:B------:R-:W-:Y:S01]  /*56b0*/  LOP3.LUT R13, R13, R0, RZ, 0x3c, !PT ;  /* 0x000000000d0d7212 */ /* 0x000fe200078e3cff */
[----:B------:R-:W-:Y:S01]  /*56c0*/  UIADD3 UR20, UPT, UPT, UR13, UR16, URZ ;  /* 0x000000100d147290 */ /* 0x000fe2000fffe0ff */
[----:B------:R-:W-:Y:S01]  /*56d0*/  SEL R14, R14, RZ, P0 ;  /* 0x000000ff0e0e7207 */ /* 0x000fe20000000000 */
[----:B------:R-:W-:Y:S01]  /*56e0*/  UIADD3 UR16, UPT, UPT, UR14, UR63, URZ ;  /* 0x0000003f0e107290 */ /* 0x000fe2000fffe0ff */
[----:B------:R-:W-:Y:S01]  /*56f0*/  IMAD.U32 R9, RZ, RZ, UR4 ;  /* 0x00000004ff097e24 */ /* 0x000fe2000f8e00ff */
[----:B------:R-:W-:Y:S04]  /*5700*/  @!P1 R2UR UR4, R8 ;  /* 0x00000000080492ca */ /* 0x000fe800000e0000 */
[----:B------:R-:W-:Y:S11]  /*5710*/  @!P1 R2UR UR5, R9 ;  /* 0x00000000090592ca */ /* 0x000ff600000e0000 */
[----:B------:R-:W-:Y:S02]  /*5720*/  @!UPT UIADD3 URZ, UPT, UPT, URZ, URZ, URZ ;  /* 0x000000fffffff290 */ /* 0x000fe4000fffe0ff */
[----:B------:R3:W-:Y:S01]  /*5730*/  @!UP0 UTMALDG.3D [UR8], [UR4], desc[UR6] ;  /* 0x00000608040085b4 */ /* 0x0007e20008011000 */
[----:B------:R3:W-:Y:S01]  /*5740*/  @!P1 SYNCS.ARRIVE.TRANS64.RED.A0TR RZ, [UR21+0x38], R7 ;  /* 0x00003807ffff99a7 */ /* 0x0007e20008300415 */
[----:B------:R-:W-:Y:S01]  /*5750*/  SYNCS.ARRIVE.TRANS64.RED.A1T0 RZ, [UR37], RZ ;  /* 0x000000ffffff79a7 */ /* 0x000fe20008100425 */
[----:B------:R-:W-:Y:S05]  /*5760*/  BRA.U UP1, `(.L_x_96) ;  /* 0xfffffff101687547 */ /* 0x000fea000b83ffff */
[----:B------:R-:W-:-:S04]  /*5770*/  SHF.L.U32 R3, R15, 0x1f, RZ ;  /* 0x0000001f0f037819 */ /* 0x000fc800000006ff */
[----:B------:R-:W1:Y:S02]  /*5780*/  SYNCS.PHASECHK.TRANS64.TRYWAIT P0, [UR21+0x40], R3 ;  /* 0x00004003ff0075a7 */ /* 0x000e640008001115 */
[----:B-1----:R-:W-:Y:S05]  /*5790*/  @!P0 BRA `(.L_x_97) ;  /* 0x0000006c00a88947 */ /* 0x002fea0003800000 */
.L_x_182:
[----:B------:R-:W4:Y:S02]  /*57a0*/  SYNCS.PHASECHK.TRANS64.TRYWAIT P0, [UR21+0x48], R3 ;  /* 0x00004803ff0075a7 */ /* 0x000f240008001115 */
[----:B----4-:R-:W-:Y:S05]  /*57b0*/  @!P0 BRA `(.L_x_98) ;  /* 0x0000006c00b88947 */ /* 0x010fea0003800000 */
.L_x_184:
[----:B------:R-:W4:Y:S02]  /*57c0*/  SYNCS.PHASECHK.TRANS64.TRYWAIT P0, [UR21+0x50], R3 ;  /* 0x00005003ff0075a7 */ /* 0x000f240008001115 */
[----:B----4-:R-:W-:Y:S05]  /*57d0*/  @!P0 BRA `(.L_x_99) ;  /* 0x0000006c00c88947 */ /* 0x010fea0003800000 */
.L_x_186:
[----:B-1----:R-:W-:-:S07]  /*57e0*/  MOV R0, UR21 ;  /* 0x0000001500007c02 */ /* 0x002fce0008000f00 */
.L_x_100:
[----:B-1----:R-:W-:-:S04]  /*57f0*/  SHF.L.U32 R3, R15, 0x1f, RZ ;  /* 0x0000001f0f037819 */ /* 0x002fc800000006ff */
[----:B------:R1:W4:Y:S03]  /*5800*/  SYNCS.PHASECHK.TRANS64.TRYWAIT P0, [R0+URZ+0x58], R3 ;  /* 0x00005803000075a7 */ /* 0x00032600080011ff */
[----:B----4-:R-:W-:Y:S05]  /*5810*/  @!P0 NANOSLEEP.SYNCS 0x989680 ;  /* 0x009896800000895d */ /* 0x010fea0003900000 */
[----:B------:R-:W4:Y:S02]  /*5820*/  @!P0 SYNCS.PHASECHK.TRANS64 P0, [R0+URZ+0x58], R3 ;  /* 0x00005803000085a7 */ /* 0x000f2400080010ff */
[----:B--234-:R-:W-:Y:S05]  /*5830*/  @P0 EXIT ;  /* 0x000000000000094d */ /* 0x01cfea0003800000 */
[----:B------:R-:W-:Y:S05]  /*5840*/  BRA `(.L_x_100) ;  /* 0xfffffffc00e87947 */ /* 0x000fea000383ffff */
.L_x_85:
[----:B------:R-:W-:-:S06]  /*5850*/  UISETP.GE.AND UP0, UPT, UR21, 0x4, UPT ;  /* 0x000000041500788c */ /* 0x000fcc000bf06270 */
[----:B------:R-:W-:-:S13]  /*5860*/  PLOP3.LUT P0, PT, PT, PT, UP0, 0x80, 0x8 ;  /* 0x000000000008781c */ /* 0x000fda0003f0f008 */
[----:B-1----:R-:W-:Y:S05]  /*5870*/  @!P0 EXIT ;  /* 0x000000000000894d */ /* 0x002fea0003800000 */
[----:B------:R-:W-:Y:S01]  /*5880*/  BAR.SYNC.DEFER_BLOCKING 0x6, 0xa0 ;  /* 0x0182800000007b1d */ /* 0x000fe20000010000 */
[C---:B------:R-:W-:Y:S01]  /*5890*/  IMAD.SHL.U32 R5, R163.reuse, 0x40, RZ ;  /* 0x00000040a3057824 */ /* 0x040fe200078e00ff */
[C---:B------:R-:W-:Y:S01]  /*58a0*/  LOP3.LUT R149, R163.reuse, 0x1, RZ, 0xc0, !PT ;  /* 0x00000001a3957812 */ /* 0x040fe200078ec0ff */
[C---:B------:R-:W-:Y:S01]  /*58b0*/  IMAD.U32 R69, R163.reuse, 0x10000, RZ ;  /* 0x00010000a3457824 */ /* 0x040fe200078e00ff */
[----:B------:R-:W-:Y:S01]  /*58c0*/  CS2R R158, SRZ ;  /* 0x00000000009e7805 */ /* 0x000fe2000001ff00 */
[----:B------:R-:W-:Y:S01]  /*58d0*/  IMAD.SHL.U32 R148, R163, 0x8, RZ ;  /* 0x00000008a3947824 */ /* 0x000fe200078e00ff */
[----:B------:R-:W-:Y:S02]  /*58e0*/  UMOV UR44, 0x400 ;  /* 0x00000400002c7882 */ /* 0x000fe40000000000 */
[----:B------:R-:W1:Y:S01]  /*58f0*/  LDC.64 R144, c[0x0][0x888] ;  /* 0x00022200ff907b82 */ /* 0x000e620000000a00 */
[----:B------:R-:W-:Y:S01]  /*5900*/  ULEA UR44, UR52, UR44, 0x18 ;  /* 0x0000002c342c7291 */ /* 0x000fe2000f8ec0ff */
[----:B------:R-:W-:Y:S01]  /*5910*/  ISETP.NE.U32.AND P0, PT, R149, 0x1, PT ;  /* 0x000000019500780c */ /* 0x000fe20003f05070 */
[----:B------:R-:W-:Y:S01]  /*5920*/  IMAD.MOV.U32 R162, RZ, RZ, 0x2 ;  /* 0x00000002ffa27424 */ /* 0x000fe200078e00ff */
[----:B------:R-:W-:Y:S01]  /*5930*/  LOP3.LUT R7, R5, 0x1c0, RZ, 0xc0, !PT ;  /* 0x000001c005077812 */ /* 0x000fe200078ec0ff */
[----:B------:R-:W-:Y:S01]  /*5940*/  UIADD3 UR4, UPT, UPT, UR44, 0x400, URZ ;  /* 0x000004002c047890 */ /* 0x000fe2000fffe0ff */
[----:B------:R-:W-:Y:S01]  /*5950*/  LOP3.LUT R69, R69, 0x600000, RZ, 0xc0, !PT ;  /* 0x0060000045457812 */ /* 0x000fe200078ec0ff */
[----:B------:R-:W-:Y:S01]  /*5960*/  IMAD.MOV.U32 R161, RZ, RZ, 0x4 ;  /* 0x00000004ffa17424 */ /* 0x000fe200078e00ff */
[----:B------:R-:W2:Y:S01]  /*5970*/  LDC.64 R146, c[0x0][0x890] ;  /* 0x00022400ff927b82 */ /* 0x000ea20000000a00 */
[----:B------:R-:W-:Y:S01]  /*5980*/  R2P PR, R163, 0x6 ;  /* 0x00000006a3007804 */ /* 0x000fe20000000000 */
[----:B------:R-:W-:Y:S01]  /*5990*/  IMAD.MOV.U32 R160, RZ, RZ, 0x1 ;  /* 0x00000001ffa07424 */ /* 0x000fe200078e00ff */
[----:B------:R-:W-:Y:S01]  /*59a0*/  LOP3.LUT R148, R7, 0x38, R148, 0xf8, !PT ;  /* 0x0000003807947812 */ /* 0x000fe200078ef894 */
[----:B------:R-:W-:Y:S01]  /*59b0*/  IMAD.MOV.U32 R68, RZ, RZ, RZ ;  /* 0x000000ffff447224 */ /* 0x000fe200078e00ff */
[----:B------:R-:W-:Y:S01]  /*59c0*/  P2R R4, PR, RZ, 0x1 ;  /* 0x00000001ff047803 */ /* 0x000fe20000000000 */
[----:B------:R-:W-:Y:S01]  /*59d0*/  IMAD.MOV.U32 R155, RZ, RZ, RZ ;  /* 0x000000ffff9b7224 */ /* 0x000fe200078e00ff */
[----:B------:R-:W-:Y:S01]  /*59e0*/  LOP3.LUT R148, R148, 0x1e00, R5, 0xf8, !PT ;  /* 0x00001e0094947812 */ /* 0x000fe200078ef805 */
[----:B------:R-:W3:Y:S01]  /*59f0*/  LDC.64 R142, c[0x0][0x8b0] ;  /* 0x00022c00ff8e7b82 */ /* 0x000ee20000000a00 */
[----:B------:R-:W4:Y:S01]  /*5a00*/  LDS R0, [UR44+0x100] ;  /* 0x0001002cff007984 */ /* 0x000f220008000800 */
[----:B------:R-:W-:Y:S01]  /*5a10*/  LOP3.LUT R163, R163, 0x60, RZ, 0xc0, !PT ;  /* 0x00000060a3a37812 */ /* 0x000fe200078ec0ff */
[----:B------:R-:W-:Y:S01]  /*5a20*/  IMAD.U32 R153, RZ, RZ, UR4 ;  /* 0x00000004ff997e24 */ /* 0x000fe2000f8e00ff */
[----:B------:R-:W-:Y:S01]  /*5a30*/  SEL R162, R162, 0xfffffffe, !P1 ;  /* 0xfffffffea2a27807 */ /* 0x000fe20004800000 */
[----:B------:R-:W1:Y:S01]  /*5a40*/  LDCU UR60, c[0x0][0x370] ;  /* 0x00006e00ff3c77ac */ /* 0x000e620008000800 */
[----:B------:R-:W-:-:S02]  /*5a50*/  SEL R161, R161, 0xfffffffc, !P2 ;  /* 0xfffffffca1a17807 */ /* 0x000fc40005000000 */
[----:B------:R-:W1:Y:S01]  /*5a60*/  LDC.64 R140, c[0x0][0x8a8] ;  /* 0x00022a00ff8c7b82 */ /* 0x000e620000000a00 */
[----:B------:R-:W1:Y:S01]  /*5a70*/  LDCU UR43, c[0x0][0xb0c] ;  /* 0x00016180ff2b77ac */ /* 0x000e620008000800 */
[----:B------:R-:W1:Y:S01]  /*5a80*/  LDCU UR39, c[0x0][0xb30] ;  /* 0x00016600ff2777ac */ /* 0x000e620008000800 */
[----:B------:R-:W1:Y:S01]  /*5a90*/  LDCU.64 UR54, c[0x0][0x888] ;  /* 0x00011100ff3677ac */ /* 0x000e620008000a00 */
[----:B------:R-:W1:Y:S01]  /*5aa0*/  LDCU.64 UR40, c[0x0][0xb28] ;  /* 0x00016500ff2877ac */ /* 0x000e620008000a00 */
[----:B------:R-:W1:Y:S01]  /*5ab0*/  LDCU.128 UR56, c[0x0][0xb10] ;  /* 0x00016200ff3877ac */ /* 0x000e620008000c00 */
[----:B------:R-:W1:Y:S01]  /*5ac0*/  LDCU UR53, c[0x0][0x374] ;  /* 0x00006e80ff3577ac */ /* 0x000e620008000800 */
[----:B------:R-:W-:Y:S01]  /*5ad0*/  UMOV UR47, URZ ;  /* 0x000000ff002f7c82 */ /* 0x000fe20008000000 */
[----:B------:R-:W-:Y:S01]  /*5ae0*/  UMOV UR46, URZ ;  /* 0x000000ff002e7c82 */ /* 0x000fe20008000000 */
[----:B--2-4-:R-:W-:-:S07]  /*5af0*/  IMAD.IADD R69, R0, 0x1, R69 ;  /* 0x0000000100457824 */ /* 0x014fce00078e0245 */
.L_x_144:
[C---:B------:R-:W-:Y:S02]  /*5b00*/  LEA R3, R155.reuse, UR44, 0x3 ;  /* 0x0000002c9b037c11 */ /* 0x040fe4000f8e18ff */
[----:B------:R-:W-:Y:S02]  /*5b10*/  SHF.L.U32 R0, R158, 0x1f, RZ ;  /* 0x0000001f9e007819 */ /* 0x000fe400000006ff */
[----:B-1----:R-:W-:Y:S02]  /*5b20*/  LEA R5, R155, UR44, 0x4 ;  /* 0x0000002c9b057c11 */ /* 0x002fe4000f8e20ff */
[----:B------:R-:W2:Y:S02]  /*5b30*/  SYNCS.PHASECHK.TRANS64.TRYWAIT P0, [R3+URZ+0x70], R0 ;  /* 0x00007000030075a7 */ /* 0x000ea400080011ff */
[----:B--2---:R-:W-:Y:S05]  /*5b40*/  @!P0 BRA `(.L_x_101) ;  /* 0x0000006c00048947 */ /* 0x004fea0003800000 */
.L_x_187:
        /* <DEDUP_REMOVED lines=8> */
[----:B----4-:R-:W-:Y:S11]  /*5bd0*/  LOP3.LUT P0, RZ, R6, 0x1, RZ, 0xc0, !PT ;  /* 0x0000000106ff7812 */ /* 0x010ff6000780c0ff */
[----:B------:R-:W-:Y:S02]  /*5be0*/  @!UPT UIADD3 URZ, UPT, UPT, URZ, URZ, URZ ;  /* 0x000000fffffff290 */ /* 0x000fe4000fffe0ff */
[----:B-1----:R-:W-:Y:S01]  /*5bf0*/  VOTEU.ANY UP1, P0 ;  /* 0x0000000000ff7886 */ /* 0x002fe20000020100 */
[----:B------:R-:W-:Y:S01]  /*5c00*/  PLOP3.LUT P0, PT, PT, PT, UP1, 0x80, 0x8 ;  /* 0x000000000008781c */ /* 0x000fe20003f0f018 */
[----:B------:R-:W-:Y:S11]  /*5c10*/  UP2UR UR62, UPR, URZ, 0x2 ;  /* 0x00000002ff3e7883 */ /* 0x000ff60008000000 */
[----:B------:R-:W-:Y:S01]  /*5c20*/  @!UPT UIADD3 URZ, UPT, UPT, URZ, URZ, URZ ;  /* 0x000000fffffff290 */ /* 0x000fe2000fffe0ff */
[----:B--2---:R-:W-:Y:S02]  /*5c30*/  @P0 SHF.R.U32.HI R0, RZ, 0x10, R5 ;  /* 0x00000010ff000819 */ /* 0x004fe40000011605 */
        /* <DEDUP_REMOVED lines=12> */
[----:B------:R-:W2:Y:S01]  /*5d00*/  LDCU UR12, c[0x0][0xb20] ;  /* 0x00016400ff0c77ac */ /* 0x000ea20008000800 */
[----:B------:R-:W-:Y:S02]  /*5d10*/  UIMAD.WIDE.U32 UR4, UR53, UR59, URZ ;  /* 0x0000003b350472a5 */ /* 0x000fe4000f8e00ff */
[----:B------:R-:W-:Y:S02]  /*5d20*/  UIMAD.WIDE.U32 UR6, UR60, UR56, URZ ;  /* 0x000000383c0672a5 */ /* 0x000fe4000f8e00ff */
[----:B------:R-:W-:Y:S02]  /*5d30*/  UISETP.NE.AND UP0, UPT, UR58, 0x1, UPT ;  /* 0x000000013a00788c */ /* 0x000fe4000bf05270 */
[----:B------:R-:W-:Y:S02]  /*5d40*/  UIMAD.WIDE.U32 UR8, UR37, UR59, URZ ;  /* 0x0000003b250872a5 */ /* 0x000fe4000f8e00ff */
[----:B------:R-:W-:Y:S02]  /*5d50*/  UIMAD.WIDE.U32 UR10, UR38, UR56, URZ ;  /* 0x00000038260a72a5 */ /* 0x000fe4000f8e00ff */
[----:B------:R-:W-:Y:S02]  /*5d60*/  UISETP.NE.AND UP1, UPT, UR43, 0x1, UPT ;  /* 0x000000012b00788c */ /* 0x000fe4000bf25270 */
[----:B------:R-:W-:Y:S01]  /*5d70*/  UISETP.NE.AND UP2, UPT, UR42, 0x1, UPT ;  /* 0x000000012a00788c */ /* 0x000fe2000bf45270 */
[----:B------:R-:W-:Y:S02]  /*5d80*/  UMOV UR4, UR5 ;  /* 0x0000000500047c82 */ /* 0x000fe40008000000 */
[----:B--2---:R-:W-:Y:S03]  /*5d90*/  USHF.R.U32.HI UR5, URZ, UR12, UR4 ;  /* 0x0000000cff057299 */ /* 0x004fe60008011604 */
[----:B------:R-:W-:Y:S02]  /*5da0*/  UMOV UR4, UR7 ;  /* 0x0000000700047c82 */ /* 0x000fe40008000000 */
[----:B------:R-:W-:Y:S02]  /*5db0*/  USHF.R.U32.HI UR7, URZ, UR57, UR4 ;  /* 0x00000039ff077299 */ /* 0x000fe40008011604 */
[----:B------:R-:W-:Y:S02]  /*5dc0*/  USEL UR4, UR53, UR5, !UP0 ;  /* 0x0000000535047287 */ /* 0x000fe4000c000000 */
[----:B------:R-:W-:Y:S01]  /*5dd0*/  USEL UR7, UR60, UR7, !UP1 ;  /* 0x000000073c077287 */ /* 0x000fe2000c800000 */
[----:B------:R-:W-:Y:S01]  /*5de0*/  UMOV UR5, UR9 ;  /* 0x0000000900057c82 */ /* 0x000fe20008000000 */
[----:B------:R-:W-:Y:S02]  /*5df0*/  UIMAD.WIDE.U32 UR8, UR4, UR40, URZ ;  /* 0x00000028040872a5 */ /* 0x000fe4000f8e00ff */
[----:B------:R-:W-:Y:S03]  /*5e00*/  USHF.R.U32.HI UR6, URZ, UR12, UR5 ;  /* 0x0000000cff067299 */ /* 0x000fe60008011605 */
[----:B------:R-:W-:Y:S01]  /*5e10*/  UMOV UR5, UR11 ;  /* 0x0000000b00057c82 */ /* 0x000fe20008000000 */
[----:B------:R-:W-:Y:S02]  /*5e20*/  UIMAD.WIDE.U32 UR10, UR7, UR40, URZ ;  /* 0x00000028070a72a5 */ /* 0x000fe4000f8e00ff */
[----:B------:R-:W-:Y:S02]  /*5e30*/  USHF.R.U32.HI UR12, URZ, UR57, UR5 ;  /* 0x00000039ff0c7299 */ /* 0x000fe40008011605 */
[----:B------:R-:W-:Y:S01]  /*5e40*/  USEL UR6, UR37, UR6, !UP0 ;  /* 0x0000000625067287 */ /* 0x000fe2000c000000 */
[----:B------:R-:W-:Y:S02]  /*5e50*/  UMOV UR5, UR9 ;  /* 0x0000000900057c82 */ /* 0x000fe40008000000 */
[----:B------:R-:W-:Y:S01]  /*5e60*/  UMOV UR10, UR11 ;  /* 0x0000000b000a7c82 */ /* 0x000fe20008000000 */
[----:B------:R-:W-:Y:S02]  /*5e70*/  @UP2 USHF.R.U32.HI UR4, URZ, UR41, UR5 ;  /* 0x00000029ff042299 */ /* 0x000fe40008011605 */
[----:B------:R-:W-:Y:S02]  /*5e80*/  @UP2 USHF.R.U32.HI UR7, URZ, UR41, UR10 ;  /* 0x00000029ff072299 */ /* 0x000fe4000801160a */
[----:B------:R-:W-:Y:S02]  /*5e90*/  UIMAD UR4, UR42, UR4, URZ ;  /* 0x000000042a0472a4 */ /* 0x000fe4000f8e02ff */
        /* <DEDUP_REMOVED lines=8> */
[----:B------:R-:W-:Y:S02]  /*5f20*/  USEL UR11, UR6, UR4, !UP2 ;  /* 0x00000004060b7287 */ /* 0x000fe4000d000000 */
[----:B------:R-:W-:Y:S02]  /*5f30*/  UIADD3 UR8, UPT, UPT, -UR5, URZ, URZ ;  /* 0x000000ff05087290 */ /* 0x000fe4000fffe1ff */
[----:B------:R-:W-:Y:S01]  /*5f40*/  UIADD3 UR10, UPT, UPT, -UR11, URZ, URZ ;  /* 0x000000ff0b0a7290 */ /* 0x000fe2000fffe1ff */
[----:B------:R-:W-:Y:S01]  /*5f50*/  @!UP0 UMOV UR4, UR9 ;  /* 0x0000000900048c82 */ /* 0x000fe20008000000 */
[----:B------:R-:W-:Y:S02]  /*5f60*/  UIADD3 UR9, UPT, UPT, -UR6, URZ, URZ ;  /* 0x000000ff06097290 */ /* 0x000fe4000fffe1ff */
[----:B------:R-:W-:Y:S02]  /*5f70*/  @!UP0 USHF.R.U32.HI UR4, URZ, UR41, UR4 ;  /* 0x00000029ff048299 */ /* 0x000fe40008011604 */
[----:B------:R-:W-:Y:S02]  /*5f80*/  UIMAD UR10, UR42, UR10, UR6 ;  /* 0x0000000a2a0a72a4 */ /* 0x000fe4000f8e0206 */
[----:B------:R-:W-:Y:S04]  /*5f90*/  @!UP0 USEL UR4, UR5, UR4, !UP2 ;  /* 0x0000000405048287 */ /* 0x000fe8000d000000 */
[----:B------:R-:W-:Y:S02]  /*5fa0*/  @!UP0 UIMAD UR10, UR7, UR10, UR4 ;  /* 0x0000000a070a82a4 */ /* 0x000fe4000f8e0204 */
[----:B------:R-:W-:Y:S02]  /*5fb0*/  @!UP0 UIADD3 UR11, UPT, UPT, UR11, -UR4, URZ ;  /* 0x800000040b0b8290 */ /* 0x000fe4000fffe0ff */
[----:B------:R-:W-:Y:S02]  /*5fc0*/  UIMAD UR7, UR43, UR8, UR38 ;  /* 0x000000082b0772a4 */ /* 0x000fe4000f8e0226 */
[----:B------:R-:W-:Y:S02]  /*5fd0*/  @!UP0 UIMAD UR6, UR11, UR42, UR5 ;  /* 0x0000002a0b0682a4 */ /* 0x000fe4000f8e0205 */
[----:B------:R-:W-:Y:S01]  /*5fe0*/  UIMAD UR4, UR58, UR9, UR37 ;  /* 0x000000093a0472a4 */ /* 0x000fe2000f8e0225 */
[----:B------:R-:W-:Y:S02]  /*5ff0*/  @!UP0 UMOV UR5, UR10 ;  /* 0x0000000a00058c82 */ /* 0x000fe40008000000 */
[----:B------:R-:W-:Y:S02]  /*6000*/  UIMAD UR38, UR5, UR43, UR7 ;  /* 0x0000002b052672a4 */ /* 0x000fe4000f8e0207 */
[----:B------:R-:W-:Y:S11]  /*6010*/  UIMAD UR37, UR6, UR58, UR4 ;  /* 0x0000003a062572a4 */ /* 0x000ff6000f8e0204 */
[----:B------:R-:W-:Y:S01]  /*6020*/  @!UPT UIADD3 URZ, UPT, UPT, URZ, URZ, URZ ;  /* 0x000000fffffff290 */ /* 0x000fe2000fffe0ff */
.L_x_102:
[----:B------:R-:W-:Y:S01]  /*6030*/  UISETP.NE.AND UP0, UPT, UR39, 0x1, UPT ;  /* 0x000000012700788c */ /* 0x000fe2000bf05270 */
[----:B------:R-:W-:Y:S01]  /*6040*/  LOP3.LUT P0, RZ, R153, 0x3f0, RZ, 0xc0, !PT ;  /* 0x000003f099ff7812 */ /* 0x000fe2000780c0ff */
[----:B------:R-:W-:Y:S01]  /*6050*/  USHF.L.U32 UR50, UR16, 0x7, URZ ;  /* 0x0000000710327899 */ /* 0x000fe200080006ff */
[----:B------:R-:W-:Y:S01]  /*6060*/  BSSY.RECONVERGENT B6, `(.L_x_103) ;  /* 0x0000034000067945 */ /* 0x000fe20003800200 */
[----:B------:R-:W-:Y:S01]  /*6070*/  USHF.L.U32 UR49, UR20, 0x8, URZ ;  /* 0x0000000814317899 */ /* 0x000fe200080006ff */
[----:B------:R-:W-:Y:S06]  /*6080*/  IADD3 R155, PT, PT, R155, 0x1, RZ ;  /* 0x000000019b9b7810 */ /* 0x000fec0007ffe0ff */
[----:B------:R-:W2:Y:S01]  /*6090*/  @!UP0 LDCU.128 UR12, c[0x0][0xb10] ;  /* 0x00016200ff0c87ac */ /* 0x000ea20008000c00 */
[----:B------:R-:W4:Y:S01]  /*60a0*/  @!UP0 LDCU UR5, c[0x0][0xb0c] ;  /* 0x00016180ff0587ac */ /* 0x000f220008000800 */
[----:B------:R-:W3:Y:S01]  /*60b0*/  @!UP0 LDCU UR10, c[0x0][0xb20] ;  /* 0x00016400ff0a87ac */ /* 0x000ee20008000800 */
[----:B--2---:R-:W-:Y:S02]  /*60c0*/  UIMAD.WIDE.U32 UR8, UR38, UR12, URZ ;  /* 0x0000000c260872a5 */ /* 0x004fe4000f8e00ff */
[----:B------:R-:W-:Y:S02]  /*60d0*/  UIMAD.WIDE.U32 UR6, UR37, UR15, URZ ;  /* 0x0000000f250672a5 */ /* 0x000fe4000f8e00ff */
[----:B------:R-:W-:Y:S03]  /*60e0*/  @!UP0 UISETP.NE.AND UP1, UPT, UR14, 0x1, UPT ;  /* 0x000000010e00888c */ /* 0x000fe6000bf25270 */
[----:B------:R-:W-:Y:S01]  /*60f0*/  @!UP0 UMOV UR4, UR9 ;  /* 0x0000000900048c82 */ /* 0x000fe20008000000 */
[----:B----4-:R-:W-:Y:S02]  /*6100*/  @!UP0 UISETP.NE.AND UP2, UPT, UR5, 0x1, UPT ;  /* 0x000000010500888c */ /* 0x010fe4000bf45270 */
[----:B------:R-:W-:Y:S01]  /*6110*/  @!UP0 USHF.R.U32.HI UR4, URZ, UR13, UR4 ;  /* 0x0000000dff048299 */ /* 0x000fe20008011604 */
[----:B------:R-:W-:Y:S02]  /*6120*/  @!UP0 UMOV UR6, UR7 ;  /* 0x0000000700068c82 */ /* 0x000fe40008000000 */
[----:B---3--:R-:W-:Y:S02]  /*6130*/  @!UP0 USHF.R.U32.HI UR6, URZ, UR10, UR6 ;  /* 0x0000000aff068299 */ /* 0x008fe40008011606 */
[----:B------:R-:W-:Y:S02]  /*6140*/  @!UP0 USEL UR7, UR38, UR4, !UP2 ;  /* 0x0000000426078287 */ /* 0x000fe4000d000000 */
[----:B------:R-:W-:Y:S04]  /*6150*/  @!UP0 USEL UR6, UR37, UR6, !UP1 ;  /* 0x0000000625068287 */ /* 0x000fe8000c800000 */
[----:B------:R-:W-:Y:S02]  /*6160*/  @!UP0 UIADD3 UR4, UPT, UPT, -UR7, UR6, URZ ;  /* 0x0000000607048290 */ /* 0x000fe4000fffe1ff */
[----:B------:R-:W-:Y:S02]  /*6170*/  @!UP0 UIADD3 UR6, UPT, UPT, UR7, -UR6, URZ ;  /* 0x8000000607068290 */ /* 0x000fe4000fffe0ff */
[----:B------:R-:W-:Y:S02]  /*6180*/  @!UP0 UIMAD UR38, UR4, UR5, UR38 ;  /* 0x00000005042682a4 */ /* 0x000fe4000f8e0226 */
[----:B------:R-:W-:Y:S01]  /*6190*/  @!UP0 UIMAD UR37, UR6, UR14, UR37 ;  /* 0x0000000e062582a4 */ /* 0x000fe2000f8e0225 */
[----:B------:R-:W-:Y:S11]  /*61a0*/  @!P0 BRA `(.L_x_104) ;  /* 0x00000000007c8947 */ /* 0x000ff60003800000 */
[----:B------:R-:W2:Y:S01]  /*61b0*/  LDCU.64 UR8, c[0x4][0x80] ;  /* 0x01001000ff0877ac */ /* 0x000ea20008000a00 */
[----:B------:R-:W-:Y:S01]  /*61c0*/  MOV R2, 0x0 ;  /* 0x0000000000027802 */ /* 0x000fe20000000f00 */
[----:B------:R-:W-:Y:S02]  /*61d0*/  HFMA2 R12, -RZ, RZ, 0, 5.9604644775390625e-08 ;  /* 0x00000001ff0c7431 */ /* 0x000fe400000001ff */
[----:B------:R-:W-:Y:S01]  /*61e0*/  IMAD.MOV.U32 R8, RZ, RZ, 0x70 ;  /* 0x00000070ff087424 */ /* 0x000fe200078e00ff */
[----:B------:R3:W4:Y:S01]  /*61f0*/  LDC.64 R14, c[0x4][R2] ;  /* 0x01000000020e7b82 */ /* 0x0007220000000a00 */
[----:B------:R-:W1:Y:S01]  /*6200*/  LDCU.64 UR6, c[0x4][0x88] ;  /* 0x01001100ff0677ac */ /* 0x000e620008000a00 */
[----:B------:R-:W-:Y:S01]  /*6210*/  IMAD.MOV.U32 R13, RZ, RZ, RZ ;  /* 0x000000ffff0d7224 */ /* 0x000fe200078e00ff */
[----:B------:R-:W1:Y:S01]  /*6220*/  LDCU.64 UR4, c[0x4][0x8] ;  /* 0x01000100ff0477ac */ /* 0x000e620008000a00 */
[----:B--2---:R-:W-:Y:S01]  /*6230*/  MOV R5, UR9 ;  /* 0x0000000900057c02 */ /* 0x004fe20008000f00 */
[----:B------:R-:W-:Y:S01]  /*6240*/  IMAD.U32 R4, RZ, RZ, UR8 ;  /* 0x00000008ff047e24 */ /* 0x000fe2000f8e00ff */
[----:B-1----:R-:W-:Y:S01]  /*6250*/  MOV R7, UR7 ;  /* 0x0000000700077c02 */ /* 0x002fe20008000f00 */
[----:B------:R-:W-:Y:S01]  /*6260*/  IMAD.U32 R6, RZ, RZ, UR6 ;  /* 0x00000006ff067e24 */ /* 0x000fe2000f8e00ff */
[----:B------:R-:W-:Y:S01]  /*6270*/  MOV R11, UR5 ;  /* 0x00000005000b7c02 */ /* 0x000fe20008000f00 */
[----:B------:R-:W-:Y:S02]  /*6280*/  IMAD.U32 R10, RZ, RZ, UR4 ;  /* 0x00000004ff0a7e24 */ /* 0x000fe4000f8e00ff */
[----:B------:R-:W-:Y:S07]  /*6290*/  LEPC R20, `(.L_x_105) ;  /* 0x000000001014794e */ /* 0x000fee0000000000 */
[----:B---345:R-:W-:Y:S05]  /*62a0*/  CALL.ABS.NOINC R14 ;  /* 0x000000000e007343 */ /* 0x038fea0003c00000 */
.L_x_105:
[----:B------:R-:W1:Y:S01]  /*62b0*/  LDCU.64 UR8, c[0x4][0x80] ;  /* 0x01001000ff0877ac */ /* 0x000e620008000a00 */
[----:B------:R-:W2:Y:S01]  /*62c0*/  LDC.64 R2, c[0x4][R2] ;  /* 0x0100000002027b82 */ /* 0x000ea20000000a00 */
[----:B------:R-:W-:Y:S02]  /*62d0*/  HFMA2 R12, -RZ, RZ, 0, 5.9604644775390625e-08 ;  /* 0x00000001ff0c7431 */ /* 0x000fe400000001ff */
[----:B------:R-:W-:Y:S02]  /*62e0*/  IMAD.MOV.U32 R8, RZ, RZ, 0x70 ;  /* 0x00000070ff087424 */ /* 0x000fe400078e00ff */
[----:B------:R-:W-:Y:S01]  /*62f0*/  IMAD.MOV.U32 R13, RZ, RZ, RZ ;  /* 0x000000ffff0d7224 */ /* 0x000fe200078e00ff */
[----:B------:R-:W3:Y:S01]  /*6300*/  LDCU.64 UR6, c[0x4][0x88] ;  /* 0x01001100ff0677ac */ /* 0x000ee20008000a00 */
[----:B------:R-:W4:Y:S01]  /*6310*/  LDCU.64 UR4, c[0x4][0x8] ;  /* 0x01000100ff0477ac */ /* 0x000f220008000a00 */
[----:B-1----:R-:W-:Y:S02]  /*6320*/  MOV R4, UR8 ;  /* 0x0000000800047c02 */ /* 0x002fe40008000f00 */
[----:B------:R-:W-:Y:S02]  /*6330*/  MOV R5, UR9 ;  /* 0x0000000900057c02 */ /* 0x000fe40008000f00 */
[----:B---3--:R-:W-:Y:S01]  /*6340*/  MOV R7, UR7 ;  /* 0x0000000700077c02 */ /* 0x008fe20008000f00 */
[----:B------:R-:W-:Y:S01]  /*6350*/  IMAD.U32 R6, RZ, RZ, UR6 ;  /* 0x00000006ff067e24 */ /* 0x000fe2000f8e00ff */
[----:B----4-:R-:W-:Y:S01]  /*6360*/  MOV R11, UR5 ;  /* 0x00000005000b7c02 */ /* 0x010fe20008000f00 */
[----:B------:R-:W-:Y:S02]  /*6370*/  IMAD.U32 R10, RZ, RZ, UR4 ;  /* 0x00000004ff0a7e24 */ /* 0x000fe4000f8e00ff */
[----:B------:R-:W-:Y:S07]  /*6380*/  LEPC R20, `(.L_x_104) ;  /* 0x000000001014794e */ /* 0x000fee0000000000 */
[----:B--2---:R-:W-:Y:S05]  /*6390*/  CALL.ABS.NOINC R2 ;  /* 0x0000000002007343 */ /* 0x004fea0003c00000 */
.L_x_104:
[----:B------:R-:W-:Y:S05]  /*63a0*/  BSYNC.RECONVERGENT B6 ;  /* 0x0000000000067941 */ /* 0x000fea0003800200 */
.L_x_103:
[----:B------:R-:W-:Y:S02]  /*63b0*/  ISETP.NE.U32.AND P0, PT, RZ, UR54, PT ;  /* 0x00000036ff007c0c */ /* 0x000fe4000bf05070 */
[C---:B------:R-:W-:Y:S02]  /*63c0*/  ISETP.NE.U32.AND P1, PT, R146.reuse, RZ, PT ;  /* 0x000000ff9200720c */ /* 0x040fe40003f25070 */
[----:B------:R-:W-:Y:S02]  /*63d0*/  ISETP.NE.U32.AND P4, PT, R146, RZ, PT ;  /* 0x000000ff9200720c */ /* 0x000fe40003f85070 */
[----:B------:R-:W-:Y:S02]  /*63e0*/  ISETP.NE.AND.EX P0, PT, RZ, UR55, PT, P0 ;  /* 0x00000037ff007c0c */ /* 0x000fe4000bf05300 */
[C---:B------:R-:W-:Y:S02]  /*63f0*/  ISETP.NE.AND.EX P1, PT, R147.reuse, RZ, PT, P1 ;  /* 0x000000ff9300720c */ /* 0x040fe40003f25310 */
[----:B------:R-:W-:Y:S02]  /*6400*/  ISETP.NE.AND.EX P4, PT, R147, RZ, P0, P4 ;  /* 0x000000ff9300720c */ /* 0x000fe40000785340 */
[----:B------:R-:W-:Y:S02]  /*6410*/  ISETP.NE.U32.AND P5, PT, R142, RZ, PT ;  /* 0x000000ff8e00720c */ /* 0x000fe40003fa5070 */
[----:B------:R-:W-:Y:S02]  /*6420*/  ISETP.NE.U32.AND P3, PT, RZ, UR54, PT ;  /* 0x00000036ff007c0c */ /* 0x000fe4000bf65070 */
[----:B------:R-:W-:Y:S02]  /*6430*/  PLOP3.LUT P2, PT, PT, PT, PT, 0x8, 0x80 ;  /* 0x000000000080781c */ /* 0x000fe40003f4e170 */
[----:B------:R-:W-:Y:S02]  /*6440*/  ISETP.NE.AND.EX P5, PT, R143, RZ, PT, P5 ;  /* 0x000000ff8f00720c */ /* 0x000fe40003fa5350 */
[----:B------:R-:W-:Y:S03]  /*6450*/  ISETP.NE.AND.EX P3, PT, RZ, UR55, PT, P3 ;  /* 0x00000037ff007c0c */ /* 0x000fe6000bf65330 */
[----:B------:R-:W-:Y:S01]  /*6460*/  @!P4 PLOP3.LUT P2, PT, P1, PT, PT, 0x80, 0x8 ;  /* 0x000000000008c81c */ /* 0x000fe20000f4f070 */
[----:B------:R-:W-:Y:S01]  /*6470*/  @!UPT UIADD3 URZ, UPT, UPT, URZ, URZ, URZ ;  /* 0x000000fffffff290 */ /* 0x000fe2000fffe0ff */
[----:B------:R-:W-:Y:S11]  /*6480*/  @!P1 BRA `(.L_x_106) ;  /* 0x0000000000309947 */ /* 0x000ff60003800000 */
[----:B------:R-:W-:Y:S01]  /*6490*/  ISETP.NE.U32.AND P0, PT, R144, RZ, PT ;  /* 0x000000ff9000720c */ /* 0x000fe20003f05070 */
[----:B------:R-:W2:Y:S01]  /*64a0*/  LDCU.64 UR4, c[0x0][0x358] ;  /* 0x00006b00ff0477ac */ /* 0x000ea20008000a00 */
[----:B------:R-:W-:Y:S02]  /*64b0*/  IMAD.MOV.U32 R150, RZ, RZ, 0x1 ;  /* 0x00000001ff967424 */ /* 0x000fe400078e00ff */
[----:B------:R-:W-:Y:S11]  /*64c0*/  ISETP.NE.AND.EX P0, PT, R145, RZ, PT, P0 ;  /* 0x000000ff9100720c */ /* 0x000ff60003f05300 */
[----:B------:R-:W-:Y:S02]  /*64d0*/  @!UPT UIADD3 URZ, UPT, UPT, URZ, URZ, URZ ;  /* 0x000000fffffff290 */ /* 0x000fe4000fffe0ff */
[----:B------:R-:W3:Y:S01]  /*64e0*/  @P0 LDC.64 R2, c[0x0][0x888] ;  /* 0x00022200ff020b82 */ /* 0x000ee20000000a00 */
[----:B-1----:R-:W-:Y:S04]  /*64f0*/  @P0 IMAD R0, R146, UR36, RZ ;  /* 0x0000002492000c24 */ /* 0x002fe8000f8e02ff */
[----:B---3--:R-:W-:Y:S04]  /*6500*/  @P0 IMAD.WIDE R2, R0, 0x4, R2 ;  /* 0x0000000400020825 */ /* 0x008fe800078e0202 */
[----:B------:R-:W-:Y:S01]  /*6510*/  HFMA2 R0, -RZ, RZ, 0, 5.9604644775390625e-08 ;  /* 0x00000001ff007431 */ /* 0x000fe200000001ff */
[----:B--2--5:R2:W5:Y:S04]  /*6520*/  @P0 LDG.E R73, desc[UR4][R2.64] ;  /* 0x0000000402490981 */ /* 0x024568000c1e1900 */
[----:B------:R-:W-:Y:S01]  /*6530*/  @!P0 PRMT R150, R0, 0x7610, R150 ;  /* 0x0000761000968816 */ /* 0x000fe20000000096 */
[----:B--2---:R-:W3:Y:S06]  /*6540*/  @!P0 LDC R73, c[0x0][0x880] ;  /* 0x00022000ff498b82 */ /* 0x004eec0000000800 */
.L_x_106:
[----:B------:R-:W-:Y:S05]  /*6550*/  @!P5 BRA `(.L_x_107) ;  /* 0x000000000024d947 */ /* 0x000fea0003800000 */
[----:B------:R-:W-:Y:S01]  /*6560*/  ISETP.NE.U32.AND P0, PT, R140, RZ, PT ;  /* 0x000000ff8c00720c */ /* 0x000fe20003f05070 */
[----:B------:R-:W2:Y:S03]  /*6570*/  LDCU.64 UR4, c[0x0][0x358] ;  /* 0x00006b00ff0477ac */ /* 0x000ea60008000a00 */
[----:B------:R-:W-:Y:S11]  /*6580*/  ISETP.NE.AND.EX P0, PT, R141, RZ, PT, P0 ;  /* 0x000000ff8d00720c */ /* 0x000ff60003f05300 */
[----:B------:R-:W-:Y:S02]  /*6590*/  @!UPT UIADD3 URZ, UPT, UPT, URZ, URZ, URZ ;  /* 0x000000fffffff290 */ /* 0x000fe4000fffe0ff */
[----:B------:R-:W4:Y:S01]  /*65a0*/  @P0 LDC.64 R2, c[0x0][0x8a8] ;  /* 0x00022a00ff020b82 */ /* 0x000f220000000a00 */
[----:B-1----:R-:W-:Y:S04]  /*65b0*/  @P0 IMAD R0, R142, UR36, RZ ;  /* 0x000000248e000c24 */ /* 0x002fe8000f8e02ff */
[----:B----4-:R-:W-:Y:S05]  /*65c0*/  @P0 IMAD.WIDE R2, R0, 0x4, R2 ;  /* 0x0000000400020825 */ /* 0x010fea00078e0202 */
[----:B--2--5:R2:W5:Y:S02]  /*65d0*/  @P0 LDG.E R70, desc[UR4][R2.64] ;  /* 0x0000000402460981 */ /* 0x024564000c1e1900 */
[----:B--2---:R-:W4:Y:S02]  /*65e0*/  @!P0 LDC R70, c[0x0][0x8a0] ;  /* 0x00022800ff468b82 */ /* 0x004f240000000800 */
.L_x_107:
[----:B---3-5:R-:W-:Y:S01]  /*65f0*/  FSETP.NEU.AND P0, PT, R73, RZ, PT ;  /* 0x000000ff4900720b */ /* 0x028fe20003f0d000 */
[----:B------:R-:W-:Y:S01]  /*6600*/  IMAD.SHL.U32 R166, R148, 0x2, RZ ;  /* 0x0000000294a67824 */ /* 0x000fe200078e00ff */
[----:B------:R-:W-:Y:S01]  /*6610*/  SEL R3, RZ, 0xffffffff, P3 ;  /* 0xffffffffff037807 */ /* 0x000fe20001800000 */
[----:B------:R-:W-:Y:S01]  /*6620*/  IMAD.SHL.U32 R78, R161, 0x10, RZ ;  /* 0x00000010a14e7824 */ /* 0x000fe200078e00ff */
[----:B------:R-:W-:Y:S01]  /*6630*/  @!P4 LOP3.LUT P3, RZ, R150, 0xff, RZ, 0xc0, !PT ;  /* 0x000000ff96ffc812 */ /* 0x000fe2000786c0ff */
[----:B------:R-:W-:Y:S01]  /*6640*/  VIADD R87, R166, UR44 ;  /* 0x0000002ca6577c36 */ /* 0x000fe20008000000 */
[----:B------:R-:W-:Y:S01]  /*6650*/  @!P4 SEL R2, RZ, 0xffffffff, P0 ;  /* 0xffffffffff02c807 */ /* 0x000fe20000000000 */
[----:B------:R-:W-:Y:S01]  /*6660*/  IMAD.SHL.U32 R84, R162, 0x10, RZ ;  /* 0x00000010a2547824 */ /* 0x000fe200078e00ff */
[----:B------:R-:W-:Y:S01]  /*6670*/  LOP3.LUT R160, R160, 0x1, RZ, 0x3c, !PT ;  /* 0x00000001a0a07812 */ /* 0x000fe200078e3cff */
[----:B------:R-:W-:Y:S01]  /*6680*/  IMAD.IADD R157, R87, 0x1, R78 ;  /* 0x00000001579d7824 */ /* 0x000fe200078e024e */
[----:B------:R-:W-:Y:S01]  /*6690*/  @P2 SEL R2, R3, R2, !P3 ;  /* 0x0000000203022207 */ /* 0x000fe20005800000 */
[----:B------:R-:W-:Y:S01]  /*66a0*/  BSSY B1, `(.L_x_108) ;  /* 0x000004e000017945 */ /* 0x000fe20003800000 */
[----:B------:R-:W-:Y:S01]  /*66b0*/  LEA R167, R68, UR44, 0x3 ;  /* 0x0000002c44a77c11 */ /* 0x000fe2000f8e18ff */
[----:B------:R-:W-:Y:S01]  /*66c0*/  IMAD.MOV.U32 R85, RZ, RZ, 0x1 ;  /* 0x00000001ff557424 */ /* 0x000fe200078e00ff */
[----:B------:R-:W-:Y:S01]  /*66d0*/  @!P4 LOP3.LUT R2, R2, 0x1, RZ, 0xc0, !PT ;  /* 0x000000010202c812 */ /* 0x000fe200078ec0ff */
[----:B------:R-:W-:Y:S01]  /*66e0*/  IMAD R71, R68, 0x100, R69 ;  /* 0x0000010044477824 */ /* 0x000fe200078e0245 */
[----:B-1----:R-:W-:Y:S01]  /*66f0*/  SHF.L.U32 R0, R159, 0x1f, RZ ;  /* 0x0000001f9f007819 */ /* 0x002fe200000006ff */
[----:B------:R-:W-:Y:S01]  /*6700*/  IMAD.MOV.U32 R79, RZ, RZ, RZ ;  /* 0x000000ffff4f7224 */ /* 0x000fe200078e00ff */
[----:B------:R-:W-:Y:S02]  /*6710*/  ISETP.NE.U32.OR P6, PT, R2, 0x1, P4 ;  /* 0x000000010200780c */ /* 0x000fe400027c5470 */
[----:B------:R-:W-:Y:S02]  /*6720*/  CS2R R138, SRZ ;  /* 0x00000000008a7805 */ /* 0x000fe4000001ff00 */
[----:B------:R-:W-:Y:S02]  /*6730*/  LOP3.LUT P4, R154, R150, 0xff, RZ, 0xc0, !PT ;  /* 0x000000ff969a7812 */ /* 0x000fe4000788c0ff */
[----:B------:R-:W-:Y:S02]  /*6740*/  CS2R R136, SRZ ;  /* 0x0000000000887805 */ /* 0x000fe4000001ff00 */
[----:B------:R-:W-:Y:S02]  /*6750*/  SEL R2, RZ, 0xffffffff, P0 ;  /* 0xffffffffff027807 */ /* 0x000fe40000000000 */
[----:B------:R-:W-:Y:S02]  /*6760*/  CS2R R130, SRZ ;  /* 0x0000000000827805 */ /* 0x000fe4000001ff00 */
[----:B------:R-:W-:Y:S02]  /*6770*/  P2R R164, PR, RZ, 0x40 ;  /* 0x00000040ffa47803 */ /* 0x000fe40000000000 */
[----:B------:R-:W-:Y:S02]  /*6780*/  CS2R R128, SRZ ;  /* 0x0000000000807805 */ /* 0x000fe4000001ff00 */
[----:B------:R-:W-:Y:S02]  /*6790*/  @P1 SEL R2, R3, R2, !P4 ;  /* 0x0000000203021207 */ /* 0x000fe40006000000 */
[----:B------:R-:W-:Y:S02]  /*67a0*/  CS2R R122, SRZ ;  /* 0x00000000007a7805 */ /* 0x000fe4000001ff00 */
[----:B------:R-:W-:Y:S02]  /*67b0*/  CS2R R120, SRZ ;  /* 0x0000000000787805 */ /* 0x000fe4000001ff00 */
[----:B------:R-:W-:Y:S02]  /*67c0*/  CS2R R114, SRZ ;  /* 0x0000000000727805 */ /* 0x000fe4000001ff00 */
[----:B------:R-:W-:Y:S02]  /*67d0*/  LOP3.LUT R2, R2, 0x1, RZ, 0xc0, !PT ;  /* 0x0000000102027812 */ /* 0x000fe400078ec0ff */
[----:B------:R-:W-:Y:S02]  /*67e0*/  CS2R R112, SRZ ;  /* 0x0000000000707805 */ /* 0x000fe4000001ff00 */
[----:B------:R-:W-:Y:S02]  /*67f0*/  @P6 SHF.L.U32 R4, R160, 0x1f, RZ ;  /* 0x0000001fa0046819 */ /* 0x000fe400000006ff */
[----:B------:R-:W-:Y:S02]  /*6800*/  CS2R R106, SRZ ;  /* 0x00000000006a7805 */ /* 0x000fe4000001ff00 */
[----:B------:R-:W-:Y:S02]  /*6810*/  ISETP.NE.U32.AND P5, PT, R2, 0x1, PT ;  /* 0x000000010200780c */ /* 0x000fe40003fa5070 */
[----:B------:R-:W-:Y:S01]  /*6820*/  CS2R R104, SRZ ;  /* 0x0000000000687805 */ /* 0x000fe2000001ff00 */
[----:B------:R-:W1:Y:S01]  /*6830*/  @P6 SYNCS.PHASECHK.TRANS64.TRYWAIT P3, [UR44+0x20], R4 ;  /* 0x00002004ff0065a7 */ /* 0x000e62000806112c */
[----:B------:R-:W-:Y:S02]  /*6840*/  CS2R R98, SRZ ;  /* 0x0000000000627805 */ /* 0x000fe4000001ff00 */
[----:B------:R-:W-:Y:S02]  /*6850*/  P2R R86, PR, RZ, 0x20 ;  /* 0x00000020ff567803 */ /* 0x000fe40000000000 */
[----:B------:R-:W-:Y:S02]  /*6860*/  CS2R R96, SRZ ;  /* 0x0000000000607805 */ /* 0x000fe4000001ff00 */
[----:B------:R-:W-:Y:S02]  /*6870*/  CS2R R90, SRZ ;  /* 0x00000000005a7805 */ /* 0x000fe4000001ff00 */
[----:B------:R-:W-:Y:S02]  /*6880*/  CS2R R88, SRZ ;  /* 0x0000000000587805 */ /* 0x000fe4000001ff00 */
[----:B------:R-:W-:Y:S02]  /*6890*/  CS2R R82, SRZ ;  /* 0x0000000000527805 */ /* 0x000fe4000001ff00 */
[----:B------:R-:W-:Y:S01]  /*68a0*/  CS2R R80, SRZ ;  /* 0x0000000000507805 */ /* 0x000fe2000001ff00 */
[----:B------:R-:W-:Y:S02]  /*68b0*/  IMAD.IADD R165, R87, 0x1, R84 ;  /* 0x0000000157a57824 */ /* 0x000fe400078e0254 */
[----:B------:R-:W-:Y:S01]  /*68c0*/  IMAD.IADD R156, R84, 0x1, R157 ;  /* 0x00000001549c7824 */ /* 0x000fe200078e029d */
[----:B------:R2:W3:Y:S01]  /*68d0*/  SYNCS.PHASECHK.TRANS64.TRYWAIT P2, [R167+URZ+0x90], R0 ;  /* 0x00009000a70075a7 */ /* 0x0004e200080411ff */
[----:B-1----:R-:W-:Y:S01]  /*68e0*/  @P6 SEL R85, RZ, 0x1, !P3 ;  /* 0x00000001ff556807 */ /* 0x002fe20005800000 */
[----:B--2---:R-:W-:Y:S06]  /*68f0*/  @!P6 BRA `(.L_x_109) ;  /* 0x0000000000a0e947 */ /* 0x004fec0003800000 */
[----:B------:R-:W-:Y:S01]  /*6900*/  @P5 IMAD.MOV.U32 R2, RZ, RZ, -0x10 ;  /* 0xfffffff0ff025424 */ /* 0x000fe200078e00ff */
[----:B------:R-:W-:Y:S01]  /*6910*/  ISETP.NE.AND P0, PT, R85, RZ, PT ;  /* 0x000000ff5500720c */ /* 0x000fe20003f05270 */
[----:B------:R-:W-:Y:S01]  /*6920*/  BSSY B0, `(.L_x_110) ;  /* 0x0000010000007945 */ /* 0x000fe20003800000 */
[----:B------:R-:W-:Y:S02]  /*6930*/  ISETP.NE.U32.AND P6, PT, R149, 0x1, PT ;  /* 0x000000019500780c */ /* 0x000fe40003fc5070 */
[----:B------:R-:W-:Y:S02]  /*6940*/  CS2R R90, SRZ ;  /* 0x00000000005a7805 */ /* 0x000fe4000001ff00 */
[----:B------:R-:W-:Y:S02]  /*6950*/  CS2R R88, SRZ ;  /* 0x0000000000587805 */ /* 0x000fe4000001ff00 */
[----:B------:R-:W-:Y:S02]  /*6960*/  CS2R R106, SRZ ;  /* 0x00000000006a7805 */ /* 0x000fe4000001ff00 */
[----:B------:R-:W-:Y:S02]  /*6970*/  @P5 SEL R2, R2, 0x10, !P6 ;  /* 0x0000001002025807 */ /* 0x000fe40007000000 */
[----:B------:R-:W-:Y:S02]  /*6980*/  CS2R R104, SRZ ;  /* 0x0000000000687805 */ /* 0x000fe4000001ff00 */
[----:B------:R-:W-:Y:S02]  /*6990*/  CS2R R122, SRZ ;  /* 0x00000000007a7805 */ /* 0x000fe4000001ff00 */
[----:B------:R-:W-:Y:S01]  /*69a0*/  CS2R R120, SRZ ;  /* 0x0000000000787805 */ /* 0x000fe2000001ff00 */
[----:B------:R-:W-:Y:S02]  /*69b0*/  @P5 IMAD.IADD R7, R87, 0x1, R2 ;  /* 0x0000000157075824 */ /* 0x000fe400078e0202 */
[C---:B------:R-:W-:Y:S02]  /*69c0*/  @P5 IMAD.IADD R6, R2.reuse, 0x1, R165 ;  /* 0x0000000102065824 */ /* 0x040fe400078e02a5 */
[----:B------:R-:W-:Y:S01]  /*69d0*/  @P5 IMAD.IADD R5, R2, 0x1, R157 ;  /* 0x0000000102055824 */ /* 0x000fe200078e029d */
[----:B------:R-:W-:Y:S06]  /*69e0*/  @P0 BRA `(.L_x_111) ;  /* 0x00000000000c0947 */ /* 0x000fec0003800000 */
[----:B------:R-:W-:Y:S04]  /*69f0*/  SHF.L.U32 R4, R160, 0x1f, RZ ;  /* 0x0000001fa0047819 */ /* 0x000fe800000006ff */
[----:B------:R-:W1:Y:S02]  /*6a00*/  SYNCS.PHASECHK.TRANS64.TRYWAIT P0, [UR44+0x20], R4 ;  /* 0x00002004ff0075a7 */ /* 0x000e64000800112c */
[----:B-1----:R-:W-:Y:S05]  /*6a10*/  @!P0 BRA `(.L_x_112) ;  /* 0x0000005c00648947 */ /* 0x002fea0003800000 */
.L_x_111:
[----:B------:R-:W-:Y:S05]  /*6a20*/  BSYNC B0 ;  /* 0x0000000000007941 */ /* 0x000fea0003800000 */
.L_x_110:
[----:B------:R-:W-:Y:S01]  /*6a30*/  ISETP.NE.AND P0, PT, R86, RZ, PT ;  /* 0x000000ff5600720c */ /* 0x000fe20003f05270 */
[----:B------:R-:W-:Y:S01]  /*6a40*/  IMAD.MOV.U32 R139, RZ, RZ, RZ ;  /* 0x000000ffff8b7224 */ /* 0x000fe200078e00ff */
[----:B------:R-:W-:Y:S02]  /*6a50*/  CS2R R136, SRZ ;  /* 0x0000000000887805 */ /* 0x000fe4000001ff00 */
[----:B------:R-:W-:Y:S02]  /*6a60*/  CS2R R82, SRZ ;  /* 0x0000000000527805 */ /* 0x000fe4000001ff00 */
[----:B------:R-:W-:Y:S02]  /*6a70*/  CS2R R80, SRZ ;  /* 0x0000000000507805 */ /* 0x000fe4000001ff00 */
[----:B------:R-:W-:Y:S02]  /*6a80*/  CS2R R98, SRZ ;  /* 0x0000000000627805 */ /* 0x000fe4000001ff00 */
[----:B------:R-:W-:Y:S02]  /*6a90*/  CS2R R96, SRZ ;  /* 0x0000000000607805 */ /* 0x000fe4000001ff00 */
[----:B------:R-:W-:Y:S02]  /*6aa0*/  CS2R R114, SRZ ;  /* 0x0000000000727805 */ /* 0x000fe4000001ff00 */
[----:B------:R-:W-:Y:S02]  /*6ab0*/  CS2R R112, SRZ ;  /* 0x0000000000707805 */ /* 0x000fe4000001ff00 */
[----:B------:R-:W-:Y:S02]  /*6ac0*/  CS2R R130, SRZ ;  /* 0x0000000000827805 */ /* 0x000fe4000001ff00 */
[----:B------:R-:W-:Y:S01]  /*6ad0*/  CS2R R128, SRZ ;  /* 0x0000000000807805 */ /* 0x000fe2000001ff00 */
[----:B------:R-:W-:Y:S01]  /*6ae0*/  IMAD.MOV.U32 R79, RZ, RZ, 0x1 ;  /* 0x00000001ff4f7424 */ /* 0x000fe200078e00ff */
[----:B------:R2:W1:Y:S01]  /*6af0*/  @P0 LDS.128 R88, [R7+0x400] ;  /* 0x0004000007580984 */ /* 0x0004620000000c00 */
[----:B------:R-:W-:Y:S03]  /*6b00*/  @P0 IMAD.IADD R2, R2, 0x1, R156 ;  /* 0x0000000102020824 */ /* 0x000fe600078e029c */
[----:B------:R2:W1:Y:S04]  /*6b10*/  @P0 LDS.128 R104, [R6+0x400] ;  /* 0x0004000006680984 */ /* 0x0004680000000c00 */
[----:B------:R2:W1:Y:S04]  /*6b20*/  @P0 LDS.128 R120, [R5+0x400] ;  /* 0x0004000005780984 */ /* 0x0004680000000c00 */
[----:B------:R2:W1:Y:S04]  /*6b30*/  @P0 LDS.128 R136, [R2+0x400] ;  /* 0x0004000002880984 */ /* 0x0004680000000c00 */
[----:B------:R2:W1:Y:S04]  /*6b40*/  @P0 LDS.128 R80, [R166+UR44+0x400] ;  /* 0x0004002ca6500984 */ /* 0x0004680008000c00 */
[----:B------:R2:W1:Y:S04]  /*6b50*/  @P0 LDS.128 R96, [R165+0x400] ;  /* 0x00040000a5600984 */ /* 0x0004680000000c00 */
[----:B------:R2:W1:Y:S04]  /*6b60*/  @P0 LDS.128 R112, [R157+0x400] ;  /* 0x000400009d700984 */ /* 0x0004680000000c00 */
[----:B------:R2:W1:Y:S02]  /*6b70*/  @P0 LDS.128 R128, [R156+0x400] ;  /* 0x000400009c800984 */ /* 0x0004640000000c00 */
.L_x_109:
[----:B------:R-:W-:Y:S05]  /*6b80*/  BSYNC B1 ;  /* 0x0000000000017941 */ /* 0x000fea0003800000 */
.L_x_108:
[----:B--2---:R-:W-:Y:S04]  /*6b90*/  SHF.R.U32.HI R2, RZ, 0x15, R71 ;  /* 0x00000015ff027819 */ /* 0x004fe80000011647 */
[----:B------:R-:W-:Y:S01]  /*6ba0*/  LOP3.LUT P0, RZ, R2, 0x3, R151, 0x48, !PT ;  /* 0x0000000302ff7812 */ /* 0x000fe20007804897 */
[----:B------:R-:W-:Y:S01]  /*6bb0*/  @!UPT UIADD3 URZ, UPT, UPT, URZ, URZ, URZ ;  /* 0x000000fffffff290 */ /* 0x000fe2000fffe0ff */
[----:B---3--:R-:W-:Y:S11]  /*6bc0*/  @P2 BRA `(.L_x_113) ;  /* 0x0000000000082947 */ /* 0x008ff60003800000 */
[----:B------:R-:W2:Y:S02]  /*6bd0*/  SYNCS.PHASECHK.TRANS64.TRYWAIT P1, [R167+URZ+0x90], R0 ;  /* 0x00009000a70075a7 */ /* 0x000ea400080211ff */
[----:B--2---:R-:W-:Y:S05]  /*6be0*/  @!P1 BRA `(.L_x_114) ;  /* 0x0000005c00089947 */ /* 0x004fea0003800000 */
.L_x_113:
[----:B------:R-:W-:Y:S05]  /*6bf0*/  @!P0 BRA `(.L_x_115) ;  /* 0x0000000000408947 */ /* 0x000fea0003800000 */
[----:B------:R-:W3:Y:S01]  /*6c00*/  LDCU.64 UR8, c[0x4][0x70] ;  /* 0x01000e00ff0877ac */ /* 0x000ee20008000a00 */
[----:B-1----:R-:W-:Y:S01]  /*6c10*/  MOV R3, 0x0 ;  /* 0x0000000000037802 */ /* 0x002fe20000000f00 */
[----:B------:R-:W-:Y:S02]  /*6c20*/  HFMA2 R12, -RZ, RZ, 0, 5.9604644775390625e-08 ;  /* 0x00000001ff0c7431 */ /* 0x000fe400000001ff */
[----:B------:R-:W-:Y:S02]  /*6c30*/  IMAD.MOV.U32 R8, RZ, RZ, 0x192 ;  /* 0x00000192ff087424 */ /* 0x000fe400078e00ff */
[----:B------:R-:W-:Y:S01]  /*6c40*/  IMAD.MOV.U32 R13, RZ, RZ, RZ ;  /* 0x000000ffff0d7224 */ /* 0x000fe200078e00ff */
[----:B------:R-:W1:Y:S01]  /*6c50*/  LDCU.64 UR6, c[0x4][0x78] ;  /* 0x01000f00ff0677ac */ /* 0x000e620008000a00 */
[----:B------:R-:W2:Y:S01]  /*6c60*/  LDC.64 R2, c[0x4][R3] ;  /* 0x0100000003027b82 */ /* 0x000ea20000000a00 */
[----:B------:R-:W5:Y:S01]  /*6c70*/  LDCU.64 UR4, c[0x4][0x10] ;  /* 0x01000200ff0477ac */ /* 0x000f620008000a00 */
[----:B---3--:R-:W-:Y:S01]  /*6c80*/  MOV R5, UR9 ;  /* 0x0000000900057c02 */ /* 0x008fe20008000f00 */
[----:B------:R-:W-:Y:S01]  /*6c90*/  IMAD.U32 R4, RZ, RZ, UR8 ;  /* 0x00000008ff047e24 */ /* 0x000fe2000f8e00ff */
[----:B-1----:R-:W-:Y:S01]  /*6ca0*/  MOV R7, UR7 ;  /* 0x0000000700077c02 */ /* 0x002fe20008000f00 */
[----:B------:R-:W-:Y:S01]  /*6cb0*/  IMAD.U32 R6, RZ, RZ, UR6 ;  /* 0x00000006ff067e24 */ /* 0x000fe2000f8e00ff */
[----:B-----5:R-:W-:Y:S01]  /*6cc0*/  MOV R11, UR5 ;  /* 0x00000005000b7c02 */ /* 0x020fe20008000f00 */
[----:B------:R-:W-:Y:S02]  /*6cd0*/  IMAD.U32 R10, RZ, RZ, UR4 ;  /* 0x00000004ff0a7e24 */ /* 0x000fe4000f8e00ff */
[----:B------:R-:W-:Y:S07]  /*6ce0*/  LEPC R20, `(.L_x_115) ;  /* 0x000000001014794e */ /* 0x000fee0000000000 */
[----:B--2-4-:R-:W-:Y:S05]  /*6cf0*/  CALL.ABS.NOINC R2 ;  /* 0x0000000002007343 */ /* 0x014fea0003c00000 */
.L_x_115:
[----:B------:R-:W-:Y:S05]  /*6d00*/  WARPSYNC.ALL ;  /* 0x0000000000007948 */ /* 0x000fea0003800000 */
[----:B------:R-:W-:Y:S01]  /*6d10*/  R2UR UR4, R71 ;  /* 0x00000000470472ca */ /* 0x000fe200000e0000 */
[--C-:B-1----:R-:W-:Y:S01]  /*6d20*/  HADD2.F32 R72, -RZ, R80.reuse.H0_H0 ;  /* 0x20000050ff487230 */ /* 0x102fe20000004100 */
[----:B------:R-:W-:Y:S01]  /*6d30*/  MOV R100, 0xfffffff0 ;  /* 0xfffffff000647802 */ /* 0x000fe20000000f00 */
[----:B------:R-:W-:Y:S01]  /*6d40*/  HADD2.F32 R75, -RZ, R80.H1_H1 ;  /* 0x30000050ff4b7230 */ /* 0x000fe20000004100 */
[----:B------:R-:W-:Y:S01]  /*6d50*/  ISETP.NE.U32.AND P6, PT, R149, 0x1, PT ;  /* 0x000000019500780c */ /* 0x000fe20003fc5070 */
[----:B------:R-:W-:Y:S01]  /*6d60*/  HADD2.F32 R74, -RZ, R81.H1_H1 ;  /* 0x30000051ff4a7230 */ /* 0x000fe20000004100 */
[----:B------:R-:W-:Y:S01]  /*6d70*/  ISETP.NE.AND P0, PT, R163, RZ, PT ;  /* 0x000000ffa300720c */ /* 0x000fe20003f05270 */
[--C-:B------:R-:W-:Y:S01]  /*6d80*/  HADD2.F32 R77, -RZ, R99.reuse.H0_H0 ;  /* 0x20000063ff4d7230 */ /* 0x100fe20000004100 */
[----:B------:R-:W-:Y:S01]  /*6d90*/  SEL R100, R100, 0x10, !P6 ;  /* 0x0000001064647807 */ /* 0x000fe20007000000 */
[----:B------:R-:W-:Y:S01]  /*6da0*/  HADD2.F32 R76, -RZ, R99.H1_H1 ;  /* 0x30000063ff4c7230 */ /* 0x000fe20000004100 */
[----:B------:R-:W-:Y:S02]  /*6db0*/  BSSY.RECONVERGENT B0, `(.L_x_116) ;  /* 0x00000fb000007945 */ /* 0x000fe40003800200 */
[----:B------:R-:W-:Y:S01]  /*6dc0*/  IADD3 R168, PT, PT, R87, R100, RZ ;  /* 0x0000006457a87210 */ /* 0x000fe20007ffe0ff */
[----:B------:R-:W2:Y:S01]  /*6dd0*/  LDTM.x64 R4, tmem[UR4] ;  /* 0x00000004000479ee */ /* 0x000ea20008340000 */
[C---:B------:R-:W-:Y:S02]  /*6de0*/  IADD3 R169, PT, PT, R100.reuse, R165, RZ ;  /* 0x000000a564a97210 */ /* 0x040fe40007ffe0ff */
[C---:B------:R-:W-:Y:S02]  /*6df0*/  IADD3 R171, PT, PT, R100.reuse, R157, RZ ;  /* 0x0000009d64ab7210 */ /* 0x040fe40007ffe0ff */
[----:B------:R-:W-:Y:S01]  /*6e00*/  IADD3 R170, PT, PT, R100, R156, RZ ;  /* 0x0000009c64aa7210 */ /* 0x000fe20007ffe0ff */
[C---:B--2-4-:R-:W-:Y:S01]  /*6e10*/  FMUL R0, R70.reuse, R4 ;  /* 0x0000000446007220 */ /* 0x054fe20000400000 */
[C---:B------:R-:W-:Y:S01]  /*6e20*/  FMUL R2, R70.reuse, R5 ;  /* 0x0000000546027220 */ /* 0x040fe20000400000 */
[C---:B------:R-:W-:Y:S01]  /*6e30*/  FMUL R3, R70.reuse, R6 ;  /* 0x0000000646037220 */ /* 0x040fe20000400000 */
[C---:B------:R-:W-:Y:S01]  /*6e40*/  FMUL R7, R70.reuse, R7 ;  /* 0x0000000746077220 */ /* 0x040fe20000400000 */
[C---:B------:R-:W-:Y:S01]  /*6e50*/  FFMA R0, R73.reuse, R72, R0 ;  /* 0x0000004849007223 */ /* 0x040fe20000000000 */
[----:B------:R-:W-:Y:S02]  /*6e60*/  HADD2.F32 R72, -RZ, R81.H0_H0 ;  /* 0x20000051ff487230 */ /* 0x000fe40000004100 */
[C---:B------:R-:W-:Y:S01]  /*6e70*/  FFMA R2, R73.reuse, R75, R2 ;  /* 0x0000004b49027223 */ /* 0x040fe20000000002 */
[--C-:B------:R-:W-:Y:S02]  /*6e80*/  HADD2.F32 R75, -RZ, R82.reuse.H0_H0 ;  /* 0x20000052ff4b7230 */ /* 0x100fe40000004100 */
[C---:B------:R-:W-:Y:S01]  /*6e90*/  FMUL R4, R70.reuse, R8 ;  /* 0x0000000846047220 */ /* 0x040fe20000400000 */
[----:B------:R-:W-:Y:S01]  /*6ea0*/  FMUL R5, R70, R9 ;  /* 0x0000000946057220 */ /* 0x000fe20000400000 */
[C---:B------:R-:W-:Y:S01]  /*6eb0*/  FFMA R3, R73.reuse, R72, R3 ;  /* 0x0000004849037223 */ /* 0x040fe20000000003 */
[----:B------:R-:W-:Y:S01]  /*6ec0*/  HADD2.F32 R72, -RZ, R82.H1_H1 ;  /* 0x30000052ff487230 */ /* 0x000fe20000004100 */
[----:B------:R-:W-:Y:S01]  /*6ed0*/  F2FP.F16.F32.PACK_AB R92, R2, R0 ;  /* 0x00000000025c723e */ /* 0x000fe200000000ff */
[C---:B------:R-:W-:Y:S01]  /*6ee0*/  FFMA R7, R73.reuse, R74, R7 ;  /* 0x0000004a49077223 */ /* 0x040fe20000000007 */
[C---:B------:R-:W-:Y:S01]  /*6ef0*/  FFMA R4, R73.reuse, R75, R4 ;  /* 0x0000004b49047223 */ /* 0x040fe20000000004 */
[--C-:B------:R-:W-:Y:S02]  /*6f00*/  HADD2.F32 R74, -RZ, R83.reuse.H0_H0 ;  /* 0x20000053ff4a7230 */ /* 0x100fe40000004100 */
[----:B------:R-:W-:Y:S01]  /*6f10*/  FFMA R5, R73, R72, R5 ;  /* 0x0000004849057223 */ /* 0x000fe20000000005 */
[C---:B------:R-:W-:Y:S01]  /*6f20*/  FMUL R6, R70.reuse, R10 ;  /* 0x0000000a46067220 */ /* 0x040fe20000400000 */
[----:B------:R-:W-:Y:S01]  /*6f30*/  HADD2.F32 R72, -RZ, R83.H1_H1 ;  /* 0x30000053ff487230 */ /* 0x000fe20000004100 */
[----:B------:R-:W-:Y:S01]  /*6f40*/  F2FP.F16.F32.PACK_AB R93, R7, R3 ;  /* 0x00000003075d723e */ /* 0x000fe200000000ff */
[C---:B------:R-:W-:Y:S01]  /*6f50*/  FMUL R11, R70.reuse, R11 ;  /* 0x0000000b460b7220 */ /* 0x040fe20000400000 */
[----:B------:R-:W-:Y:S01]  /*6f60*/  F2FP.F16.F32.PACK_AB R94, R5, R4 ;  /* 0x00000004055e723e */ /* 0x000fe200000000ff */
[C---:B------:R-:W-:Y:S01]  /*6f70*/  FFMA R6, R73.reuse, R74, R6 ;  /* 0x0000004a49067223 */ /* 0x040fe20000000006 */
[C---:B------:R-:W-:Y:S01]  /*6f80*/  FMUL R8, R70.reuse, R12 ;  /* 0x0000000c46087220 */ /* 0x040fe20000400000 */
[----:B------:R-:W-:Y:S01]  /*6f90*/  FFMA R11, R73, R72, R11 ;  /* 0x00000048490b7223 */ /* 0x000fe2000000000b */
[--C-:B------:R-:W-:Y:S02]  /*6fa0*/  HADD2.F32 R72, -RZ, R88.reuse.H0_H0 ;  /* 0x20000058ff487230 */ /* 0x100fe40000004100 */
[C---:B------:R-:W-:Y:S01]  /*6fb0*/  FMUL R9, R70.reuse, R13 ;  /* 0x0000000d46097220 */ /* 0x040fe20000400000 */
[----:B------:R-:W-:Y:S02]  /*6fc0*/  HADD2.F32 R74, -RZ, R88.H1_H1 ;  /* 0x30000058ff4a7230 */ /* 0x000fe40000004100 */
[C---:B------:R-:W-:Y:S01]  /*6fd0*/  FMUL R10, R70.reuse, R14 ;  /* 0x0000000e460a7220 */ /* 0x040fe20000400000 */
[--C-:B------:R-:W-:Y:S01]  /*6fe0*/  HADD2.F32 R75, -RZ, R89.reuse.H0_H0 ;  /* 0x20000059ff4b7230 */ /* 0x100fe20000004100 */
[----:B------:R-:W-:Y:S01]  /*6ff0*/  F2FP.F16.F32.PACK_AB R95, R11, R6 ;  /* 0x000000060b5f723e */ /* 0x000fe200000000ff */
[C---:B------:R-:W-:Y:S01]  /*7000*/  FFMA R8, R73.reuse, R72, R8 ;  /* 0x0000004849087223 */ /* 0x040fe20000000008 */
[----:B------:R-:W-:Y:S02]  /*7010*/  HADD2.F32 R72, -RZ, R89.H1_H1 ;  /* 0x30000059ff487230 */ /* 0x000fe40000004100 */
[C---:B------:R-:W-:Y:S01]  /*7020*/  FFMA R9, R73.reuse, R74, R9 ;  /* 0x0000004a49097223 */ /* 0x040fe20000000009 */
[----:B------:R-:W-:Y:S01]  /*7030*/  FFMA R10, R73, R75, R10 ;  /* 0x0000004b490a7223 */ /* 0x000fe2000000000a */
[----:B------:R1:W-:Y:S01]  /*7040*/  STS.128 [R166+UR44+0x400], R92 ;  /* 0x0004005ca6007988 */ /* 0x0003e20008000c2c */
[C---:B------:R-:W-:Y:S01]  /*7050*/  FMUL R15, R70.reuse, R15 ;  /* 0x0000000f460f7220 */ /* 0x040fe20000400000 */
[--C-:B------:R-:W-:Y:S01]  /*7060*/  HADD2.F32 R75, -RZ, R90.reuse.H0_H0 ;  /* 0x2000005aff4b7230 */ /* 0x100fe20000004100 */
[----:B------:R-:W-:Y:S01]  /*7070*/  F2FP.F16.F32.PACK_AB R108, R9, R8 ;  /* 0x00000008096c723e */ /* 0x000fe200000000ff */
[----:B------:R-:W-:Y:S02]  /*7080*/  HADD2.F32 R74, -RZ, R90.H1_H1 ;  /* 0x3000005aff4a7230 */ /* 0x000fe40000004100 */
[----:B------:R-:W-:Y:S01]  /*7090*/  FFMA R15, R73, R72, R15 ;  /* 0x00000048490f7223 */ /* 0x000fe2000000000f */
[C---:B------:R-:W-:Y:S01]  /*70a0*/  FMUL R12, R70.reuse, R16 ;  /* 0x00000010460c7220 */ /* 0x040fe20000400000 */
[C---:B------:R-:W-:Y:S01]  /*70b0*/  FMUL R13, R70.reuse, R17 ;  /* 0x00000011460d7220 */ /* 0x040fe20000400000 */
[--C-:B------:R-:W-:Y:S02]  /*70c0*/  HADD2.F32 R72, -RZ, R91.reuse.H0_H0 ;  /* 0x2000005bff487230 */ /* 0x100fe40000004100 */
[C---:B------:R-:W-:Y:S01]  /*70d0*/  FMUL R14, R70.reuse, R18 ;  /* 0x00000012460e7220 */ /* 0x040fe20000400000 */
[----:B------:R-:W-:Y:S01]  /*70e0*/  F2FP.F16.F32.PACK_AB R109, R15, R10 ;  /* 0x0000000a0f6d723e */ /* 0x000fe200000000ff */
[C---:B------:R-:W-:Y:S01]  /*70f0*/  FFMA R12, R73.reuse, R75, R12 ;  /* 0x0000004b490c7223 */ /* 0x040fe2000000000c */
[C---:B------:R-:W-:Y:S01]  /*7100*/  FFMA R13, R73.reuse, R74, R13 ;  /* 0x0000004a490d7223 */ /* 0x040fe2000000000d */
[----:B------:R-:W-:Y:S01]  /*7110*/  FFMA R14, R73, R72, R14 ;  /* 0x00000048490e7223 */ /* 0x000fe2000000000e */
[----:B------:R-:W-:Y:S02]  /*7120*/  HADD2.F32 R74, -RZ, R91.H1_H1 ;  /* 0x3000005bff4a7230 */ /* 0x000fe40000004100 */
[C---:B------:R-:W-:Y:S01]  /*7130*/  FMUL R19, R70.reuse, R19 ;  /* 0x0000001346137220 */ /* 0x040fe20000400000 */
[--C-:B------:R-:W-:Y:S01]  /*7140*/  HADD2.F32 R72, -RZ, R96.reuse.H0_H0 ;  /* 0x20000060ff487230 */ /* 0x100fe20000004100 */
[----:B------:R-:W-:Y:S01]  /*7150*/  F2FP.F16.F32.PACK_AB R110, R13, R12 ;  /* 0x0000000c0d6e723e */ /* 0x000fe200000000ff */
[C---:B------:R-:W-:Y:S01]  /*7160*/  FMUL R16, R70.reuse, R20 ;  /* 0x0000001446107220 */ /* 0x040fe20000400000 */
[C---:B------:R-:W-:Y:S01]  /*7170*/  FFMA R19, R73.reuse, R74, R19 ;  /* 0x0000004a49137223 */ /* 0x040fe20000000013 */
[----:B------:R-:W-:Y:S02]  /*7180*/  HADD2.F32 R74, -RZ, R96.H1_H1 ;  /* 0x30000060ff4a7230 */ /* 0x000fe40000004100 */
[C---:B------:R-:W-:Y:S01]  /*7190*/  FMUL R17, R70.reuse, R21 ;  /* 0x0000001546117220 */ /* 0x040fe20000400000 */
[----:B------:R-:W-:Y:S01]  /*71a0*/  FFMA R16, R73, R72, R16 ;  /* 0x0000004849107223 */ /* 0x000fe20000000010 */
[--C-:B------:R-:W-:Y:S01]  /*71b0*/  HADD2.F32 R72, -RZ, R97.reuse.H0_H0 ;  /* 0x20000061ff487230 */ /* 0x100fe20000004100 */
[----:B------:R-:W-:Y:S01]  /*71c0*/  F2FP.F16.F32.PACK_AB R111, R19, R14 ;  /* 0x0000000e136f723e */ /* 0x000fe200000000ff */
[----:B------:R-:W-:Y:S01]  /*71d0*/  FFMA R17, R73, R74, R17 ;  /* 0x0000004a49117223 */ /* 0x000fe20000000011 */
[C---:B------:R-:W-:Y:S01]  /*71e0*/  FMUL R18, R70.reuse, R22 ;  /* 0x0000001646127220 */ /* 0x040fe20000400000 */
[C---:B------:R-:W-:Y:S01]  /*71f0*/  FMUL R23, R70.reuse, R23 ;  /* 0x0000001746177220 */ /* 0x040fe20000400000 */
[--C-:B------:R-:W-:Y:S01]  /*7200*/  HADD2.F32 R75, -RZ, R98.reuse.H0_H0 ;  /* 0x20000062ff4b7230 */ /* 0x100fe20000004100 */
[----:B------:R2:W-:Y:S01]  /*7210*/  STS.128 [R168+0x400], R108 ;  /* 0x0004006ca8007388 */ /* 0x0005e20000000c00 */
[----:B------:R-:W-:Y:S01]  /*7220*/  F2FP.F16.F32.PACK_AB R116, R17, R16 ;  /* 0x000000101174723e */ /* 0x000fe200000000ff */
[C---:B------:R-:W-:Y:S01]  /*7230*/  FFMA R18, R73.reuse, R72, R18 ;  /* 0x0000004849127223 */ /* 0x040fe20000000012 */
[----:B------:R-:W-:Y:S02]  /*7240*/  HADD2.F32 R72, -RZ, R97.H1_H1 ;  /* 0x30000061ff487230 */ /* 0x000fe40000004100 */
[C---:B------:R-:W-:Y:S01]  /*7250*/  FMUL R20, R70.reuse, R24 ;  /* 0x0000001846147220 */ /* 0x040fe20000400000 */
[----:B------:R-:W-:Y:S02]  /*7260*/  HADD2.F32 R74, -RZ, R98.H1_H1 ;  /* 0x30000062ff4a7230 */ /* 0x000fe40000004100 */
[C---:B------:R-:W-:Y:S01]  /*7270*/  FMUL R21, R70.reuse, R25 ;  /* 0x0000001946157220 */ /* 0x040fe20000400000 */
[C---:B------:R-:W-:Y:S01]  /*7280*/  FMUL R22, R70.reuse, R26 ;  /* 0x0000001a46167220 */ /* 0x040fe20000400000 */
[C---:B------:R-:W-:Y:S01]  /*7290*/  FFMA R23, R73.reuse, R72, R23 ;  /* 0x0000004849177223 */ /* 0x040fe20000000017 */
[C---:B------:R-:W-:Y:S01]  /*72a0*/  FFMA R20, R73.reuse, R75, R20 ;  /* 0x0000004b49147223 */ /* 0x040fe20000000014 */
[C---:B------:R-:W-:Y:S01]  /*72b0*/  FFMA R21, R73.reuse, R74, R21 ;  /* 0x0000004a49157223 */ /* 0x040fe20000000015 */
[----:B------:R-:W-:Y:S01]  /*72c0*/  FFMA R22, R73, R77, R22 ;  /* 0x0000004d49167223 */ /* 0x000fe20000000016 */
[C---:B------:R-:W-:Y:S01]  /*72d0*/  FMUL R27, R70.reuse, R27 ;  /* 0x0000001b461b7220 */ /* 0x040fe20000400000 */
[--C-:B------:R-:W-:Y:S01]  /*72e0*/  HADD2.F32 R72, -RZ, R104.reuse.H0_H0 ;  /* 0x20000068ff487230 */ /* 0x100fe20000004100 */
[----:B------:R-:W-:Y:S01]  /*72f0*/  F2FP.F16.F32.PACK_AB R117, R23, R18 ;  /* 0x000000121775723e */ /* 0x000fe200000000ff */
[C---:B------:R-:W-:Y:S01]  /*7300*/  FMUL R24, R70.reuse, R28 ;  /* 0x0000001c46187220 */ /* 0x040fe20000400000 */
[----:B------:R-:W-:Y:S01]  /*7310*/  F2FP.F16.F32.PACK_AB R118, R21, R20 ;  /* 0x000000141576723e */ /* 0x000fe200000000ff */
[C---:B------:R-:W-:Y:S01]  /*7320*/  FFMA R27, R73.reuse, R76, R27 ;  /* 0x0000004c491b7223 */ /* 0x040fe2000000001b */
[----:B------:R-:W-:Y:S02]  /*7330*/  HADD2.F32 R74, -RZ, R104.H1_H1 ;  /* 0x30000068ff4a7230 */ /* 0x000fe40000004100 */
[----:B------:R-:W-:Y:S01]  /*7340*/  FFMA R24, R73, R72, R24 ;  /* 0x0000004849187223 */ /* 0x000fe20000000018 */
[C---:B------:R-:W-:Y:S01]  /*7350*/  FMUL R25, R70.reuse, R29 ;  /* 0x0000001d46197220 */ /* 0x040fe20000400000 */
[--C-:B------:R-:W-:Y:S01]  /*7360*/  HADD2.F32 R75, -RZ, R105.reuse.H0_H0 ;  /* 0x20000069ff4b7230 */ /* 0x100fe20000004100 */
[----:B------:R-:W-:Y:S01]  /*7370*/  F2FP.F16.F32.PACK_AB R119, R27, R22 ;  /* 0x000000161b77723e */ /* 0x000fe200000000ff */
[C---:B------:R-:W-:Y:S01]  /*7380*/  FMUL R26, R70.reuse, R30 ;  /* 0x0000001e461a7220 */ /* 0x040fe20000400000 */
[----:B------:R-:W-:Y:S02]  /*7390*/  HADD2.F32 R72, -RZ, R105.H1_H1 ;  /* 0x30000069ff487230 */ /* 0x000fe40000004100 */
[C---:B------:R-:W-:Y:S01]  /*73a0*/  FFMA R25, R73.reuse, R74, R25 ;  /* 0x0000004a49197223 */ /* 0x040fe20000000019 */
[C---:B------:R-:W-:Y:S01]  /*73b0*/  FMUL R31, R70.reuse, R31 ;  /* 0x0000001f461f7220 */ /* 0x040fe20000400000 */
[----:B------:R3:W-:Y:S01]  /*73c0*/  STS.128 [R165+0x400], R116 ;  /* 0x00040074a5007388 */ /* 0x0007e20000000c00 */
[----:B------:R-:W-:Y:S01]  /*73d0*/  FFMA R26, R73, R75, R26 ;  /* 0x0000004b491a7223 */ /* 0x000fe2000000001a */
[--C-:B------:R-:W-:Y:S01]  /*73e0*/  HADD2.F32 R75, -RZ, R106.reuse.H0_H0 ;  /* 0x2000006aff4b7230 */ /* 0x100fe20000004100 */
[----:B-1----:R-:W-:Y:S01]  /*73f0*/  F2FP.F16.F32.PACK_AB R92, R25, R24 ;  /* 0x00000018195c723e */ /* 0x002fe200000000ff */
[----:B------:R-:W-:Y:S01]  /*7400*/  FFMA R31, R73, R72, R31 ;  /* 0x00000048491f7223 */ /* 0x000fe2000000001f */
[C---:B------:R-:W-:Y:S01]  /*7410*/  FMUL R28, R70.reuse, R32 ;  /* 0x00000020461c7220 */ /* 0x040fe20000400000 */
[----:B------:R-:W-:Y:S02]  /*7420*/  HADD2.F32 R72, -RZ, R106.H1_H1 ;  /* 0x3000006aff487230 */ /* 0x000fe40000004100 */
[C---:B------:R-:W-:Y:S01]  /*7430*/  FMUL R29, R70.reuse, R33 ;  /* 0x00000021461d7220 */ /* 0x040fe20000400000 */
[--C-:B------:R-:W-:Y:S01]  /*7440*/  HADD2.F32 R77, -RZ, R107.reuse.H0_H0 ;  /* 0x2000006bff4d7230 */ /* 0x100fe20000004100 */
[----:B------:R-:W-:Y:S01]  /*7450*/  F2FP.F16.F32.PACK_AB R93, R31, R26 ;  /* 0x0000001a1f5d723e */ /* 0x000fe200000000ff */
[C---:B------:R-:W-:Y:S01]  /*7460*/  FFMA R28, R73.reuse, R75, R28 ;  /* 0x0000004b491c7223 */ /* 0x040fe2000000001c */
        /* <DEDUP_REMOVED lines=16> */
[----:B------:R-:W-:Y:S01]  /*7570*/  HADD2.F32 R72, -RZ, R113.H1_H1 ;  /* 0x30000071ff487230 */ /* 0x000fe20000004100 */
[----:B------:R1:W-:Y:S01]  /*7580*/  STS.128 [R169+0x400], R92 ;  /* 0x0004005ca9007388 */ /* 0x0003e20000000c00 */
[C---:B------:R-:W-:Y:S01]  /*7590*/  FMUL R39, R70.reuse, R39 ;  /* 0x0000002746277220 */ /* 0x040fe20000400000 */
[----:B--2---:R-:W-:Y:S01]  /*75a0*/  F2FP.F16.F32.PACK_AB R108, R33, R32 ;  /* 0x00000020216c723e */ /* 0x004fe200000000ff */
[C---:B------:R-:W-:Y:S01]  /*75b0*/  FFMA R34, R73.reuse, R75, R34 ;  /* 0x0000004b49227223 */ /* 0x040fe20000000022 */
[--C-:B------:R-:W-:Y:S02]  /*75c0*/  HADD2.F32 R75, -RZ, R114.reuse.H0_H0 ;  /* 0x20000072ff4b7230 */ /* 0x100fe40000004100 */
        /* <DEDUP_REMOVED lines=26> */
[----:B---3--:R-:W-:Y:S01]  /*7770*/  F2FP.F16.F32.PACK_AB R116, R41, R40 ;  /* 0x000000282974723e */ /* 0x008fe200000000ff */
        /* <DEDUP_REMOVED lines=9> */
[C---:B------:R-:W-:Y:S01]  /*7810*/  FFMA R45, R73.reuse, R74, R45 ;  /* 0x0000004a492d7223 */ /* 0x040fe2000000002d */
[C---:B------:R-:W-:Y:S01]  /*7820*/  FMUL R46, R70.reuse, R50 ;  /* 0x00000032462e7220 */ /* 0x040fe20000400000 */
[----:B------:R-:W-:Y:S02]  /*7830*/  HADD2.F32 R72, -RZ, R123.H1_H1 ;  /* 0x3000007bff487230 */ /* 0x000fe40000004100 */
[C---:B------:R-:W-:Y:S01]  /*7840*/  FMUL R51, R70.reuse, R51 ;  /* 0x0000003346337220 */ /* 0x040fe20000400000 */
[C---:B------:R-:W-:Y:S01]  /*7850*/  FMUL R48, R70.reuse, R52 ;  /* 0x0000003446307220 */ /* 0x040fe20000400000 */
[C---:B------:R-:W-:Y:S01]  /*7860*/  FFMA R46, R73.reuse, R75, R46 ;  /* 0x0000004b492e7223 */ /* 0x040fe2000000002e */
[--C-:B------:R-:W-:Y:S02]  /*7870*/  HADD2.F32 R75, -RZ, R128.reuse.H0_H0 ;  /* 0x20000080ff4b7230 */ /* 0x100fe40000004100 */
[C---:B------:R-:W-:Y:S01]  /*7880*/  FFMA R51, R73.reuse, R72, R51 ;  /* 0x0000004849337223 */ /* 0x040fe20000000033 */
[----:B------:R-:W-:Y:S02]  /*7890*/  HADD2.F32 R74, -RZ, R128.H1_H1 ;  /* 0x30000080ff4a7230 */ /* 0x000fe40000004100 */
[C---:B------:R-:W-:Y:S01]  /*78a0*/  FMUL R49, R70.reuse, R53 ;  /* 0x0000003546317220 */ /* 0x040fe20000400000 */
[--C-:B------:R-:W-:Y:S02]  /*78b0*/  HADD2.F32 R77, -RZ, R129.reuse.H0_H0 ;  /* 0x20000081ff4d7230 */ /* 0x100fe40000004100 */
[C---:B------:R-:W-:Y:S01]  /*78c0*/  FMUL R50, R70.reuse, R54 ;  /* 0x0000003646327220 */ /* 0x040fe20000400000 */
[----:B------:R-:W-:Y:S02]  /*78d0*/  HADD2.F32 R72, -RZ, R129.H1_H1 ;  /* 0x30000081ff487230 */ /* 0x000fe40000004100 */
[C---:B------:R-:W-:Y:S01]  /*78e0*/  FMUL R55, R70.reuse, R55 ;  /* 0x0000003746377220 */ /* 0x040fe20000400000 */
[C---:B------:R-:W-:Y:S01]  /*78f0*/  FFMA R48, R73.reuse, R75, R48 ;  /* 0x0000004b49307223 */ /* 0x040fe20000000030 */
[C---:B------:R-:W-:Y:S01]  /*7900*/  FFMA R49, R73.reuse, R74, R49 ;  /* 0x0000004a49317223 */ /* 0x040fe20000000031 */
[C---:B------:R-:W-:Y:S01]  /*7910*/  FFMA R50, R73.reuse, R77, R50 ;  /* 0x0000004d49327223 */ /* 0x040fe20000000032 */
[C---:B------:R-:W-:Y:S01]  /*7920*/  FFMA R55, R73.reuse, R72, R55 ;  /* 0x0000004849377223 */ /* 0x040fe20000000037 */
[--C-:B------:R-:W-:Y:S02]  /*7930*/  HADD2.F32 R75, -RZ, R130.reuse.H0_H0 ;  /* 0x20000082ff4b7230 */ /* 0x100fe40000004100 */
[C---:B------:R-:W-:Y:S01]  /*7940*/  FMUL R52, R70.reuse, R56 ;  /* 0x0000003846347220 */ /* 0x040fe20000400000 */
        /* <DEDUP_REMOVED lines=9> */
[----:B------:R-:W-:Y:S01]  /*79e0*/  FFMA R59, R73, R74, R59 ;  /* 0x0000004a493b7223 */ /* 0x000fe2000000003b */
[--C-:B------:R-:W-:Y:S02]  /*79f0*/  HADD2.F32 R72, -RZ, R136.reuse.H0_H0 ;  /* 0x20000088ff487230 */ /* 0x100fe40000004100 */
[C---:B------:R-:W-:Y:S01]  /*7a00*/  FMUL R56, R70.reuse, R60 ;  /* 0x0000003c46387220 */ /* 0x040fe20000400000 */
[----:B------:R-:W-:Y:S02]  /*7a10*/  HADD2.F32 R74, -RZ, R136.H1_H1 ;  /* 0x30000088ff4a7230 */ /* 0x000fe40000004100 */
[C---:B------:R-:W-:Y:S01]  /*7a20*/  FMUL R57, R70.reuse, R61 ;  /* 0x0000003d46397220 */ /* 0x040fe20000400000 */
[--C-:B------:R-:W-:Y:S02]  /*7a30*/  HADD2.F32 R75, -RZ, R137.reuse.H0_H0 ;  /* 0x20000089ff4b7230 */ /* 0x100fe40000004100 */
[C---:B------:R-:W-:Y:S01]  /*7a40*/  FMUL R58, R70.reuse, R62 ;  /* 0x0000003e463a7220 */ /* 0x040fe20000400000 */
[----:B------:R-:W-:Y:S01]  /*7a50*/  F2FP.F16.F32.PACK_AB R118, R45, R44 ;  /* 0x0000002c2d76723e */ /* 0x000fe200000000ff */
[----:B------:R-:W-:Y:S01]  /*7a60*/  FFMA R56, R73, R72, R56 ;  /* 0x0000004849387223 */ /* 0x000fe20000000038 */
[----:B------:R-:W-:Y:S01]  /*7a70*/  F2FP.F16.F32.PACK_AB R119, R51, R46 ;  /* 0x0000002e3377723e */ /* 0x000fe200000000ff */
[C---:B------:R-:W-:Y:S01]  /*7a80*/  FFMA R57, R73.reuse, R74, R57 ;  /* 0x0000004a49397223 */ /* 0x040fe20000000039 */
[C---:B------:R-:W-:Y:S01]  /*7a90*/  FFMA R58, R73.reuse, R75, R58 ;  /* 0x0000004b493a7223 */ /* 0x040fe2000000003a */
[----:B------:R-:W-:Y:S02]  /*7aa0*/  HADD2.F32 R72, -RZ, R137.H1_H1 ;  /* 0x30000089ff487230 */ /* 0x000fe40000004100 */
[C---:B------:R-:W-:Y:S01]  /*7ab0*/  FMUL R63, R70.reuse, R63 ;  /* 0x0000003f463f7220 */ /* 0x040fe20000400000 */
[----:B------:R1:W-:Y:S01]  /*7ac0*/  STS.128 [R171+0x400], R116 ;  /* 0x00040074ab007388 */ /* 0x0003e20000000c00 */
[--C-:B------:R-:W-:Y:S02]  /*7ad0*/  HADD2.F32 R75, -RZ, R138.reuse.H0_H0 ;  /* 0x2000008aff4b7230 */ /* 0x100fe40000004100 */
[C---:B------:R-:W-:Y:S01]  /*7ae0*/  FMUL R60, R70.reuse, R64 ;  /* 0x00000040463c7220 */ /* 0x040fe20000400000 */
[----:B------:R-:W-:Y:S02]  /*7af0*/  HADD2.F32 R74, -RZ, R138.H1_H1 ;  /* 0x3000008aff4a7230 */ /* 0x000fe40000004100 */
[C---:B------:R-:W-:Y:S01]  /*7b00*/  FMUL R61, R70.reuse, R65 ;  /* 0x00000041463d7220 */ /* 0x040fe20000400000 */
[--C-:B------:R-:W-:Y:S02]  /*7b10*/  HADD2.F32 R77, -RZ, R139.reuse.H0_H0 ;  /* 0x2000008bff4d7230 */ /* 0x100fe40000004100 */
[C---:B------:R-:W-:Y:S01]  /*7b20*/  FMUL R62, R70.reuse, R66 ;  /* 0x00000042463e7220 */ /* 0x040fe20000400000 */
[----:B------:R-:W-:Y:S02]  /*7b30*/  HADD2.F32 R76, -RZ, R139.H1_H1 ;  /* 0x3000008bff4c7230 */ /* 0x000fe40000004100 */
[----:B------:R-:W-:Y:S01]  /*7b40*/  FFMA R63, R73, R72, R63 ;  /* 0x00000048493f7223 */ /* 0x000fe2000000003f */
[----:B------:R-:W-:Y:S01]  /*7b50*/  FMUL R67, R70, R67 ;  /* 0x0000004346437220 */ /* 0x000fe20000400000 */
[----:B------:R-:W-:Y:S01]  /*7b60*/  F2FP.F16.F32.PACK_AB R124, R49, R48 ;  /* 0x00000030317c723e */ /* 0x000fe200000000ff */
[----:B------:R-:W-:Y:S01]  /*7b70*/  FFMA R60, R73, R75, R60 ;  /* 0x0000004b493c7223 */ /* 0x000fe2000000003c */
[----:B------:R-:W-:Y:S01]  /*7b80*/  F2FP.F16.F32.PACK_AB R125, R55, R50 ;  /* 0x00000032377d723e */ /* 0x000fe200000000ff */
[----:B------:R-:W-:Y:S01]  /*7b90*/  FFMA R61, R73, R74, R61 ;  /* 0x0000004a493d7223 */ /* 0x000fe2000000003d */
[----:B------:R-:W-:Y:S01]  /*7ba0*/  F2FP.F16.F32.PACK_AB R126, R53, R52 ;  /* 0x00000034357e723e */ /* 0x000fe200000000ff */
[----:B------:R-:W-:Y:S01]  /*7bb0*/  FFMA R62, R73, R77, R62 ;  /* 0x0000004d493e7223 */ /* 0x000fe2000000003e */
[----:B------:R-:W-:Y:S01]  /*7bc0*/  F2FP.F16.F32.PACK_AB R127, R59, R54 ;  /* 0x000000363b7f723e */ /* 0x000fe200000000ff */
[----:B------:R-:W-:Y:S01]  /*7bd0*/  FFMA R67, R73, R76, R67 ;  /* 0x0000004c49437223 */ /* 0x000fe20000000043 */
[----:B------:R-:W-:Y:S02]  /*7be0*/  F2FP.F16.F32.PACK_AB R132, R57, R56 ;  /* 0x000000383984723e */ /* 0x000fe400000000ff */
[----:B------:R-:W-:Y:S01]  /*7bf0*/  F2FP.F16.F32.PACK_AB R133, R63, R58 ;  /* 0x0000003a3f85723e */ /* 0x000fe200000000ff */
[----:B------:R1:W-:Y:S01]  /*7c00*/  STS.128 [R156+0x400], R124 ;  /* 0x0004007c9c007388 */ /* 0x0003e20000000c00 */
[----:B------:R-:W-:Y:S02]  /*7c10*/  F2FP.F16.F32.PACK_AB R134, R61, R60 ;  /* 0x0000003c3d86723e */ /* 0x000fe400000000ff */
[----:B------:R-:W-:Y:S05]  /*7c20*/  F2FP.F16.F32.PACK_AB R135, R67, R62 ;  /* 0x0000003e4387723e */ /* 0x000fea00000000ff */
[----:B------:R1:W-:Y:S01]  /*7c30*/  STS.128 [R170+0x400], R132 ;  /* 0x00040084aa007388 */ /* 0x0003e20000000c00 */
[----:B------:R-:W-:Y:S01]  /*7c40*/  @!PT LDS RZ, [RZ] ;  /* 0x00000000fffff984 */ /* 0x000fe20000000800 */
[----:B------:R-:W-:Y:S01]  /*7c50*/  @!PT LDS RZ, [RZ] ;  /* 0x00000000fffff984 */ /* 0x000fe20000000800 */
[----:B------:R-:W-:Y:S01]  /*7c60*/  @!PT LDS RZ, [RZ] ;  /* 0x00000000fffff984 */ /* 0x000fe20000000800 */
[----:B------:R-:W-:Y:S01]  /*7c70*/  @!PT LDS RZ, [RZ] ;  /* 0x00000000fffff984 */ /* 0x000fe20000000800 */
[----:B------:R2:W-:Y:S07]  /*7c80*/  MEMBAR.ALL.CTA ;  /* 0x0000000000007992 */ /* 0x0005ee0000008000 */
[----:B--2---:R-:W2:Y:S02]  /*7c90*/  FENCE.VIEW.ASYNC.S ;  /* 0x00000000000073c6 */ /* 0x004ea40000000000 */
[----:B--2---:R-:W-:Y:S06]  /*7ca0*/  BAR.SYNC.DEFER_BLOCKING 0x1, 0x80 ;  /* 0x0042000000007b1d */ /* 0x004fec0000010000 */
[----:B------:R-:W-:Y:S05]  /*7cb0*/  @P0 BRA `(.L_x_117) ;  /* 0x0000000000280947 */ /* 0x000fea0003800000 */
[----:B------:R-:W2:Y:S01]  /*7cc0*/  LDCU.64 UR6, c[0x0][0x348] ;  /* 0x00006900ff0677ac */ /* 0x000ea20008000a00 */
[----:B------:R-:W-:Y:S01]  /*7cd0*/  UIADD3 UR4, UPT, UPT, UR44, 0x400, URZ ;  /* 0x000004002c047890 */ /* 0x000fe2000fffe0ff */
[----:B------:R-:W-:Y:S05]  /*7ce0*/  UMOV UR51, UR36 ;  /* 0x0000002400337c82 */ /* 0x000fea0008000000 */
[----:B------:R-:W-:Y:S04]  /*7cf0*/  MOV R153, UR4 ;  /* 0x0000000400997c02 */ /* 0x000fe80008000f00 */
[----:B------:R-:W-:Y:S01]  /*7d00*/  R2UR UR48, R153 ;  /* 0x00000000993072ca */ /* 0x000fe200000e0000 */
[----:B--2---:R-:W-:Y:S04]  /*7d10*/  UIADD3 UR4, UP0, UPT, UR6, 0x680, URZ ;  /* 0x0000068006047890 */ /* 0x004fe8000ff1e0ff */
[----:B------:R-:W-:Y:S09]  /*7d20*/  UIADD3.X UR5, UPT, UPT, URZ, UR7, URZ, UP0, !UPT ;  /* 0x00000007ff057290 */ /* 0x000ff200087fe4ff */
[----:B------:R2:W-:Y:S01]  /*7d30*/  UTMASTG.3D [UR48], [UR4] ;  /* 0x00000030040073b5 */ /* 0x0005e20008010000 */
[----:B------:R0:W-:Y:S01]  /*7d40*/  UTMACMDFLUSH ;  /* 0x00000000000079b7 */ /* 0x0001e20000000000 */
[----:B--2---:R-:W-:Y:S04]  /*7d50*/  DEPBAR.LE SB0, 0x1 ;  /* 0x000080400000791a */ /* 0x004fe80000000000 */
.L_x_117:
[----:B------:R-:W-:Y:S05]  /*7d60*/  BSYNC.RECONVERGENT B0 ;  /* 0x0000000000007941 */ /* 0x000fea0003800200 */
.L_x_116:
[----:B------:R-:W-:Y:S01]  /*7d70*/  BAR.SYNC.DEFER_BLOCKING 0x1, 0x80 ;  /* 0x0042000000007b1d */ /* 0x000fe20000010000 */
[----:B------:R-:W-:Y:S01]  /*7d80*/  ISETP.NE.AND P1, PT, R164, RZ, PT ;  /* 0x000000ffa400720c */ /* 0x000fe20003f25270 */
[----:B------:R-:W-:Y:S01]  /*7d90*/  UISETP.NE.AND UP0, UPT, UR47, URZ, UPT ;  /* 0x000000ff2f00728c */ /* 0x000fe2000bf05270 */
[----:B------:R-:W-:Y:S11]  /*7da0*/  LEA R3, R79, UR44, 0x3 ;  /* 0x0000002c4f037c11 */ /* 0x000ff6000f8e18ff */
[----:B------:R-:W-:Y:S01]  /*7db0*/  @P1 SHF.L.U32 R2, R160, 0x1f, RZ ;  /* 0x0000001fa0021819 */ /* 0x000fe200000006ff */
[----:B------:R-:W-:Y:S06]  /*7dc0*/  BRA.U !UP0, `(.L_x_118) ;  /* 0x0000000108247547 */ /* 0x000fec000b800000 */
[----:B------:R-:W-:Y:S01]  /*7dd0*/  IMAD.U32 R5, RZ, RZ, UR46 ;  /* 0x0000002eff057e24 */ /* 0x000fe2000f8e00ff */
[----:B------:R-:W-:Y:S01]  /*7de0*/  MOV R0, UR52 ;  /* 0x0000003400007c02 */ /* 0x000fe20008000f00 */
[----:B------:R-:W-:Y:S03]  /*7df0*/  UIADD3 UR4, UPT, UPT, UR46, 0x1, URZ ;  /* 0x000000012e047890 */ /* 0x000fe6000fffe0ff */
[----:B------:R-:W-:Y:S01]  /*7e00*/  @P1 LEA R5, R5, UR44, 0x3 ;  /* 0x0000002c05051c11 */ /* 0x000fe2000f8e18ff */
[----:B------:R-:W-:Y:S04]  /*7e10*/  UISETP.NE.AND UP0, UPT, UR4, 0x4, UPT ;  /* 0x000000040400788c */ /* 0x000fe8000bf05270 */
[----:B------:R-:W-:Y:S01]  /*7e20*/  @P1 VIADD R5, R5, 0x40 ;  /* 0x0000004005051836 */ /* 0x000fe20000000000 */
[----:B------:R-:W-:Y:S04]  /*7e30*/  USEL UR46, UR4, URZ, UP0 ;  /* 0x000000ff042e7287 */ /* 0x000fe80008000000 */
[----:B------:R-:W-:Y:S04]  /*7e40*/  @P1 PRMT R0, R0, 0x654, R5 ;  /* 0x0000065400001816 */ /* 0x000fe80000000005 */
[----:B------:R2:W-:Y:S04]  /*7e50*/  @P1 SYNCS.ARRIVE.TRANS64.RED.A1T0 RZ, [R0+URZ], RZ ;  /* 0x000000ff00ff19a7 */ /* 0x0005e800081004ff */
.L_x_118:
[----:B------:R-:W3:Y:S01]  /*7e60*/  @P1 SYNCS.PHASECHK.TRANS64.TRYWAIT P0, [R3+URZ+0x20], R2 ;  /* 0x00002002030015a7 */ /* 0x000ee200080011ff */
[----:B------:R-:W-:Y:S01]  /*7e70*/  BSSY B1, `(.L_x_119) ;  /* 0x000001f000017945 */ /* 0x000fe20003800000 */
[----:B---3--:R-:W-:Y:S03]  /*7e80*/  @P1 SEL R85, RZ, 0x1, !P0 ;  /* 0x00000001ff551807 */ /* 0x008fe60004000000 */
[----:B------:R-:W-:Y:S05]  /*7e90*/  @!P1 BRA `(.L_x_120) ;  /* 0x0000000000709947 */ /* 0x000fea0003800000 */
[----:B------:R-:W-:Y:S01]  /*7ea0*/  ISETP.NE.AND P1, PT, R86, RZ, PT ;  /* 0x000000ff5600720c */ /* 0x000fe20003f25270 */
[----:B------:R-:W-:Y:S01]  /*7eb0*/  BSSY B0, `(.L_x_121) ;  /* 0x000000b000007945 */ /* 0x000fe20003800000 */
[----:B------:R-:W-:Y:S11]  /*7ec0*/  ISETP.NE.AND P0, PT, R85, RZ, PT ;  /* 0x000000ff5500720c */ /* 0x000ff60003f05270 */
[----:B------:R-:W-:Y:S05]  /*7ed0*/  @P1 IMAD R4, R79, 0x4000, R166 ;  /* 0x000040004f041824 */ /* 0x000fea00078e02a6 */
[----:B------:R-:W-:Y:S04]  /*7ee0*/  @P1 IADD3 R9, PT, PT, R4, UR44, RZ ;  /* 0x0000002c04091c10 */ /* 0x000fe8000fffe0ff */
[----:B------:R-:W-:Y:S01]  /*7ef0*/  @P1 IADD3 R7, PT, PT, R84, R9, RZ ;  /* 0x0000000954071210 */ /* 0x000fe20007ffe0ff */
[--C-:B------:R-:W-:Y:S02]  /*7f00*/  @P1 IMAD.IADD R5, R78, 0x1, R9.reuse ;  /* 0x000000014e051824 */ /* 0x100fe400078e0209 */
[----:B------:R-:W-:Y:S01]  /*7f10*/  @P1 IMAD.IADD R2, R100, 0x1, R9 ;  /* 0x0000000164021824 */ /* 0x000fe200078e0209 */
[----:B------:R-:W-:Y:S06]  /*7f20*/  @P0 BRA `(.L_x_122) ;  /* 0x00000000000c0947 */ /* 0x000fec0003800000 */
[----:B--2---:R-:W-:Y:S04]  /*7f30*/  SHF.L.U32 R0, R160, 0x1f, RZ ;  /* 0x0000001fa0007819 */ /* 0x004fe800000006ff */
[----:B------:R-:W2:Y:S02]  /*7f40*/  SYNCS.PHASECHK.TRANS64.TRYWAIT P0, [R3+URZ+0x20], R0 ;  /* 0x00002000030075a7 */ /* 0x000ea400080011ff */
[----:B--2---:R-:W-:Y:S05]  /*7f50*/  @!P0 BRA `(.L_x_123) ;  /* 0x0000004800408947 */ /* 0x004fea0003800000 */
.L_x_122:
[----:B------:R-:W-:Y:S05]  /*7f60*/  BSYNC B0 ;  /* 0x0000000000007941 */ /* 0x000fea0003800000 */
.L_x_121:
[----:B------:R-:W-:Y:S01]  /*7f70*/  ISETP.NE.AND P0, PT, R86, RZ, PT ;  /* 0x000000ff5600720c */ /* 0x000fe20003f05270 */
[----:B------:R-:W-:Y:S11]  /*7f80*/  VIADD R79, R79, 0x1 ;  /* 0x000000014f4f7836 */ /* 0x000ff60000000000 */
[----:B------:R-:W-:Y:S01]  /*7f90*/  @!UPT UIADD3 URZ, UPT, UPT, URZ, URZ, URZ ;  /* 0x000000fffffff290 */ /* 0x000fe2000fffe0ff */
[----:B------:R3:W4:Y:S01]  /*7fa0*/  @P0 LDS.128 R80, [R4+UR44+0x400] ;  /* 0x0004002c04500984 */ /* 0x0007220008000c00 */
[--C-:B--2---:R-:W-:Y:S01]  /*7fb0*/  @P0 IMAD.IADD R3, R84, 0x1, R5.reuse ;  /* 0x0000000154030824 */ /* 0x104fe200078e0205 */
[C---:B------:R-:W-:Y:S01]  /*7fc0*/  @P0 IADD3 R0, PT, PT, R100.reuse, R7, RZ ;  /* 0x0000000764000210 */ /* 0x040fe20007ffe0ff */
[C---:B------:R-:W-:Y:S01]  /*7fd0*/  @P0 IMAD.IADD R6, R100.reuse, 0x1, R5 ;  /* 0x0000000164060824 */ /* 0x040fe200078e0205 */
[----:B------:R3:W2:Y:S02]  /*7fe0*/  @P0 LDS.128 R88, [R2+0x400] ;  /* 0x0004000002580984 */ /* 0x0006a40000000c00 */
[----:B------:R-:W-:Y:S02]  /*7ff0*/  @P0 IADD3 R8, PT, PT, R100, R3, RZ ;  /* 0x0000000364080210 */ /* 0x000fe40007ffe0ff */
[----:B------:R3:W1:Y:S04]  /*8000*/  @P0 LDS.128 R96, [R7+0x400] ;  /* 0x0004000007600984 */ /* 0x0006680000000c00 */
[----:B------:R3:W1:Y:S04]  /*8010*/  @P0 LDS.128 R104, [R0+0x400] ;  /* 0x0004000000680984 */ /* 0x0006680000000c00 */
[----:B------:R3:W1:Y:S04]  /*8020*/  @P0 LDS.128 R112, [R5+0x400] ;  /* 0x0004000005700984 */ /* 0x0006680000000c00 */
[----:B------:R3:W1:Y:S04]  /*8030*/  @P0 LDS.128 R120, [R6+0x400] ;  /* 0x0004000006780984 */ /* 0x0006680000000c00 */
[----:B------:R3:W1:Y:S04]  /*8040*/  @P0 LDS.128 R128, [R3+0x400] ;  /* 0x0004000003800984 */ /* 0x0006680000000c00 */
[----:B------:R3:W1:Y:S02]  /*8050*/  @P0 LDS.128 R136, [R8+0x400] ;  /* 0x0004000008880984 */ /* 0x0006640000000c00 */
.L_x_120:
[----:B------:R-:W-:Y:S05]  /*8060*/  BSYNC B1 ;  /* 0x0000000000017941 */ /* 0x000fea0003800000 */
.L_x_119:
[----:B--23--:R-:W-:Y:S05]  /*8070*/  VIADD R0, R71, 0x40 ;  /* 0x0000004047007836 */ /* 0x00cfea0000000000 */
[----:B------:R-:W-:Y:S04]  /*8080*/  SHF.R.U32.HI R0, RZ, 0x15, R0 ;  /* 0x00000015ff007819 */ /* 0x000fe80000011600 */
[----:B------:R-:W-:Y:S11]  /*8090*/  LOP3.LUT P0, RZ, R0, 0x3, R151, 0x48, !PT ;  /* 0x0000000300ff7812 */ /* 0x000ff60007804897 */
[----:B------:R-:W-:Y:S02]  /*80a0*/  @!UPT UIADD3 URZ, UPT, UPT, URZ, URZ, URZ ;  /* 0x000000fffffff290 */ /* 0x000fe4000fffe0ff */
[----:B------:R-:W-:Y:S05]  /*80b0*/  @!P0 BRA `(.L_x_124) ;  /* 0x0000000000408947 */ /* 0x000fea0003800000 */
[----:B------:R-:W2:Y:S01]  /*80c0*/  LDCU.64 UR8, c[0x4][0x70] ;  /* 0x01000e00ff0877ac */ /* 0x000ea20008000a00 */
[----:B------:R-:W-:Y:S01]  /*80d0*/  MOV R3, 0x0 ;  /* 0x0000000000037802 */ /* 0x000fe20000000f00 */
[----:B------:R-:W-:Y:S02]  /*80e0*/  HFMA2 R12, -RZ, RZ, 0, 5.9604644775390625e-08 ;  /* 0x00000001ff0c7431 */ /* 0x000fe400000001ff */
[----:B------:R-:W-:Y:S02]  /*80f0*/  IMAD.MOV.U32 R8, RZ, RZ, 0x192 ;  /* 0x00000192ff087424 */ /* 0x000fe400078e00ff */
[----:B------:R-:W-:Y:S01]  /*8100*/  IMAD.MOV.U32 R13, RZ, RZ, RZ ;  /* 0x000000ffff0d7224 */ /* 0x000fe200078e00ff */
[----:B------:R-:W3:Y:S01]  /*8110*/  LDCU.64 UR6, c[0x4][0x78] ;  /* 0x01000f00ff0677ac */ /* 0x000ee20008000a00 */
[----:B------:R-:W1:Y:S01]  /*8120*/  LDC.64 R2, c[0x4][R3] ;  /* 0x0100000003027b82 */ /* 0x000e620000000a00 */
[----:B------:R-:W5:Y:S01]  /*8130*/  LDCU.64 UR4, c[0x4][0x10] ;  /* 0x01000200ff0477ac */ /* 0x000f620008000a00 */
[----:B--2---:R-:W-:Y:S01]  /*8140*/  MOV R5, UR9 ;  /* 0x0000000900057c02 */ /* 0x004fe20008000f00 */
[----:B------:R-:W-:Y:S01]  /*8150*/  IMAD.U32 R4, RZ, RZ, UR8 ;  /* 0x00000008ff047e24 */ /* 0x000fe2000f8e00ff */
[----:B---3--:R-:W-:Y:S01]  /*8160*/  MOV R7, UR7 ;  /* 0x0000000700077c02 */ /* 0x008fe20008000f00 */
[----:B------:R-:W-:Y:S01]  /*8170*/  IMAD.U32 R6, RZ, RZ, UR6 ;  /* 0x00000006ff067e24 */ /* 0x000fe2000f8e00ff */
[----:B-----5:R-:W-:Y:S01]  /*8180*/  MOV R11, UR5 ;  /* 0x00000005000b7c02 */ /* 0x020fe20008000f00 */
[----:B------:R-:W-:Y:S02]  /*8190*/  IMAD.U32 R10, RZ, RZ, UR4 ;  /* 0x00000004ff0a7e24 */ /* 0x000fe4000f8e00ff */
[----:B------:R-:W-:Y:S07]  /*81a0*/  LEPC R20, `(.L_x_124) ;  /* 0x000000001014794e */ /* 0x000fee0000000000 */
[----:B-1--4-:R-:W-:Y:S05]  /*81b0*/  CALL.ABS.NOINC R2 ;  /* 0x0000000002007343 */ /* 0x012fea0003c00000 */
.L_x_124:
[----:B------:R-:W-:Y:S05]  /*81c0*/  WARPSYNC.ALL ;  /* 0x0000000000007948 */ /* 0x000fea0003800000 */
[----:B------:R-:W-:Y:S01]  /*81d0*/  R2UR UR4, R71 ;  /* 0x00000000470472ca */ /* 0x000fe200000e0000 */
[--C-:B----4-:R-:W-:Y:S01]  /*81e0*/  HADD2.F32 R72, -RZ, R80.reuse.H0_H0 ;  /* 0x20000050ff487230 */ /* 0x110fe20000004100 */
[----:B------:R-:W-:Y:S01]  /*81f0*/  ISETP.NE.AND P6, PT, R164, RZ, PT ;  /* 0x000000ffa400720c */ /* 0x000fe20003fc5270 */
[----:B------:R-:W-:Y:S01]  /*8200*/  HADD2.F32 R75, -RZ, R80.H1_H1 ;  /* 0x30000050ff4b7230 */ /* 0x000fe20000004100 */
[----:B------:R-:W-:Y:S01]  /*8210*/  MOV R0, UR46 ;  /* 0x0000002e00007c02 */ /* 0x000fe20008000f00 */
[--C-:B------:R-:W-:Y:S01]  /*8220*/  HADD2.F32 R74, -RZ, R81.reuse.H0_H0 ;  /* 0x20000051ff4a7230 */ /* 0x100fe20000004100 */
[----:B------:R-:W-:Y:S01]  /*8230*/  MOV R77, UR52 ;  /* 0x00000034004d7c02 */ /* 0x000fe20008000f00 */
[----:B------:R-:W-:Y:S01]  /*8240*/  HADD2.F32 R76, -RZ, R81.H1_H1 ;  /* 0x30000051ff4c7230 */ /* 0x000fe20000004100 */
[----:B------:R-:W-:Y:S01]  /*8250*/  ISETP.NE.AND P0, PT, R163, RZ, PT ;  /* 0x000000ffa300720c */ /* 0x000fe20003f05270 */
[----:B------:R-:W-:Y:S04]  /*8260*/  BSSY.RECONVERGENT B0, `(.L_x_125) ;  /* 0x00000fd000007945 */ /* 0x000fe80003800200 */
[----:B------:R-:W2:Y:S02]  /*8270*/  LDTM.x64 R4, tmem[UR4+0x40] ;  /* 0x00004004000479ee */ /* 0x000ea40008340000 */
[----:B------:R-:W-:Y:S04]  /*8280*/  @P6 LEA R0, R0, UR44, 0x3 ;  /* 0x0000002c00006c11 */ /* 0x000fe8000f8e18ff */
[----:B------:R-:W-:Y:S04]  /*8290*/  @P6 IADD3 R0, PT, PT, R0, 0x40, RZ ;  /* 0x0000004000006810 */ /* 0x000fe80007ffe0ff */
[----:B------:R-:W-:Y:S01]  /*82a0*/  @P6 PRMT R77, R77, 0x654, R0 ;  /* 0x000006544d4d6816 */ /* 0x000fe20000000000 */
[C---:B--2---:R-:W-:Y:S01]  /*82b0*/  FMUL R0, R70.reuse, R4 ;  /* 0x0000000446007220 */ /* 0x044fe20000400000 */
[C---:B------:R-:W-:Y:S01]  /*82c0*/  FMUL R2, R70.reuse, R5 ;  /* 0x0000000546027220 */ /* 0x040fe20000400000 */
[C---:B------:R-:W-:Y:S01]  /*82d0*/  FMUL R3, R70.reuse, R6 ;  /* 0x0000000646037220 */ /* 0x040fe20000400000 */
[C---:B------:R-:W-:Y:S01]  /*82e0*/  FMUL R7, R70.reuse, R7 ;  /* 0x0000000746077220 */ /* 0x040fe20000400000 */
[C---:B------:R-:W-:Y:S01]  /*82f0*/  FFMA R0, R73.reuse, R72, R0 ;  /* 0x0000004849007223 */ /* 0x040fe20000000000 */
[C---:B------:R-:W-:Y:S01]  /*8300*/  FFMA R2, R73.reuse, R75, R2 ;  /* 0x0000004b49027223 */ /* 0x040fe20000000002 */
[--C-:B------:R-:W-:Y:S02]  /*8310*/  HADD2.F32 R75, -RZ, R82.reuse.H0_H0 ;  /* 0x20000052ff4b7230 */ /* 0x100fe40000004100 */
[C---:B------:R-:W-:Y:S01]  /*8320*/  FFMA R3, R73.reuse, R74, R3 ;  /* 0x0000004a49037223 */ /* 0x040fe20000000003 */
[----:B------:R-:W-:Y:S01]  /*8330*/  FFMA R7, R73, R76, R7 ;  /* 0x0000004c49077223 */ /* 0x000fe20000000007 */
[----:B------:R-:W-:Y:S01]  /*8340*/  FMUL R4, R70, R8 ;  /* 0x0000000846047220 */ /* 0x000fe20000400000 */
[----:B-1----:R-:W-:Y:S01]  /*8350*/  F2FP.F16.F32.PACK_AB R92, R2, R0 ;  /* 0x00000000025c723e */ /* 0x002fe200000000ff */
[----:B------:R-:W-:Y:S02]  /*8360*/  HADD2.F32 R72, -RZ, R82.H1_H1 ;  /* 0x30000052ff487230 */ /* 0x000fe40000004100 */
[C---:B------:R-:W-:Y:S01]  /*8370*/  FMUL R5, R70.reuse, R9 ;  /* 0x0000000946057220 */ /* 0x040fe20000400000 */
[----:B------:R-:W-:Y:S01]  /*8380*/  F2FP.F16.F32.PACK_AB R93, R7, R3 ;  /* 0x00000003075d723e */ /* 0x000fe200000000ff */
        /* <DEDUP_REMOVED lines=19> */
[----:B------:R1:W-:Y:S01]  /*84c0*/  STS.128 [R166+UR44+0x4400], R92 ;  /* 0x0044005ca6007988 */ /* 0x0003e20008000c2c */
        /* <DEDUP_REMOVED lines=8> */
[C---:B------:R-:W-:Y:S01]  /*8550*/  FMUL R14, R70.reuse, R18 ;  /* 0x00000012460e7220 */ /* 0x040fe20000400000 */
[----:B------:R-:W-:Y:S01]  /*8560*/  F2FP.F16.F32.PACK_AB R109, R15, R10 ;  /* 0x0000000a0f6d723e */ /* 0x000fe200000000ff */
[C---:B------:R-:W-:Y:S01]  /*8570*/  FFMA R12, R73.reuse, R3, R12 ;  /* 0x00000003490c7223 */ /* 0x040fe2000000000c */
[--C-:B------:R-:W-:Y:S02]  /*8580*/  HADD2.F32 R3, -RZ, R91.reuse.H0_H0 ;  /* 0x2000005bff037230 */ /* 0x100fe40000004100 */
[C---:B------:R-:W-:Y:S01]  /*8590*/  FFMA R13, R73.reuse, R0, R13 ;  /* 0x00000000490d7223 */ /* 0x040fe2000000000d */
[----:B------:R-:W-:Y:S02]  /*85a0*/  HADD2.F32 R2, -RZ, R91.H1_H1 ;  /* 0x3000005bff027230 */ /* 0x000fe40000004100 */
[C---:B------:R-:W-:Y:S01]  /*85b0*/  FMUL R19, R70.reuse, R19 ;  /* 0x0000001346137220 */ /* 0x040fe20000400000 */
[--C-:B------:R-:W-:Y:S02]  /*85c0*/  HADD2.F32 R75, -RZ, R96.reuse.H0_H0 ;  /* 0x20000060ff4b7230 */ /* 0x100fe40000004100 */
[----:B------:R-:W-:Y:S01]  /*85d0*/  FFMA R14, R73, R3, R14 ;  /* 0x00000003490e7223 */ /* 0x000fe2000000000e */
[----:B------:R-:W-:Y:S01]  /*85e0*/  F2FP.F16.F32.PACK_AB R110, R13, R12 ;  /* 0x0000000c0d6e723e */ /* 0x000fe200000000ff */
        /* <DEDUP_REMOVED lines=38> */
[C---:B------:R-:W-:Y:S01]  /*8850*/  FMUL R31, R70.reuse, R31 ;  /* 0x0000001f461f7220 */ /* 0x040fe20000400000 */
[----:B------:R3:W-:Y:S01]  /*8860*/  STS.128 [R165+0x4400], R116 ;  /* 0x00440074a5007388 */ /* 0x0007e20000000c00 */
[--C-:B------:R-:W-:Y:S02]  /*8870*/  HADD2.F32 R3, -RZ, R106.reuse.H0_H0 ;  /* 0x2000006aff037230 */ /* 0x100fe40000004100 */
[----:B------:R-:W-:Y:S01]  /*8880*/  FFMA R26, R73, R0, R26 ;  /* 0x00000000491a7223 */ /* 0x000fe2000000001a */
[----:B------:R-:W-:Y:S01]  /*8890*/  HADD2.F32 R0, -RZ, R105.H1_H1 ;  /* 0x30000069ff007230 */ /* 0x000fe20000004100 */
[----:B------:R-:W-:Y:S01]  /*88a0*/  F2FP.F16.F32.PACK_AB R124, R25, R24 ;  /* 0x00000018197c723e */ /* 0x000fe200000000ff */
[C---:B------:R-:W-:Y:S01]  /*88b0*/  FMUL R28, R70.reuse, R32 ;  /* 0x00000020461c7220 */ /* 0x040fe20000400000 */
[----:B------:R-:W-:Y:S02]  /*88c0*/  HADD2.F32 R2, -RZ, R106.H1_H1 ;  /* 0x3000006aff027230 */ /* 0x000fe40000004100 */
[C---:B------:R-:W-:Y:S01]  /*88d0*/  FMUL R29, R70.reuse, R33 ;  /* 0x00000021461d7220 */ /* 0x040fe20000400000 */
[--C-:B------:R-:W-:Y:S02]  /*88e0*/  HADD2.F32 R75, -RZ, R107.reuse.H0_H0 ;  /* 0x2000006bff4b7230 */ /* 0x100fe40000004100 */
[C---:B------:R-:W-:Y:S01]  /*88f0*/  FFMA R31, R73.reuse, R0, R31 ;  /* 0x00000000491f7223 */ /* 0x040fe2000000001f */
[C---:B------:R-:W-:Y:S01]  /*8900*/  FFMA R28, R73.reuse, R3, R28 ;  /* 0x00000003491c7223 */ /* 0x040fe2000000001c */
[----:B------:R-:W-:Y:S01]  /*8910*/  FFMA R29, R73, R2, R29 ;  /* 0x00000002491d7223 */ /* 0x000fe2000000001d */
[C---:B------:R-:W-:Y:S01]  /*8920*/  FMUL R30, R70.reuse, R34 ;  /* 0x00000022461e7220 */ /* 0x040fe20000400000 */
[----:B------:R-:W-:Y:S01]  /*8930*/  HADD2.F32 R72, -RZ, R107.H1_H1 ;  /* 0x3000006bff487230 */ /* 0x000fe20000004100 */
[----:B------:R-:W-:Y:S01]  /*8940*/  F2FP.F16.F32.PACK_AB R125, R31, R26 ;  /* 0x0000001a1f7d723e */ /* 0x000fe200000000ff */
        /* <DEDUP_REMOVED lines=16> */
[----:B-1----:R-:W-:Y:S01]  /*8a50*/  F2FP.F16.F32.PACK_AB R92, R33, R32 ;  /* 0x00000020215c723e */ /* 0x002fe200000000ff */
        /* <DEDUP_REMOVED lines=42> */
[--C-:B------:R-:W-:Y:S02]  /*8d00*/  HADD2.F32 R3, -RZ, R128.reuse.H0_H0 ;  /* 0x20000080ff037230 */ /* 0x100fe40000004100 */
[C---:B------:R-:W-:Y:S01]  /*8d10*/  FFMA R46, R73.reuse, R75, R46 ;  /* 0x0000004b492e7223 */ /* 0x040fe2000000002e */
[C---:B------:R-:W-:Y:S01]  /*8d20*/  FMUL R48, R70.reuse, R52 ;  /* 0x0000003446307220 */ /* 0x040fe20000400000 */
        /* <DEDUP_REMOVED lines=17> */
[C---:B------:R-:W-:Y:S01]  /*8e40*/  FFMA R52, R73.reuse, R0, R52 ;  /* 0x0000000049347223 */ /* 0x040fe20000000034 */
[C---:B------:R-:W-:Y:S01]  /*8e50*/  FFMA R53, R73.reuse, R2, R53 ;  /* 0x0000000249357223 */ /* 0x040fe20000000035 */
[----:B------:R-:W-:Y:S02]  /*8e60*/  HADD2.F32 R0, -RZ, R131.H1_H1 ;  /* 0x30000083ff007230 */ /* 0x000fe40000004100 */
[----:B------:R-:W-:Y:S01]  /*8e70*/  FFMA R54, R73, R3, R54 ;  /* 0x0000000349367223 */ /* 0x000fe20000000036 */
[C---:B------:R-:W-:Y:S01]  /*8e80*/  FMUL R59, R70.reuse, R59 ;  /* 0x0000003b463b7220 */ /* 0x040fe20000400000 */
[--C-:B------:R-:W-:Y:S02]  /*8e90*/  HADD2.F32 R3, -RZ, R136.reuse.H0_H0 ;  /* 0x20000088ff037230 */ /* 0x100fe40000004100 */
[C---:B------:R-:W-:Y:S01]  /*8ea0*/  FMUL R56, R70.reuse, R60 ;  /* 0x0000003c46387220 */ /* 0x040fe20000400000 */
[----:B------:R-:W-:Y:S02]  /*8eb0*/  HADD2.F32 R2, -RZ, R136.H1_H1 ;  /* 0x30000088ff027230 */ /* 0x000fe40000004100 */
[C---:B------:R-:W-:Y:S01]  /*8ec0*/  FMUL R57, R70.reuse, R61 ;  /* 0x0000003d46397220 */ /* 0x040fe20000400000 */
[--C-:B------:R-:W-:Y:S01]  /*8ed0*/  HADD2.F32 R75, -RZ, R137.reuse.H0_H0 ;  /* 0x20000089ff4b7230 */ /* 0x100fe20000004100 */
[----:B------:R-:W-:Y:S01]  /*8ee0*/  F2FP.F16.F32.PACK_AB R110, R45, R44 ;  /* 0x0000002c2d6e723e */ /* 0x000fe200000000ff */
[C---:B------:R-:W-:Y:S01]  /*8ef0*/  FMUL R58, R70.reuse, R62 ;  /* 0x0000003e463a7220 */ /* 0x040fe20000400000 */
[----:B------:R-:W-:Y:S01]  /*8f00*/  F2FP.F16.F32.PACK_AB R111, R51, R46 ;  /* 0x0000002e336f723e */ /* 0x000fe200000000ff */
[C---:B------:R-:W-:Y:S01]  /*8f10*/  FFMA R59, R73.reuse, R0, R59 ;  /* 0x00000000493b7223 */ /* 0x040fe2000000003b */
[C---:B------:R-:W-:Y:S01]  /*8f20*/  FFMA R56, R73.reuse, R3, R56 ;  /* 0x0000000349387223 */ /* 0x040fe20000000038 */
[----:B------:R-:W-:Y:S02]  /*8f30*/  HADD2.F32 R0, -RZ, R137.H1_H1 ;  /* 0x30000089ff007230 */ /* 0x000fe40000004100 */
[C---:B------:R-:W-:Y:S01]  /*8f40*/  FFMA R57, R73.reuse, R2, R57 ;  /* 0x0000000249397223 */ /* 0x040fe20000000039 */
[----:B------:R1:W-:Y:S01]  /*8f50*/  STS.128 [R171+0x4400], R108 ;  /* 0x0044006cab007388 */ /* 0x0003e20000000c00 */
[C---:B------:R-:W-:Y:S01]  /*8f60*/  FMUL R63, R70.reuse, R63 ;  /* 0x0000003f463f7220 */ /* 0x040fe20000400000 */
[--C-:B------:R-:W-:Y:S02]  /*8f70*/  HADD2.F32 R3, -RZ, R138.reuse.H0_H0 ;  /* 0x2000008aff037230 */ /* 0x100fe40000004100 */
[C---:B------:R-:W-:Y:S01]  /*8f80*/  FFMA R58, R73.reuse, R75, R58 ;  /* 0x0000004b493a7223 */ /* 0x040fe2000000003a */
        /* <DEDUP_REMOVED lines=8> */
[----:B---3--:R-:W-:Y:S01]  /*9010*/  F2FP.F16.F32.PACK_AB R116, R49, R48 ;  /* 0x000000303174723e */ /* 0x008fe200000000ff */
[----:B------:R-:W-:Y:S01]  /*9020*/  FFMA R60, R73, R3, R60 ;  /* 0x00000003493c7223 */ /* 0x000fe2000000003c */
[----:B------:R-:W-:Y:S01]  /*9030*/  F2FP.F16.F32.PACK_AB R117, R55, R50 ;  /* 0x000000323775723e */ /* 0x000fe200000000ff */
[----:B------:R-:W-:Y:S01]  /*9040*/  FFMA R61, R73, R2, R61 ;  /* 0x00000002493d7223 */ /* 0x000fe2000000003d */
[----:B------:R-:W-:Y:S01]  /*9050*/  F2FP.F16.F32.PACK_AB R118, R53, R52 ;  /* 0x000000343576723e */ /* 0x000fe200000000ff */
[----:B------:R-:W-:Y:S01]  /*9060*/  FFMA R62, R73, R75, R62 ;  /* 0x0000004b493e7223 */ /* 0x000fe2000000003e */
[----:B------:R-:W-:Y:S01]  /*9070*/  F2FP.F16.F32.PACK_AB R119, R59, R54 ;  /* 0x000000363b77723e */ /* 0x000fe200000000ff */
[----:B------:R-:W-:Y:S01]  /*9080*/  FFMA R67, R73, R72, R67 ;  /* 0x0000004849437223 */ /* 0x000fe20000000043 */
[----:B----4-:R-:W-:Y:S02]  /*9090*/  F2FP.F16.F32.PACK_AB R124, R57, R56 ;  /* 0x00000038397c723e */ /* 0x010fe400000000ff */
[----:B------:R-:W-:Y:S01]  /*90a0*/  F2FP.F16.F32.PACK_AB R125, R63, R58 ;  /* 0x0000003a3f7d723e */ /* 0x000fe200000000ff */
[----:B------:R1:W-:Y:S01]  /*90b0*/  STS.128 [R156+0x4400], R116 ;  /* 0x004400749c007388 */ /* 0x0003e20000000c00 */
[----:B------:R-:W-:Y:S02]  /*90c0*/  F2FP.F16.F32.PACK_AB R126, R61, R60 ;  /* 0x0000003c3d7e723e */ /* 0x000fe400000000ff */
[----:B------:R-:W-:Y:S02]  /*90d0*/  F2FP.F16.F32.PACK_AB R127, R67, R62 ;  /* 0x0000003e437f723e */ /* 0x000fe400000000ff */
[----:B------:R-:W-:Y:S02]  /*90e0*/  LEA R0, R79, UR44, 0x3 ;  /* 0x0000002c4f007c11 */ /* 0x000fe4000f8e18ff */
[----:B------:R-:W-:Y:S01]  /*90f0*/  @P6 SHF.L.U32 R3, R160, 0x1f, RZ ;  /* 0x0000001fa0036819 */ /* 0x000fe200000006ff */
        /* <DEDUP_REMOVED lines=10> */
[----:B------:R-:W-:Y:S02]  /*91a0*/  UIADD3 UR9, UPT, UPT, UR49, 0x40, URZ ;  /* 0x0000004031097890 */ /* 0x000fe4000fffe0ff */
[----:B------:R-:W-:Y:S01]  /*91b0*/  UIADD3 UR8, UPT, UPT, UR44, 0x4400, URZ ;  /* 0x000044002c087890 */ /* 0x000fe2000fffe0ff */
[----:B------:R-:W-:Y:S01]  /*91c0*/  UMOV UR10, UR50 ;  /* 0x00000032000a7c82 */ /* 0x000fe20008000000 */
[----:B------:R-:W-:Y:S01]  /*91d0*/  UMOV UR11, UR36 ;  /* 0x00000024000b7c82 */ /* 0x000fe20008000000 */
[----:B--2---:R-:W-:Y:S04]  /*91e0*/  UIADD3 UR4, UP0, UPT, UR6, 0x680, URZ ;  /* 0x0000068006047890 */ /* 0x004fe8000ff1e0ff */
[----:B------:R-:W-:Y:S09]  /*91f0*/  UIADD3.X UR5, UPT, UPT, URZ, UR7, URZ, UP0, !UPT ;  /* 0x00000007ff057290 */ /* 0x000ff200087fe4ff */
[----:B------:R2:W-:Y:S01]  /*9200*/  UTMASTG.3D [UR8], [UR4] ;  /* 0x00000008040073b5 */ /* 0x0005e20008010000 */
[----:B------:R0:W-:Y:S01]  /*9210*/  UTMACMDFLUSH ;  /* 0x00000000000079b7 */ /* 0x0001e20000000000 */
[----:B--2---:R-:W-:Y:S04]  /*9220*/  DEPBAR.LE SB0, 0x1 ;  /* 0x000080400000791a */ /* 0x004fe80000000000 */
.L_x_126:
[----:B------:R-:W-:Y:S05]  /*9230*/  BSYNC.RECONVERGENT B0 ;  /* 0x0000000000007941 */ /* 0x000fea0003800200 */
.L_x_125:
[----:B------:R-:W-:Y:S01]  /*9240*/  BAR.SYNC.DEFER_BLOCKING 0x1, 0x80 ;  /* 0x0042000000007b1d */ /* 0x000fe20000010000 */
[----:B------:R-:W-:Y:S04]  /*9250*/  UIADD3 UR4, UPT, UPT, UR46, 0x1, URZ ;  /* 0x000000012e047890 */ /* 0x000fe8000fffe0ff */
[----:B------:R-:W-:Y:S04]  /*9260*/  UISETP.NE.AND UP0, UPT, UR4, 0x4, UPT ;  /* 0x000000040400788c */ /* 0x000fe8000bf05270 */
[----:B------:R-:W-:Y:S01]  /*9270*/  USEL UR45, UR4, URZ, UP0 ;  /* 0x000000ff042d7287 */ /* 0x000fe20008000000 */
[----:B------:R2:W-:Y:S01]  /*9280*/  @P6 SYNCS.ARRIVE.TRANS64.RED.A1T0 RZ, [R77+URZ], RZ ;  /* 0x000000ff4dff69a7 */ /* 0x0005e200081004ff */
[----:B------:R-:W-:Y:S01]  /*9290*/  BSSY B1, `(.L_x_127) ;  /* 0x0000020000017945 */ /* 0x000fe20003800000 */
[----:B------:R-:W3:Y:S02]  /*92a0*/  @P6 SYNCS.PHASECHK.TRANS64.TRYWAIT P0, [R0+URZ+0x20], R3 ;  /* 0x00002003000065a7 */ /* 0x000ee400080011ff */
[----:B---3--:R-:W-:Y:S01]  /*92b0*/  @P6 SEL R85, RZ, 0x1, !P0 ;  /* 0x00000001ff556807 */ /* 0x008fe20004000000 */
[----:B--2---:R-:W-:Y:S06]  /*92c0*/  @!P6 BRA `(.L_x_128) ;  /* 0x000000000070e947 */ /* 0x004fec0003800000 */
        /* <DEDUP_REMOVED lines=9> */
[----:B------:R-:W-:Y:S04]  /*9360*/  SHF.L.U32 R7, R160, 0x1f, RZ ;  /* 0x0000001fa0077819 */ /* 0x000fe800000006ff */
[----:B------:R-:W2:Y:S02]  /*9370*/  SYNCS.PHASECHK.TRANS64.TRYWAIT P0, [R0+URZ+0x20], R7 ;  /* 0x00002007000075a7 */ /* 0x000ea400080011ff */
[----:B--2---:R-:W-:Y:S05]  /*9380*/  @!P0 BRA `(.L_x_131) ;  /* 0x0000003400488947 */ /* 0x004fea0003800000 */
.L_x_130:
[----:B------:R-:W-:Y:S05]  /*9390*/  BSYNC B0 ;  /* 0x0000000000007941 */ /* 0x000fea0003800000 */
.L_x_129:
        /* <DEDUP_REMOVED lines=15> */
.L_x_128:
[----:B------:R-:W-:Y:S05]  /*9490*/  BSYNC B1 ;  /* 0x0000000000017941 */ /* 0x000fea0003800000 */
.L_x_127:
[----:B---3--:R-:W-:Y:S05]  /*94a0*/  VIADD R0, R71, 0x80 ;  /* 0x0000008047007836 */ /* 0x008fea0000000000 */
[----:B------:R-:W-:Y:S04]  /*94b0*/  SHF.R.U32.HI R0, RZ, 0x15, R0 ;  /* 0x00000015ff007819 */ /* 0x000fe80000011600 */
[----:B------:R-:W-:Y:S11]  /*94c0*/  LOP3.LUT P0, RZ, R0, 0x3, R151, 0x48, !PT ;  /* 0x0000000300ff7812 */ /* 0x000ff60007804897 */
[----:B------:R-:W-:Y:S02]  /*94d0*/  @!UPT UIADD3 URZ, UPT, UPT, URZ, URZ, URZ ;  /* 0x000000fffffff290 */ /* 0x000fe4000fffe0ff */
[----:B------:R-:W-:Y:S05]  /*94e0*/  @!P0 BRA `(.L_x_132) ;  /* 0x0000000000408947 */ /* 0x000fea0003800000 */
[----:B------:R-:W3:Y:S01]  /*94f0*/  LDCU.64 UR8, c[0x4][0x70] ;  /* 0x01000e00ff0877ac */ /* 0x000ee20008000a00 */
[----:B------:R-:W-:Y:S01]  /*9500*/  MOV R3, 0x0 ;  /* 0x0000000000037802 */ /* 0x000fe20000000f00 */
[----:B------:R-:W-:Y:S02]  /*9510*/  HFMA2 R12, -RZ, RZ, 0, 5.9604644775390625e-08 ;  /* 0x00000001ff0c7431 */ /* 0x000fe400000001ff */
[----:B------:R-:W-:Y:S02]  /*9520*/  IMAD.MOV.U32 R8, RZ, RZ, 0x192 ;  /* 0x00000192ff087424 */ /* 0x000fe400078e00ff */
[----:B------:R-:W-:Y:S01]  /*9530*/  IMAD.MOV.U32 R13, RZ, RZ, RZ ;  /* 0x000000ffff0d7224 */ /* 0x000fe200078e00ff */
[----:B------:R-:W5:Y:S01]  /*9540*/  LDCU.64 UR6, c[0x4][0x78] ;  /* 0x01000f00ff0677ac */ /* 0x000f620008000a00 */
[----:B------:R-:W1:Y:S01]  /*9550*/  LDC.64 R2, c[0x4][R3] ;  /* 0x0100000003027b82 */ /* 0x000e620000000a00 */
[----:B------:R-:W2:Y:S01]  /*9560*/  LDCU.64 UR4, c[0x4][0x10] ;  /* 0x01000200ff0477ac */ /* 0x000ea20008000a00 */
[----:B---3--:R-:W-:Y:S01]  /*9570*/  MOV R5, UR9 ;  /* 0x0000000900057c02 */ /* 0x008fe20008000f00 */
[----:B------:R-:W-:Y:S01]  /*9580*/  IMAD.U32 R4, RZ, RZ, UR8 ;  /* 0x00000008ff047e24 */ /* 0x000fe2000f8e00ff */
[----:B-----5:R-:W-:Y:S01]  /*9590*/  MOV R7, UR7 ;  /* 0x0000000700077c02 */ /* 0x020fe20008000f00 */
[----:B------:R-:W-:Y:S01]  /*95a0*/  IMAD.U32 R6, RZ, RZ, UR6 ;  /* 0x00000006ff067e24 */ /* 0x000fe2000f8e00ff */
[----:B--2---:R-:W-:Y:S01]  /*95b0*/  MOV R11, UR5 ;  /* 0x00000005000b7c02 */ /* 0x004fe20008000f00 */
[----:B------:R-:W-:Y:S02]  /*95c0*/  IMAD.U32 R10, RZ, RZ, UR4 ;  /* 0x00000004ff0a7e24 */ /* 0x000fe4000f8e00ff */
[----:B------:R-:W-:Y:S07]  /*95d0*/  LEPC R20, `(.L_x_132) ;  /* 0x000000001014794e */ /* 0x000fee0000000000 */
[----:B-1--4-:R-:W-:Y:S05]  /*95e0*/  CALL.ABS.NOINC R2 ;  /* 0x0000000002007343 */ /* 0x012fea0003c00000 */
.L_x_132:
[----:B------:R-:W-:Y:S05]  /*95f0*/  WARPSYNC.ALL ;  /* 0x0000000000007948 */ /* 0x000fea0003800000 */
[----:B------:R-:W-:Y:S01]  /*9600*/  R2UR UR4, R71 ;  /* 0x00000000470472ca */ /* 0x000fe200000e0000 */
[--C-:B----4-:R-:W-:Y:S01]  /*9610*/  HADD2.F32 R72, -RZ, R80.reuse.H0_H0 ;  /* 0x20000050ff487230 */ /* 0x110fe20000004100 */
[----:B------:R-:W-:Y:S01]  /*9620*/  ISETP.NE.AND P6, PT, R164, RZ, PT ;  /* 0x000000ffa400720c */ /* 0x000fe20003fc5270 */
[----:B------:R-:W-:Y:S01]  /*9630*/  HADD2.F32 R75, -RZ, R80.H1_H1 ;  /* 0x30000050ff4b7230 */ /* 0x000fe20000004100 */
[----:B------:R-:W-:Y:S01]  /*9640*/  MOV R3, UR45 ;  /* 0x0000002d00037c02 */ /* 0x000fe20008000f00 */
[----:B------:R-:W-:Y:S01]  /*9650*/  BSSY.RECONVERGENT B0, `(.L_x_133) ;  /* 0x0000101000007945 */ /* 0x000fe20003800200 */
[----:B------:R-:W-:Y:S02]  /*9660*/  MOV R74, UR52 ;  /* 0x00000034004a7c02 */ /* 0x000fe40008000f00 */
[----:B------:R-:W-:Y:S05]  /*9670*/  ISETP.NE.AND P0, PT, R163, RZ, PT ;  /* 0x000000ffa300720c */ /* 0x000fea0003f05270 */
[----:B------:R-:W3:Y:S02]  /*9680*/  LDTM.x64 R4, tmem[UR4+0x80] ;  /* 0x00008004000479ee */ /* 0x000ee40008340000 */
[----:B------:R-:W-:Y:S04]  /*9690*/  @P6 LEA R3, R3, UR44, 0x3 ;  /* 0x0000002c03036c11 */ /* 0x000fe8000f8e18ff */
[----:B------:R-:W-:Y:S04]  /*96a0*/  @P6 IADD3 R3, PT, PT, R3, 0x40, RZ ;  /* 0x0000004003036810 */ /* 0x000fe80007ffe0ff */
[----:B------:R-:W-:Y:S01]  /*96b0*/  @P6 PRMT R74, R74, 0x654, R3 ;  /* 0x000006544a4a6816 */ /* 0x000fe20000000003 */
[C---:B---3--:R-:W-:Y:S01]  /*96c0*/  FMUL R0, R70.reuse, R4 ;  /* 0x0000000446007220 */ /* 0x048fe20000400000 */
[C---:B------:R-:W-:Y:S01]  /*96d0*/  FMUL R3, R70.reuse, R6 ;  /* 0x0000000646037220 */ /* 0x040fe20000400000 */
[C---:B------:R-:W-:Y:S01]  /*96e0*/  FMUL R4, R70.reuse, R8 ;  /* 0x0000000846047220 */ /* 0x040fe20000400000 */
[C---:B------:R-:W-:Y:S01]  /*96f0*/  FMUL R6, R70.reuse, R10 ;  /* 0x0000000a46067220 */ /* 0x040fe20000400000 */
[C---:B------:R-:W-:Y:S01]  /*9700*/  FFMA R0, R73.reuse, R72, R0 ;  /* 0x0000004849007223 */ /* 0x040fe20000000000 */
[C---:B------:R-:W-:Y:S01]  /*9710*/  FMUL R8, R70.reuse, R12 ;  /* 0x0000000c46087220 */ /* 0x040fe20000400000 */
        /* <DEDUP_REMOVED lines=38> */
[--C-:B------:R-:W-:Y:S02]  /*9980*/  HADD2.F32 R64, -RZ, R81.reuse.H0_H0 ;  /* 0x20000051ff407230 */ /* 0x100fe40000004100 */
[C---:B------:R-:W-:Y:S01]  /*9990*/  FMUL R49, R70.reuse, R53 ;  /* 0x0000003546317220 */ /* 0x040fe20000400000 */
[C---:B------:R-:W-:Y:S01]  /*99a0*/  FMUL R62, R70.reuse, R66 ;  /* 0x00000042463e7220 */ /* 0x040fe20000400000 */
[----:B------:R-:W-:Y:S02]  /*99b0*/  HADD2.F32 R66, -RZ, R81.H1_H1 ;  /* 0x30000051ff427230 */ /* 0x000fe40000004100 */
[C---:B------:R-:W-:Y:S01]  /*99c0*/  FMUL R53, R70.reuse, R57 ;  /* 0x0000003946357220 */ /* 0x040fe20000400000 */
[C---:B------:R-:W-:Y:S01]  /*99d0*/  FMUL R7, R70.reuse, R7 ;  /* 0x0000000746077220 */ /* 0x040fe20000400000 */
[C---:B------:R-:W-:Y:S01]  /*99e0*/  FMUL R57, R70.reuse, R61 ;  /* 0x0000003d46397220 */ /* 0x040fe20000400000 */
[----:B------:R-:W-:Y:S01]  /*99f0*/  FMUL R61, R70, R65 ;  /* 0x00000041463d7220 */ /* 0x000fe20000400000 */
[--C-:B------:R-:W-:Y:S02]  /*9a00*/  HADD2.F32 R65, -RZ, R82.reuse.H0_H0 ;  /* 0x20000052ff417230 */ /* 0x100fe40000004100 */
[C---:B------:R-:W-:Y:S01]  /*9a10*/  FFMA R2, R73.reuse, R75, R2 ;  /* 0x0000004b49027223 */ /* 0x040fe20000000002 */
[C---:B------:R-:W-:Y:S01]  /*9a20*/  FFMA R3, R73.reuse, R64, R3 ;  /* 0x0000004049037223 */ /* 0x040fe20000000003 */
[----:B------:R-:W-:Y:S02]  /*9a30*/  HADD2.F32 R64, -RZ, R82.H1_H1 ;  /* 0x30000052ff407230 */ /* 0x000fe40000004100 */
[C---:B------:R-:W-:Y:S01]  /*9a40*/  FFMA R7, R73.reuse, R66, R7 ;  /* 0x0000004249077223 */ /* 0x040fe20000000007 */
[----:B------:R-:W-:Y:S01]  /*9a50*/  FFMA R4, R73, R65, R4 ;  /* 0x0000004149047223 */ /* 0x000fe20000000004 */
[--C-:B------:R-:W-:Y:S01]  /*9a60*/  HADD2.F32 R65, -RZ, R83.reuse.H0_H0 ;  /* 0x20000053ff417230 */ /* 0x100fe20000004100 */
[----:B-1----:R-:W-:Y:S01]  /*9a70*/  F2FP.F16.F32.PACK_AB R92, R2, R0 ;  /* 0x00000000025c723e */ /* 0x002fe200000000ff */
[----:B------:R-:W-:Y:S01]  /*9a80*/  HADD2.F32 R0, -RZ, R83.H1_H1 ;  /* 0x30000053ff007230 */ /* 0x000fe20000004100 */
[----:B------:R-:W-:Y:S01]  /*9a90*/  F2FP.F16.F32.PACK_AB R93, R7, R3 ;  /* 0x00000003075d723e */ /* 0x000fe200000000ff */
[--C-:B--2---:R-:W-:Y:S02]  /*9aa0*/  HADD2.F32 R3, -RZ, R88.reuse.H0_H0 ;  /* 0x20000058ff037230 */ /* 0x104fe40000004100 */
[C---:B------:R-:W-:Y:S01]  /*9ab0*/  FMUL R11, R70.reuse, R11 ;  /* 0x0000000b460b7220 */ /* 0x040fe20000400000 */
[----:B------:R-:W-:Y:S02]  /*9ac0*/  HADD2.F32 R2, -RZ, R88.H1_H1 ;  /* 0x30000058ff027230 */ /* 0x000fe40000004100 */
[C---:B------:R-:W-:Y:S01]  /*9ad0*/  FFMA R5, R73.reuse, R64, R5 ;  /* 0x0000004049057223 */ /* 0x040fe20000000005 */
[C---:B------:R-:W-:Y:S01]  /*9ae0*/  FFMA R6, R73.reuse, R65, R6 ;  /* 0x0000004149067223 */ /* 0x040fe20000000006 */
[C---:B------:R-:W-:Y:S01]  /*9af0*/  FFMA R11, R73.reuse, R0, R11 ;  /* 0x00000000490b7223 */ /* 0x040fe2000000000b */
[--C-:B------:R-:W-:Y:S02]  /*9b00*/  HADD2.F32 R0, -RZ, R89.reuse.H0_H0 ;  /* 0x20000059ff007230 */ /* 0x100fe40000004100 */
[C---:B------:R-:W-:Y:S01]  /*9b10*/  FFMA R8, R73.reuse, R3, R8 ;  /* 0x0000000349087223 */ /* 0x040fe20000000008 */
[--C-:B------:R-:W-:Y:S02]  /*9b20*/  HADD2.F32 R3, -RZ, R90.reuse.H0_H0 ;  /* 0x2000005aff037230 */ /* 0x100fe40000004100 */
[C---:B------:R-:W-:Y:S01]  /*9b30*/  FFMA R9, R73.reuse, R2, R9 ;  /* 0x0000000249097223 */ /* 0x040fe20000000009 */
[----:B------:R-:W-:Y:S02]  /*9b40*/  HADD2.F32 R2, -RZ, R89.H1_H1 ;  /* 0x30000059ff027230 */ /* 0x000fe40000004100 */
[C---:B------:R-:W-:Y:S01]  /*9b50*/  FMUL R15, R70.reuse, R15 ;  /* 0x0000000f460f7220 */ /* 0x040fe20000400000 */
[----:B------:R-:W-:Y:S01]  /*9b60*/  FFMA R10, R73, R0, R10 ;  /* 0x00000000490a7223 */ /* 0x000fe2000000000a */
[----:B------:R-:W-:Y:S01]  /*9b70*/  HADD2.F32 R0, -RZ, R90.H1_H1 ;  /* 0x3000005aff007230 */ /* 0x000fe20000004100 */
[----:B------:R-:W-:Y:S01]  /*9b80*/  F2FP.F16.F32.PACK_AB R94, R5, R4 ;  /* 0x00000004055e723e */ /* 0x000fe200000000ff */
[--C-:B------:R-:W-:Y:S02]  /*9b90*/  HADD2.F32 R5, -RZ, R96.reuse.H0_H0 ;  /* 0x20000060ff057230 */ /* 0x100fe40000004100 */
[C---:B------:R-:W-:Y:S01]  /*9ba0*/  FFMA R15, R73.reuse, R2, R15 ;  /* 0x00000002490f7223 */ /* 0x040fe2000000000f */
[--C-:B------:R-:W-:Y:S02]  /*9bb0*/  HADD2.F32 R2, -RZ, R91.reuse.H1_H1 ;  /* 0x3000005bff027230 */ /* 0x100fe40000004100 */
[C---:B------:R-:W-:Y:S01]  /*9bc0*/  FFMA R12, R73.reuse, R3, R12 ;  /* 0x00000003490c7223 */ /* 0x040fe2000000000c */
[----:B------:R-:W-:Y:S02]  /*9bd0*/  HADD2.F32 R3, -RZ, R91.H0_H0 ;  /* 0x2000005bff037230 */ /* 0x000fe40000004100 */
[C---:B------:R-:W-:Y:S01]  /*9be0*/  FMUL R19, R70.reuse, R19 ;  /* 0x0000001346137220 */ /* 0x040fe20000400000 */
[----:B------:R-:W-:Y:S02]  /*9bf0*/  HADD2.F32 R4, -RZ, R99.H1_H1 ;  /* 0x30000063ff047230 */ /* 0x000fe40000004100 */
[C---:B------:R-:W-:Y:S01]  /*9c00*/  FFMA R13, R73.reuse, R0, R13 ;  /* 0x00000000490d7223 */ /* 0x040fe2000000000d */
[----:B------:R-:W-:Y:S02]  /*9c10*/  HADD2.F32 R0, -RZ, R96.H1_H1 ;  /* 0x30000060ff007230 */ /* 0x000fe40000004100 */
[C---:B------:R-:W-:Y:S01]  /*9c20*/  FFMA R14, R73.reuse, R3, R14 ;  /* 0x00000003490e7223 */ /* 0x040fe2000000000e */
[--C-:B------:R-:W-:Y:S02]  /*9c30*/  HADD2.F32 R3, -RZ, R98.reuse.H0_H0 ;  /* 0x20000062ff037230 */ /* 0x100fe40000004100 */
[C---:B------:R-:W-:Y:S01]  /*9c40*/  FFMA R19, R73.reuse, R2, R19 ;  /* 0x0000000249137223 */ /* 0x040fe20000000013 */
[----:B------:R-:W-:Y:S02]  /*9c50*/  HADD2.F32 R2, -RZ, R97.H0_H0 ;  /* 0x20000061ff027230 */ /* 0x000fe40000004100 */
[C---:B------:R-:W-:Y:S01]  /*9c60*/  FFMA R16, R73.reuse, R5, R16 ;  /* 0x0000000549107223 */ /* 0x040fe20000000010 */
[----:B------:R-:W-:Y:S02]  /*9c70*/  HADD2.F32 R5, -RZ, R99.H0_H0 ;  /* 0x20000063ff057230 */ /* 0x000fe40000004100 */
[C---:B------:R-:W-:Y:S01]  /*9c80*/  FFMA R17, R73.reuse, R0, R17 ;  /* 0x0000000049117223 */ /* 0x040fe20000000011 */
[----:B------:R-:W-:Y:S02]  /*9c90*/  HADD2.F32 R0, -RZ, R97.H1_H1 ;  /* 0x30000061ff007230 */ /* 0x000fe40000004100 */
[C---:B------:R-:W-:Y:S01]  /*9ca0*/  FMUL R23, R70.reuse, R23 ;  /* 0x0000001746177220 */ /* 0x040fe20000400000 */
[C---:B------:R-:W-:Y:S01]  /*9cb0*/  FFMA R18, R73.reuse, R2, R18 ;  /* 0x0000000249127223 */ /* 0x040fe20000000012 */
[----:B------:R-:W-:Y:S02]  /*9cc0*/  HADD2.F32 R2, -RZ, R98.H1_H1 ;  /* 0x30000062ff027230 */ /* 0x000fe40000004100 */
[C---:B------:R-:W-:Y:S01]  /*9cd0*/  FMUL R27, R70.reuse, R27 ;  /* 0x0000001b461b7220 */ /* 0x040fe20000400000 */
[C---:B------:R-:W-:Y:S01]  /*9ce0*/  FFMA R23, R73.reuse, R0, R23 ;  /* 0x0000000049177223 */ /* 0x040fe20000000017 */
[----:B------:R-:W-:Y:S02]  /*9cf0*/  HADD2.F32 R0, -RZ, R104.H0_H0 ;  /* 0x20000068ff007230 */ /* 0x000fe40000004100 */
[C---:B------:R-:W-:Y:S01]  /*9d00*/  FFMA R20, R73.reuse, R3, R20 ;  /* 0x0000000349147223 */ /* 0x040fe20000000014 */
[----:B------:R-:W-:Y:S02]  /*9d10*/  HADD2.F32 R3, -RZ, R106.H0_H0 ;  /* 0x2000006aff037230 */ /* 0x000fe40000004100 */
[C---:B------:R-:W-:Y:S01]  /*9d20*/  FFMA R21, R73.reuse, R2, R21 ;  /* 0x0000000249157223 */ /* 0x040fe20000000015 */
[C---:B------:R-:W-:Y:S01]  /*9d30*/  FFMA R22, R73.reuse, R5, R22 ;  /* 0x0000000549167223 */ /* 0x040fe20000000016 */
[C---:B------:R-:W-:Y:S01]  /*9d40*/  FFMA R27, R73.reuse, R4, R27 ;  /* 0x00000004491b7223 */ /* 0x040fe2000000001b */
[C---:B------:R-:W-:Y:S01]  /*9d50*/  FFMA R24, R73.reuse, R0, R24 ;  /* 0x0000000049187223 */ /* 0x040fe20000000018 */
[----:B------:R-:W-:Y:S02]  /*9d60*/  HADD2.F32 R2, -RZ, R104.H1_H1 ;  /* 0x30000068ff027230 */ /* 0x000fe40000004100 */
[C---:B------:R-:W-:Y:S01]  /*9d70*/  FMUL R31, R70.reuse, R31 ;  /* 0x0000001f461f7220 */ /* 0x040fe20000400000 */
[----:B------:R-:W-:Y:S02]  /*9d80*/  HADD2.F32 R0, -RZ, R105.H0_H0 ;  /* 0x20000069ff007230 */ /* 0x000fe40000004100 */
[C---:B------:R-:W-:Y:S01]  /*9d90*/  FMUL R35, R70.reuse, R35 ;  /* 0x0000002346237220 */ /* 0x040fe20000400000 */
[----:B------:R-:W-:Y:S02]  /*9da0*/  HADD2.F32 R5, -RZ, R107.H0_H0 ;  /* 0x2000006bff057230 */ /* 0x000fe40000004100 */
[C---:B------:R-:W-:Y:S01]  /*9db0*/  FFMA R25, R73.reuse, R2, R25 ;  /* 0x0000000249197223 */ /* 0x040fe20000000019 */
[----:B------:R-:W-:Y:S02]  /*9dc0*/  HADD2.F32 R2, -RZ, R106.H1_H1 ;  /* 0x3000006aff027230 */ /* 0x000fe40000004100 */
[----:B------:R-:W-:Y:S01]  /*9dd0*/  FFMA R26, R73, R0, R26 ;  /* 0x00000000491a7223 */ /* 0x000fe2000000001a */
[----:B------:R-:W-:Y:S02]  /*9de0*/  HADD2.F32 R0, -RZ, R105.H1_H1 ;  /* 0x30000069ff007230 */ /* 0x000fe40000004100 */
[C---:B------:R-:W-:Y:S01]  /*9df0*/  FMUL R39, R70.reuse, R39 ;  /* 0x0000002746277220 */ /* 0x040fe20000400000 */
[----:B------:R-:W-:Y:S01]  /*9e00*/  HADD2.F32 R4, -RZ, R107.H1_H1 ;  /* 0x3000006bff047230 */ /* 0x000fe20000004100 */
[----:B------:R-:W-:Y:S01]  /*9e10*/  F2FP.F16.F32.PACK_AB R95, R11, R6 ;  /* 0x000000060b5f723e */ /* 0x000fe200000000ff */
[C---:B------:R-:W-:Y:S01]  /*9e20*/  FMUL R43, R70.reuse, R43 ;  /* 0x0000002b462b7220 */ /* 0x040fe20000400000 */
[C---:B------:R-:W-:Y:S01]  /*9e30*/  FFMA R31, R73.reuse, R0, R31 ;  /* 0x00000000491f7223 */ /* 0x040fe2000000001f */
[--C-:B------:R-:W-:Y:S02]  /*9e40*/  HADD2.F32 R0, -RZ, R112.reuse.H0_H0 ;  /* 0x20000070ff007230 */ /* 0x100fe40000004100 */
[C---:B------:R-:W-:Y:S01]  /*9e50*/  FFMA R28, R73.reuse, R3, R28 ;  /* 0x00000003491c7223 */ /* 0x040fe2000000001c */
[----:B------:R1:W-:Y:S01]  /*9e60*/  STS.128 [R166+UR44+0x8400], R92 ;  /* 0x0084005ca6007988 */ /* 0x0003e20008000c2c */
[C---:B------:R-:W-:Y:S01]  /*9e70*/  FFMA R29, R73.reuse, R2, R29 ;  /* 0x00000002491d7223 */ /* 0x040fe2000000001d */
[C---:B------:R-:W-:Y:S01]  /*9e80*/  FFMA R30, R73.reuse, R5, R30 ;  /* 0x00000005491e7223 */ /* 0x040fe2000000001e */
[C---:B------:R-:W-:Y:S01]  /*9e90*/  FFMA R35, R73.reuse, R4, R35 ;  /* 0x0000000449237223 */ /* 0x040fe20000000023 */
[----:B------:R-:W-:Y:S02]  /*9ea0*/  HADD2.F32 R2, -RZ, R112.H1_H1 ;  /* 0x30000070ff027230 */ /* 0x000fe40000004100 */
[----:B------:R-:W-:Y:S01]  /*9eb0*/  FFMA R32, R73, R0, R32 ;  /* 0x0000000049207223 */ /* 0x000fe20000000020 */
[--C-:B------:R-:W-:Y:S01]  /*9ec0*/  HADD2.F32 R3, -RZ, R113.reuse.H0_H0 ;  /* 0x20000071ff037230 */ /* 0x100fe20000004100 */
[----:B------:R-:W-:Y:S01]  /*9ed0*/  F2FP.F16.F32.PACK_AB R8, R9, R8 ;  /* 0x000000080908723e */ /* 0x000fe200000000ff */
[----:B------:R-:W-:Y:S02]  /*9ee0*/  HADD2.F32 R0, -RZ, R113.H1_H1 ;  /* 0x30000071ff007230 */ /* 0x000fe40000004100 */
[C---:B------:R-:W-:Y:S01]  /*9ef0*/  FFMA R33, R73.reuse, R2, R33 ;  /* 0x0000000249217223 */ /* 0x040fe20000000021 */
[--C-:B------:R-:W-:Y:S02]  /*9f00*/  HADD2.F32 R5, -RZ, R115.reuse.H0_H0 ;  /* 0x20000073ff057230 */ /* 0x100fe40000004100 */
[C---:B------:R-:W-:Y:S01]  /*9f10*/  FFMA R34, R73.reuse, R3, R34 ;  /* 0x0000000349227223 */ /* 0x040fe20000000022 */
[--C-:B------:R-:W-:Y:S02]  /*9f20*/  HADD2.F32 R3, -RZ, R114.reuse.H0_H0 ;  /* 0x20000072ff037230 */ /* 0x100fe40000004100 */
[----:B------:R-:W-:Y:S01]  /*9f30*/  FFMA R39, R73, R0, R39 ;  /* 0x0000000049277223 */ /* 0x000fe20000000027 */
[----:B------:R-:W-:Y:S01]  /*9f40*/  HADD2.F32 R0, -RZ, R114.H1_H1 ;  /* 0x30000072ff007230 */ /* 0x000fe20000004100 */
[----:B------:R-:W-:Y:S01]  /*9f50*/  F2FP.F16.F32.PACK_AB R9, R15, R10 ;  /* 0x0000000a0f09723e */ /* 0x000fe200000000ff */
[----:B------:R-:W-:Y:S02]  /*9f60*/  HADD2.F32 R2, -RZ, R115.H1_H1 ;  /* 0x30000073ff027230 */ /* 0x000fe40000004100 */
[C---:B------:R-:W-:Y:S01]  /*9f70*/  FFMA R36, R73.reuse, R3, R36 ;  /* 0x0000000349247223 */ /* 0x040fe20000000024 */
[--C-:B------:R-:W-:Y:S02]  /*9f80*/  HADD2.F32 R3, -RZ, R121.reuse.H0_H0 ;  /* 0x20000079ff037230 */ /* 0x100fe40000004100 */
[C---:B------:R-:W-:Y:S01]  /*9f90*/  FFMA R37, R73.reuse, R0, R37 ;  /* 0x0000000049257223 */ /* 0x040fe20000000025 */
[C---:B------:R-:W-:Y:S01]  /*9fa0*/  FFMA R38, R73.reuse, R5, R38 ;  /* 0x0000000549267223 */ /* 0x040fe20000000026 */
[--C-:B------:R-:W-:Y:S02]  /*9fb0*/  HADD2.F32 R0, -RZ, R120.reuse.H0_H0 ;  /* 0x20000078ff007230 */ /* 0x100fe40000004100 */
[----:B------:R-:W-:Y:S01]  /*9fc0*/  FFMA R43, R73, R2, R43 ;  /* 0x00000002492b7223 */ /* 0x000fe2000000002b */
[----:B------:R-:W-:Y:S01]  /*9fd0*/  HADD2.F32 R2, -RZ, R120.H1_H1 ;  /* 0x30000078ff027230 */ /* 0x000fe20000004100 */
[----:B------:R-:W-:Y:S01]  /*9fe0*/  F2FP.F16.F32.PACK_AB R10, R13, R12 ;  /* 0x0000000c0d0a723e */ /* 0x000fe200000000ff */
[C---:B------:R-:W-:Y:S01]  /*9ff0*/  FMUL R47, R70.reuse, R47 ;  /* 0x0000002f462f7220 */ /* 0x040fe20000400000 */
[----:B------:R-:W-:Y:S01]  /*a000*/  F2FP.F16.F32.PACK_AB R11, R19, R14 ;  /* 0x0000000e130b723e */ /* 0x000fe200000000ff */
[C---:B------:R-:W-:Y:S01]  /*a010*/  FFMA R40, R73.reuse, R0, R40 ;  /* 0x0000000049287223 */ /* 0x040fe20000000028 */
[----:B------:R-:W-:Y:S02]  /*a020*/  HADD2.F32 R0, -RZ, R121.H1_H1 ;  /* 0x30000079ff007230 */ /* 0x000fe40000004100 */
[C---:B------:R-:W-:Y:S01]  /*a030*/  FFMA R41, R73.reuse, R2, R41 ;  /* 0x0000000249297223 */ /* 0x040fe20000000029 */
[----:B------:R-:W-:Y:S01]  /*a040*/  FFMA R42, R73, R3, R42 ;  /* 0x00000003492a7223 */ /* 0x000fe2000000002a */
[----:B------:R1:W-:Y:S01]  /*a050*/  STS.128 [R168+0x8400], R8 ;  /* 0x00840008a8007388 */ /* 0x0003e20000000c00 */
[--C-:B------:R-:W-:Y:S01]  /*a060*/  HADD2.F32 R3, -RZ, R122.reuse.H0_H0 ;  /* 0x2000007aff037230 */ /* 0x100fe20000004100 */
[----:B------:R-:W-:Y:S01]  /*a070*/  F2FP.F16.F32.PACK_AB R16, R17, R16 ;  /* 0x000000101110723e */ /* 0x000fe200000000ff */
[----:B------:R-:W-:Y:S01]  /*a080*/  HADD2.F32 R2, -RZ, R122.H1_H1 ;  /* 0x3000007aff027230 */ /* 0x000fe20000004100 */
[----:B------:R-:W-:Y:S01]  /*a090*/  F2FP.F16.F32.PACK_AB R17, R23, R18 ;  /* 0x000000121711723e */ /* 0x000fe200000000ff */
[----:B------:R-:W-:Y:S01]  /*a0a0*/  FFMA R47, R73, R0, R47 ;  /* 0x00000000492f7223 */ /* 0x000fe2000000002f */
[--C-:B------:R-:W-:Y:S01]  /*a0b0*/  HADD2.F32 R5, -RZ, R123.reuse.H0_H0 ;  /* 0x2000007bff057230 */ /* 0x100fe20000004100 */
[----:B------:R-:W-:Y:S01]  /*a0c0*/  F2FP.F16.F32.PACK_AB R18, R21, R20 ;  /* 0x000000141512723e */ /* 0x000fe200000000ff */
[----:B------:R-:W-:Y:S01]  /*a0d0*/  HADD2.F32 R0, -RZ, R123.H1_H1 ;  /* 0x3000007bff007230 */ /* 0x000fe20000004100 */
[----:B------:R-:W-:Y:S01]  /*a0e0*/  F2FP.F16.F32.PACK_AB R19, R27, R22 ;  /* 0x000000161b13723e */ /* 0x000fe200000000ff */
[C---:B------:R-:W-:Y:S01]  /*a0f0*/  FMUL R51, R70.reuse, R51 ;  /* 0x0000003346337220 */ /* 0x040fe20000400000 */
[C---:B------:R-:W-:Y:S01]  /*a100*/  FFMA R44, R73.reuse, R3, R44 ;  /* 0x00000003492c7223 */ /* 0x040fe2000000002c */
[C---:B------:R-:W-:Y:S01]  /*a110*/  FFMA R45, R73.reuse, R2, R45 ;  /* 0x00000002492d7223 */ /* 0x040fe2000000002d */
[C---:B------:R-:W-:Y:S01]  /*a120*/  FFMA R46, R73.reuse, R5, R46 ;  /* 0x00000005492e7223 */ /* 0x040fe2000000002e */
[----:B------:R1:W-:Y:S01]  /*a130*/  STS.128 [R165+0x8400], R16 ;  /* 0x00840010a5007388 */ /* 0x0003e20000000c00 */
[----:B------:R-:W-:Y:S01]  /*a140*/  FFMA R51, R73, R0, R51 ;  /* 0x0000000049337223 */ /* 0x000fe20000000033 */
[--C-:B------:R-:W-:Y:S01]  /*a150*/  HADD2.F32 R3, -RZ, R128.reuse.H0_H0 ;  /* 0x20000080ff037230 */ /* 0x100fe20000004100 */
[----:B------:R-:W-:Y:S01]  /*a160*/  F2FP.F16.F32.PACK_AB R24, R25, R24 ;  /* 0x000000181918723e */ /* 0x000fe200000000ff */
[----:B------:R-:W-:Y:S01]  /*a170*/  HADD2.F32 R0, -RZ, R128.H1_H1 ;  /* 0x30000080ff007230 */ /* 0x000fe20000004100 */
[----:B------:R-:W-:Y:S01]  /*a180*/  F2FP.F16.F32.PACK_AB R25, R31, R26 ;  /* 0x0000001a1f19723e */ /* 0x000fe200000000ff */
        /* <DEDUP_REMOVED lines=16> */
[----:B------:R-:W-:Y:S01]  /*a290*/  FFMA R52, R73, R0, R52 ;  /* 0x0000000049347223 */ /* 0x000fe20000000034 */
[----:B------:R-:W-:Y:S01]  /*a2a0*/  F2FP.F16.F32.PACK_AB R35, R43, R38 ;  /* 0x000000262b23723e */ /* 0x000fe200000000ff */
[C---:B------:R-:W-:Y:S01]  /*a2b0*/  FFMA R53, R73.reuse, R2, R53 ;  /* 0x0000000249357223 */ /* 0x040fe20000000035 */
[----:B------:R-:W-:Y:S01]  /*a2c0*/  FFMA R54, R73, R3, R54 ;  /* 0x0000000349367223 */ /* 0x000fe20000000036 */
[----:B------:R-:W-:Y:S01]  /*a2d0*/  HADD2.F32 R0, -RZ, R131.H1_H1 ;  /* 0x30000083ff007230 */ /* 0x000fe20000004100 */
[----:B------:R-:W-:Y:S01]  /*a2e0*/  F2FP.F16.F32.PACK_AB R40, R41, R40 ;  /* 0x000000282928723e */ /* 0x000fe200000000ff */
[----:B------:R1:W-:Y:S01]  /*a2f0*/  STS.128 [R157+0x8400], R32 ;  /* 0x008400209d007388 */ /* 0x0003e20000000c00 */
[C---:B------:R-:W-:Y:S01]  /*a300*/  FMUL R59, R70.reuse, R59 ;  /* 0x0000003b463b7220 */ /* 0x040fe20000400000 */
[--C-:B------:R-:W-:Y:S01]  /*a310*/  HADD2.F32 R3, -RZ, R136.reuse.H0_H0 ;  /* 0x20000088ff037230 */ /* 0x100fe20000004100 */
[----:B------:R-:W-:Y:S01]  /*a320*/  F2FP.F16.F32.PACK_AB R41, R47, R42 ;  /* 0x0000002a2f29723e */ /* 0x000fe200000000ff */
[----:B------:R-:W-:Y:S01]  /*a330*/  HADD2.F32 R2, -RZ, R136.H1_H1 ;  /* 0x30000088ff027230 */ /* 0x000fe20000004100 */
[----:B------:R-:W-:Y:S01]  /*a340*/  F2FP.F16.F32.PACK_AB R42, R45, R44 ;  /* 0x0000002c2d2a723e */ /* 0x000fe200000000ff */
[--C-:B------:R-:W-:Y:S01]  /*a350*/  HADD2.F32 R5, -RZ, R137.reuse.H0_H0 ;  /* 0x20000089ff057230 */ /* 0x100fe20000004100 */
        /* <DEDUP_REMOVED lines=8> */
[----:B------:R-:W-:Y:S01]  /*a3e0*/  FFMA R58, R73, R5, R58 ;  /* 0x00000005493a7223 */ /* 0x000fe2000000003a */
[----:B------:R-:W-:Y:S01]  /*a3f0*/  HADD2.F32 R2, -RZ, R138.H1_H1 ;  /* 0x3000008aff027230 */ /* 0x000fe20000004100 */
[----:B------:R-:W-:Y:S01]  /*a400*/  F2FP.F16.F32.PACK_AB R48, R49, R48 ;  /* 0x000000303130723e */ /* 0x000fe200000000ff */
[--C-:B------:R-:W-:Y:S01]  /*a410*/  HADD2.F32 R5, -RZ, R139.reuse.H0_H0 ;  /* 0x2000008bff057230 */ /* 0x100fe20000004100 */
[----:B------:R-:W-:Y:S01]  /*a420*/  F2FP.F16.F32.PACK_AB R49, R55, R50 ;  /* 0x000000323731723e */ /* 0x000fe200000000ff */
[----:B------:R-:W-:Y:S02]  /*a430*/  HADD2.F32 R4, -RZ, R139.H1_H1 ;  /* 0x3000008bff047230 */ /* 0x000fe40000004100 */
[----:B------:R-:W-:Y:S01]  /*a440*/  FFMA R63, R73, R0, R63 ;  /* 0x00000000493f7223 */ /* 0x000fe2000000003f */
[----:B------:R-:W-:Y:S01]  /*a450*/  FMUL R67, R70, R67 ;  /* 0x0000004346437220 */ /* 0x000fe20000400000 */
[----:B------:R-:W-:Y:S01]  /*a460*/  F2FP.F16.F32.PACK_AB R50, R53, R52 ;  /* 0x000000343532723e */ /* 0x000fe200000000ff */
[----:B------:R-:W-:Y:S01]  /*a470*/  FFMA R60, R73, R3, R60 ;  /* 0x00000003493c7223 */ /* 0x000fe2000000003c */
[----:B------:R-:W-:Y:S01]  /*a480*/  F2FP.F16.F32.PACK_AB R51, R59, R54 ;  /* 0x000000363b33723e */ /* 0x000fe200000000ff */
[C---:B------:R-:W-:Y:S01]  /*a490*/  FFMA R61, R73.reuse, R2, R61 ;  /* 0x00000002493d7223 */ /* 0x040fe2000000003d */
[C---:B------:R-:W-:Y:S01]  /*a4a0*/  FFMA R62, R73.reuse, R5, R62 ;  /* 0x00000005493e7223 */ /* 0x040fe2000000003e */
[----:B------:R-:W-:Y:S01]  /*a4b0*/  FFMA R67, R73, R4, R67 ;  /* 0x0000000449437223 */ /* 0x000fe20000000043 */
[----:B------:R-:W-:Y:S01]  /*a4c0*/  F2FP.F16.F32.PACK_AB R56, R57, R56 ;  /* 0x000000383938723e */ /* 0x000fe200000000ff */
[----:B------:R1:W-:Y:S01]  /*a4d0*/  STS.128 [R156+0x8400], R48 ;  /* 0x008400309c007388 */ /* 0x0003e20000000c00 */
[----:B------:R-:W-:Y:S02]  /*a4e0*/  F2FP.F16.F32.PACK_AB R57, R63, R58 ;  /* 0x0000003a3f39723e */ /* 0x000fe400000000ff */
        /* <DEDUP_REMOVED lines=23> */
.L_x_134:
[----:B------:R-:W-:Y:S05]  /*a660*/  BSYNC.RECONVERGENT B0 ;  /* 0x0000000000007941 */ /* 0x000fea0003800200 */
.L_x_133:
        /* <DEDUP_REMOVED lines=13> */
[----:B-1----:R-:W-:Y:S04]  /*a740*/  @P1 IADD3 R9, PT, PT, R79, UR44, RZ ;  /* 0x0000002c4f091c10 */ /* 0x002fe8000fffe0ff */
[----:B------:R-:W-:Y:S01]  /*a750*/  @P1 IADD3 R7, PT, PT, R84, R9, RZ ;  /* 0x0000000954071210 */ /* 0x000fe20007ffe0ff */
[--C-:B------:R-:W-:Y:S02]  /*a760*/  @P1 IMAD.IADD R5, R78, 0x1, R9.reuse ;  /* 0x000000014e051824 */ /* 0x100fe400078e0209 */
[----:B------:R-:W-:Y:S01]  /*a770*/  @P1 IMAD.IADD R2, R100, 0x1, R9 ;  /* 0x0000000164021824 */ /* 0x000fe200078e0209 */
[----:B------:R-:W-:Y:S06]  /*a780*/  @P0 BRA `(.L_x_138) ;  /* 0x00000000000c0947 */ /* 0x000fec0003800000 */
[----:B------:R-:W-:Y:S04]  /*a790*/  SHF.L.U32 R0, R160, 0x1f, RZ ;  /* 0x0000001fa0007819 */ /* 0x000fe800000006ff */
[----:B------:R-:W1:Y:S02]  /*a7a0*/  SYNCS.PHASECHK.TRANS64.TRYWAIT P0, [R3+URZ+0x20], R0 ;  /* 0x00002000030075a7 */ /* 0x000e6400080011ff */
[----:B-1----:R-:W-:Y:S05]  /*a7b0*/  @!P0 BRA `(.L_x_139) ;  /* 0x0000002000508947 */ /* 0x002fea0003800000 */
.L_x_138:
[----:B------:R-:W-:Y:S05]  /*a7c0*/  BSYNC B0 ;  /* 0x0000000000007941 */ /* 0x000fea0003800000 */
.L_x_137:
[----:B------:R-:W-:Y:S11]  /*a7d0*/  ISETP.NE.AND P0, PT, R86, RZ, PT ;  /* 0x000000ff5600720c */ /* 0x000ff60003f05270 */
[----:B------:R-:W-:Y:S02]  /*a7e0*/  @!UPT UIADD3 URZ, UPT, UPT, URZ, URZ, URZ ;  /* 0x000000fffffff290 */ /* 0x000fe4000fffe0ff */
[----:B------:R2:W3:Y:S01]  /*a7f0*/  @P0 LDS.128 R80, [R79+UR44+0x400] ;  /* 0x0004002c4f500984 */ /* 0x0004e20008000c00 */
[----:B-1----:R-:W-:Y:S01]  /*a800*/  @P0 IMAD.IADD R3, R84, 0x1, R5 ;  /* 0x0000000154030824 */ /* 0x002fe200078e0205 */
[C---:B------:R-:W-:Y:S01]  /*a810*/  @P0 IADD3 R4, PT, PT, R100.reuse, R5, RZ ;  /* 0x0000000564040210 */ /* 0x040fe20007ffe0ff */
[C---:B------:R-:W-:Y:S01]  /*a820*/  @P0 IMAD.IADD R0, R100.reuse, 0x1, R7 ;  /* 0x0000000164000824 */ /* 0x040fe200078e0207 */
[----:B------:R2:W4:Y:S02]  /*a830*/  @P0 LDS.128 R88, [R2+0x400] ;  /* 0x0004000002580984 */ /* 0x0005240000000c00 */
[----:B------:R-:W-:Y:S02]  /*a840*/  @P0 IADD3 R100, PT, PT, R100, R3, RZ ;  /* 0x0000000364640210 */ /* 0x000fe40007ffe0ff */
[----:B------:R2:W1:Y:S04]  /*a850*/  @P0 LDS.128 R96, [R7+0x400] ;  /* 0x0004000007600984 */ /* 0x0004680000000c00 */
[----:B------:R2:W1:Y:S04]  /*a860*/  @P0 LDS.128 R104, [R0+0x400] ;  /* 0x0004000000680984 */ /* 0x0004680000000c00 */
[----:B------:R2:W1:Y:S04]  /*a870*/  @P0 LDS.128 R112, [R5+0x400] ;  /* 0x0004000005700984 */ /* 0x0004680000000c00 */
[----:B------:R2:W1:Y:S04]  /*a880*/  @P0 LDS.128 R120, [R4+0x400] ;  /* 0x0004000004780984 */ /* 0x0004680000000c00 */
[----:B------:R2:W1:Y:S04]  /*a890*/  @P0 LDS.128 R128, [R3+0x400] ;  /* 0x0004000003800984 */ /* 0x0004680000000c00 */
[----:B------:R2:W1:Y:S02]  /*a8a0*/  @P0 LDS.128 R136, [R100+0x400] ;  /* 0x0004000064880984 */ /* 0x0004640000000c00 */
.L_x_136:
[----:B------:R-:W-:Y:S05]  /*a8b0*/  BSYNC B1 ;  /* 0x0000000000017941 */ /* 0x000fea0003800000 */
.L_x_135:
[----:B--2---:R-:W-:Y:S05]  /*a8c0*/  VIADD R0, R71, 0xc0 ;  /* 0x000000c047007836 */ /* 0x004fea0000000000 */
[----:B------:R-:W-:Y:S04]  /*a8d0*/  SHF.R.U32.HI R0, RZ, 0x15, R0 ;  /* 0x00000015ff007819 */ /* 0x000fe80000011600 */
[----:B------:R-:W-:Y:S11]  /*a8e0*/  LOP3.LUT P0, RZ, R0, 0x3, R151, 0x48, !PT ;  /* 0x0000000300ff7812 */ /* 0x000ff60007804897 */
[----:B------:R-:W-:Y:S02]  /*a8f0*/  @!UPT UIADD3 URZ, UPT, UPT, URZ, URZ, URZ ;  /* 0x000000fffffff290 */ /* 0x000fe4000fffe0ff */
[----:B------:R-:W-:Y:S05]  /*a900*/  @!P0 BRA `(.L_x_140) ;  /* 0x0000000000408947 */ /* 0x000fea0003800000 */
[----:B------:R-:W2:Y:S01]  /*a910*/  LDCU.64 UR8, c[0x4][0x70] ;  /* 0x01000e00ff0877ac */ /* 0x000ea20008000a00 */
[----:B------:R-:W-:Y:S01]  /*a920*/  MOV R3, 0x0 ;  /* 0x0000000000037802 */ /* 0x000fe20000000f00 */
[----:B------:R-:W-:Y:S02]  /*a930*/  HFMA2 R12, -RZ, RZ, 0, 5.9604644775390625e-08 ;  /* 0x00000001ff0c7431 */ /* 0x000fe400000001ff */
[----:B-1----:R-:W-:Y:S02]  /*a940*/  IMAD.MOV.U32 R8, RZ, RZ, 0x192 ;  /* 0x00000192ff087424 */ /* 0x002fe400078e00ff */
[----:B------:R-:W-:Y:S01]  /*a950*/  IMAD.MOV.U32 R13, RZ, RZ, RZ ;  /* 0x000000ffff0d7224 */ /* 0x000fe200078e00ff */
[----:B------:R-:W1:Y:S01]  /*a960*/  LDCU.64 UR6, c[0x4][0x78] ;  /* 0x01000f00ff0677ac */ /* 0x000e620008000a00 */
[----:B------:R-:W3:Y:S01]  /*a970*/  LDC.64 R2, c[0x4][R3] ;  /* 0x0100000003027b82 */ /* 0x000ee20000000a00 */
[----:B------:R-:W5:Y:S01]  /*a980*/  LDCU.64 UR4, c[0x4][0x10] ;  /* 0x01000200ff0477ac */ /* 0x000f620008000a00 */
[----:B--2---:R-:W-:Y:S01]  /*a990*/  MOV R5, UR9 ;  /* 0x0000000900057c02 */ /* 0x004fe20008000f00 */
[----:B------:R-:W-:Y:S01]  /*a9a0*/  IMAD.U32 R4, RZ, RZ, UR8 ;  /* 0x00000008ff047e24 */ /* 0x000fe2000f8e00ff */
[----:B-1----:R-:W-:Y:S01]  /*a9b0*/  MOV R7, UR7 ;  /* 0x0000000700077c02 */ /* 0x002fe20008000f00 */
[----:B------:R-:W-:Y:S01]  /*a9c0*/  IMAD.U32 R6, RZ, RZ, UR6 ;  /* 0x00000006ff067e24 */ /* 0x000fe2000f8e00ff */
[----:B-----5:R-:W-:Y:S01]  /*a9d0*/  MOV R11, UR5 ;  /* 0x00000005000b7c02 */ /* 0x020fe20008000f00 */
[----:B------:R-:W-:Y:S02]  /*a9e0*/  IMAD.U32 R10, RZ, RZ, UR4 ;  /* 0x00000004ff0a7e24 */ /* 0x000fe4000f8e00ff */
[----:B------:R-:W-:Y:S07]  /*a9f0*/  LEPC R20, `(.L_x_140) ;  /* 0x000000001014794e */ /* 0x000fee0000000000 */
[----:B---34-:R-:W-:Y:S05]  /*aa00*/  CALL.ABS.NOINC R2 ;  /* 0x0000000002007343 */ /* 0x018fea0003c00000 */
.L_x_140:
[----:B------:R-:W-:Y:S01]  /*aa10*/  ISETP.NE.AND P0, PT, R163, RZ, PT ;  /* 0x000000ffa300720c */ /* 0x000fe20003f05270 */
[----:B------:R-:W-:Y:S05]  /*aa20*/  WARPSYNC.ALL ;  /* 0x0000000000007948 */ /* 0x000fea0003800000 */
[----:B------:R-:W-:Y:S01]  /*aa30*/  R2UR UR4, R71 ;  /* 0x00000000470472ca */ /* 0x000fe200000e0000 */
[--C-:B---3--:R-:W-:Y:S01]  /*aa40*/  HADD2.F32 R72, -RZ, R80.reuse.H0_H0 ;  /* 0x20000050ff487230 */ /* 0x108fe20000004100 */
[----:B------:R-:W-:Y:S01]  /*aa50*/  IADD3 R167, PT, PT, R167, 0xa0, RZ ;  /* 0x000000a0a7a77810 */ /* 0x000fe20007ffe0ff */
[----:B------:R-:W-:Y:S01]  /*aa60*/  HADD2.F32 R74, -RZ, R80.H1_H1 ;  /* 0x30000050ff4a7230 */ /* 0x000fe20000004100 */
[----:B------:R-:W-:Y:S01]  /*aa70*/  BSSY.RECONVERGENT B0, `(.L_x_141) ;  /* 0x00000fd000007945 */ /* 0x000fe20003800200 */
[--C-:B------:R-:W-:Y:S01]  /*aa80*/  HADD2.F32 R75, -RZ, R81.reuse.H0_H0 ;  /* 0x20000051ff4b7230 */ /* 0x100fe20000004100 */
[----:B------:R-:W-:Y:S01]  /*aa90*/  LOP3.LUT R167, R167, 0xfefffff8, RZ, 0xc0, !PT ;  /* 0xfefffff8a7a77812 */ /* 0x000fe200078ec0ff */
[----:B------:R-:W-:Y:S02]  /*aaa0*/  HADD2.F32 R76, -RZ, R81.H1_H1 ;  /* 0x30000051ff4c7230 */ /* 0x000fe40000004100 */
[--C-:B------:R-:W-:Y:S02]  /*aab0*/  HADD2.F32 R77, -RZ, R82.reuse.H0_H0 ;  /* 0x20000052ff4d7230 */ /* 0x100fe40000004100 */
[----:B------:R-:W-:Y:S02]  /*aac0*/  HADD2.F32 R78, -RZ, R82.H1_H1 ;  /* 0x30000052ff4e7230 */ /* 0x000fe40000004100 */
[----:B-1----:R-:W1:Y:S01]  /*aad0*/  LDTM.x64 R4, tmem[UR4+0xc0] ;  /* 0x0000c004000479ee */ /* 0x002e620008340000 */
[----:B------:R-:W-:Y:S01]  /*aae0*/  NOP ;  /* 0x0000000000007918 */ /* 0x000fe20000000000 */
[----:B-1----:R1:W-:Y:S01]  /*aaf0*/  SYNCS.ARRIVE.TRANS64.RED.A1T0 RZ, [R167+URZ], RZ ;  /* 0x000000ffa7ff79a7 */ /* 0x0023e200081004ff */
[--C-:B------:R-:W-:Y:S02]  /*ab00*/  HADD2.F32 R79, -RZ, R83.reuse.H0_H0 ;  /* 0x20000053ff4f7230 */ /* 0x100fe40000004100 */
[----:B------:R-:W-:Y:S02]  /*ab10*/  HADD2.F32 R80, -RZ, R83.H1_H1 ;  /* 0x30000053ff507230 */ /* 0x000fe40000004100 */
[--C-:B----4-:R-:W-:Y:S02]  /*ab20*/  HADD2.F32 R81, -RZ, R88.reuse.H0_H0 ;  /* 0x20000058ff517230 */ /* 0x110fe40000004100 */
[----:B------:R-:W-:Y:S02]  /*ab30*/  HADD2.F32 R83, -RZ, R88.H1_H1 ;  /* 0x30000058ff537230 */ /* 0x000fe40000004100 */
[--C-:B------:R-:W-:Y:S02]  /*ab40*/  HADD2.F32 R82, -RZ, R89.reuse.H0_H0 ;  /* 0x20000059ff527230 */ /* 0x100fe40000004100 */
[----:B------:R-:W-:Y:S02]  /*ab50*/  HADD2.F32 R84, -RZ, R89.H1_H1 ;  /* 0x30000059ff547230 */ /* 0x000fe40000004100 */
[--C-:B------:R-:W-:Y:S02]  /*ab60*/  HADD2.F32 R85, -RZ, R90.reuse.H0_H0 ;  /* 0x2000005aff557230 */ /* 0x100fe40000004100 */
[----:B------:R-:W-:Y:S02]  /*ab70*/  HADD2.F32 R86, -RZ, R90.H1_H1 ;  /* 0x3000005aff567230 */ /* 0x000fe40000004100 */
[--C-:B------:R-:W-:Y:S02]  /*ab80*/  HADD2.F32 R87, -RZ, R91.reuse.H0_H0 ;  /* 0x2000005bff577230 */ /* 0x100fe40000004100 */
[----:B------:R-:W-:Y:S02]  /*ab90*/  HADD2.F32 R88, -RZ, R91.H1_H1 ;  /* 0x3000005bff587230 */ /* 0x000fe40000004100 */
[--C-:B------:R-:W-:Y:S02]  /*aba0*/  HADD2.F32 R89, -RZ, R96.reuse.H0_H0 ;  /* 0x20000060ff597230 */ /* 0x100fe40000004100 */
[C---:B------:R-:W-:Y:S01]  /*abb0*/  FMUL R4, R70.reuse, R4 ;  /* 0x0000000446047220 */ /* 0x040fe20000400000 */
[C---:B------:R-:W-:Y:S01]  /*abc0*/  FMUL R5, R70.reuse, R5 ;  /* 0x0000000546057220 */ /* 0x040fe20000400000 */
[C---:B------:R-:W-:Y:S01]  /*abd0*/  FMUL R6, R70.reuse, R6 ;  /* 0x0000000646067220 */ /* 0x040fe20000400000 */
[C---:B------:R-:W-:Y:S01]  /*abe0*/  FMUL R7, R70.reuse, R7 ;  /* 0x0000000746077220 */ /* 0x040fe20000400000 */
[C---:B------:R-:W-:Y:S01]  /*abf0*/  FFMA R4, R73.reuse, R72, R4 ;  /* 0x0000004849047223 */ /* 0x040fe20000000004 */
[C---:B------:R-:W-:Y:S01]  /*ac00*/  FFMA R5, R73.reuse, R74, R5 ;  /* 0x0000004a49057223 */ /* 0x040fe20000000005 */
[C---:B------:R-:W-:Y:S01]  /*ac10*/  FFMA R6, R73.reuse, R75, R6 ;  /* 0x0000004b49067223 */ /* 0x040fe20000000006 */
[----:B------:R-:W-:Y:S01]  /*ac20*/  FFMA R7, R73, R76, R7 ;  /* 0x0000004c49077223 */ /* 0x000fe20000000007 */
[C---:B------:R-:W-:Y:S01]  /*ac30*/  FMUL R8, R70.reuse, R8 ;  /* 0x0000000846087220 */ /* 0x040fe20000400000 */
[C---:B------:R-:W-:Y:S01]  /*ac40*/  FMUL R9, R70.reuse, R9 ;  /* 0x0000000946097220 */ /* 0x040fe20000400000 */
[----:B------:R-:W-:Y:S01]  /*ac50*/  F2FP.F16.F32.PACK_AB R4, R5, R4 ;  /* 0x000000040504723e */ /* 0x000fe200000000ff */
[C---:B------:R-:W-:Y:S01]  /*ac60*/  FMUL R10, R70.reuse, R10 ;  /* 0x0000000a460a7220 */ /* 0x040fe20000400000 */
[----:B------:R-:W-:Y:S01]  /*ac70*/  F2FP.F16.F32.PACK_AB R5, R7, R6 ;  /* 0x000000060705723e */ /* 0x000fe200000000ff */
[C---:B------:R-:W-:Y:S01]  /*ac80*/  FFMA R8, R73.reuse, R77, R8 ;  /* 0x0000004d49087223 */ /* 0x040fe20000000008 */
[C---:B------:R-:W-:Y:S01]  /*ac90*/  FFMA R9, R73.reuse, R78, R9 ;  /* 0x0000004e49097223 */ /* 0x040fe20000000009 */
[----:B------:R-:W-:Y:S01]  /*aca0*/  FFMA R10, R73, R79, R10 ;  /* 0x0000004f490a7223 */ /* 0x000fe2000000000a */
[C---:B------:R-:W-:Y:S01]  /*acb0*/  FMUL R11, R70.reuse, R11 ;  /* 0x0000000b460b7220 */ /* 0x040fe20000400000 */
[C---:B------:R-:W-:Y:S01]  /*acc0*/  FMUL R0, R70.reuse, R12 ;  /* 0x0000000c46007220 */ /* 0x040fe20000400000 */
[C---:B------:R-:W-:Y:S01]  /*acd0*/  FMUL R2, R70.reuse, R13 ;  /* 0x0000000d46027220 */ /* 0x040fe20000400000 */
[----:B------:R-:W-:Y:S01]  /*ace0*/  F2FP.F16.F32.PACK_AB R6, R9, R8 ;  /* 0x000000080906723e */ /* 0x000fe200000000ff */
[C---:B------:R-:W-:Y:S01]  /*acf0*/  FFMA R11, R73.reuse, R80, R11 ;  /* 0x00000050490b7223 */ /* 0x040fe2000000000b */
[C---:B------:R-:W-:Y:S01]  /*ad00*/  FFMA R0, R73.reuse, R81, R0 ;  /* 0x0000005149007223 */ /* 0x040fe20000000000 */
[----:B------:R-:W-:Y:S01]  /*ad10*/  FFMA R2, R73, R83, R2 ;  /* 0x0000005349027223 */ /* 0x000fe20000000002 */
[C---:B------:R-:W-:Y:S01]  /*ad20*/  FMUL R3, R70.reuse, R14 ;  /* 0x0000000e46037220 */ /* 0x040fe20000400000 */
[C---:B------:R-:W-:Y:S01]  /*ad30*/  FMUL R15, R70.reuse, R15 ;  /* 0x0000000f460f7220 */ /* 0x040fe20000400000 */
[----:B------:R-:W-:Y:S01]  /*ad40*/  F2FP.F16.F32.PACK_AB R7, R11, R10 ;  /* 0x0000000a0b07723e */ /* 0x000fe200000000ff */
[----:B------:R-:W-:Y:S01]  /*ad50*/  FMUL R12, R70, R16 ;  /* 0x00000010460c7220 */ /* 0x000fe20000400000 */
[----:B------:R-:W-:Y:S01]  /*ad60*/  F2FP.F16.F32.PACK_AB R8, R2, R0 ;  /* 0x000000000208723e */ /* 0x000fe200000000ff */
[C---:B------:R-:W-:Y:S01]  /*ad70*/  FFMA R3, R73.reuse, R82, R3 ;  /* 0x0000005249037223 */ /* 0x040fe20000000003 */
[C---:B------:R-:W-:Y:S01]  /*ad80*/  FFMA R15, R73.reuse, R84, R15 ;  /* 0x00000054490f7223 */ /* 0x040fe2000000000f */
[----:B------:R1:W-:Y:S01]  /*ad90*/  STS.128 [R166+UR44+0xc400], R4 ;  /* 0x00c40004a6007988 */ /* 0x0003e20008000c2c */
[----:B------:R-:W-:Y:S01]  /*ada0*/  FFMA R12, R73, R85, R12 ;  /* 0x00000055490c7223 */ /* 0x000fe2000000000c */
[C---:B------:R-:W-:Y:S01]  /*adb0*/  FMUL R13, R70.reuse, R17 ;  /* 0x00000011460d7220 */ /* 0x040fe20000400000 */
[C---:B------:R-:W-:Y:S01]  /*adc0*/  FMUL R14, R70.reuse, R18 ;  /* 0x00000012460e7220 */ /* 0x040fe20000400000 */
[----:B------:R-:W-:Y:S01]  /*add0*/  F2FP.F16.F32.PACK_AB R9, R15, R3 ;  /* 0x000000030f09723e */ /* 0x000fe200000000ff */
[C---:B------:R-:W-:Y:S01]  /*ade0*/  FMUL R19, R70.reuse, R19 ;  /* 0x0000001346137220 */ /* 0x040fe20000400000 */
[C---:B------:R-:W-:Y:S01]  /*adf0*/  FFMA R13, R73.reuse, R86, R13 ;  /* 0x00000056490d7223 */ /* 0x040fe2000000000d */
[C---:B------:R-:W-:Y:S01]  /*ae00*/  FFMA R14, R73.reuse, R87, R14 ;  /* 0x00000057490e7223 */ /* 0x040fe2000000000e */
[----:B------:R-:W-:Y:S02]  /*ae10*/  HADD2.F32 R90, -RZ, R96.H1_H1 ;  /* 0x30000060ff5a7230 */ /* 0x000fe40000004100 */
[----:B------:R-:W-:Y:S01]  /*ae20*/  FFMA R19, R73, R88, R19 ;  /* 0x0000005849137223 */ /* 0x000fe20000000013 */
[C---:B------:R-:W-:Y:S01]  /*ae30*/  FMUL R16, R70.reuse, R20 ;  /* 0x0000001446107220 */ /* 0x040fe20000400000 */
[----:B------:R-:W-:Y:S01]  /*ae40*/  F2FP.F16.F32.PACK_AB R10, R13, R12 ;  /* 0x0000000c0d0a723e */ /* 0x000fe200000000ff */
[--C-:B------:R-:W-:Y:S02]  /*ae50*/  HADD2.F32 R91, -RZ, R97.reuse.H0_H0 ;  /* 0x20000061ff5b7230 */ /* 0x100fe40000004100 */
[C---:B------:R-:W-:Y:S01]  /*ae60*/  FMUL R17, R70.reuse, R21 ;  /* 0x0000001546117220 */ /* 0x040fe20000400000 */
[----:B------:R-:W-:Y:S01]  /*ae70*/  F2FP.F16.F32.PACK_AB R11, R19, R14 ;  /* 0x0000000e130b723e */ /* 0x000fe200000000ff */
[C---:B------:R-:W-:Y:S01]  /*ae80*/  FFMA R16, R73.reuse, R89, R16 ;  /* 0x0000005949107223 */ /* 0x040fe20000000010 */
[----:B------:R-:W-:Y:S02]  /*ae90*/  HADD2.F32 R92, -RZ, R97.H1_H1 ;  /* 0x30000061ff5c7230 */ /* 0x000fe40000004100 */
[----:B------:R-:W-:Y:S01]  /*aea0*/  FFMA R17, R73, R90, R17 ;  /* 0x0000005a49117223 */ /* 0x000fe20000000011 */
[C---:B------:R-:W-:Y:S01]  /*aeb0*/  FMUL R18, R70.reuse, R22 ;  /* 0x0000001646127220 */ /* 0x040fe20000400000 */
[----:B------:R1:W-:Y:S01]  /*aec0*/  STS.128 [R168+0xc400], R8 ;  /* 0x00c40008a8007388 */ /* 0x0003e20000000c00 */
[--C-:B------:R-:W-:Y:S02]  /*aed0*/  HADD2.F32 R93, -RZ, R98.reuse.H0_H0 ;  /* 0x20000062ff5d7230 */ /* 0x100fe40000004100 */
[C---:B------:R-:W-:Y:S01]  /*aee0*/  FMUL R23, R70.reuse, R23 ;  /* 0x0000001746177220 */ /* 0x040fe20000400000 */
[----:B------:R-:W-:Y:S01]  /*aef0*/  F2FP.F16.F32.PACK_AB R16, R17, R16 ;  /* 0x000000101110723e */ /* 0x000fe200000000ff */
[C---:B------:R-:W-:Y:S01]  /*af00*/  FFMA R18, R73.reuse, R91, R18 ;  /* 0x0000005b49127223 */ /* 0x040fe20000000012 */
[----:B------:R-:W-:Y:S02]  /*af10*/  HADD2.F32 R94, -RZ, R98.H1_H1 ;  /* 0x30000062ff5e7230 */ /* 0x000fe40000004100 */
[----:B------:R-:W-:Y:S01]  /*af20*/  FFMA R23, R73, R92, R23 ;  /* 0x0000005c49177223 */ /* 0x000fe20000000017 */
[C---:B------:R-:W-:Y:S01]  /*af30*/  FMUL R20, R70.reuse, R24 ;  /* 0x0000001846147220 */ /* 0x040fe20000400000 */
[--C-:B------:R-:W-:Y:S02]  /*af40*/  HADD2.F32 R95, -RZ, R99.reuse.H0_H0 ;  /* 0x20000063ff5f7230 */ /* 0x100fe40000004100 */
[C---:B------:R-:W-:Y:S01]  /*af50*/  FMUL R21, R70.reuse, R25 ;  /* 0x0000001946157220 */ /* 0x040fe20000400000 */
[----:B------:R-:W-:Y:S01]  /*af60*/  HADD2.F32 R96, -RZ, R99.H1_H1 ;  /* 0x30000063ff607230 */ /* 0x000fe20000004100 */
[----:B------:R-:W-:Y:S01]  /*af70*/  F2FP.F16.F32.PACK_AB R17, R23, R18 ;  /* 0x000000121711723e */ /* 0x000fe200000000ff */
[C---:B------:R-:W-:Y:S01]  /*af80*/  FFMA R20, R73.reuse, R93, R20 ;  /* 0x0000005d49147223 */ /* 0x040fe20000000014 */
        /* <DEDUP_REMOVED lines=16> */
[--C-:B------:R-:W-:Y:S01]  /*b090*/  HADD2.F32 R101, -RZ, R106.reuse.H0_H0 ;  /* 0x2000006aff657230 */ /* 0x100fe20000004100 */
[----:B------:R1:W-:Y:S01]  /*b0a0*/  STS.128 [R165+0xc400], R16 ;  /* 0x00c40010a5007388 */ /* 0x0003e20000000c00 */
        /* <DEDUP_REMOVED lines=69> */
[C---:B------:R-:W-:Y:S01]  /*b500*/  FFMA R45, R73.reuse, R118, R45 ;  /* 0x00000076492d7223 */ /* 0x040fe2000000002d */
[C---:B------:R-:W-:Y:S01]  /*b510*/  FMUL R46, R70.reuse, R50 ;  /* 0x00000032462e7220 */ /* 0x040fe20000400000 */
[--C-:B------:R-:W-:Y:S02]  /*b520*/  HADD2.F32 R121, -RZ, R128.reuse.H0_H0 ;  /* 0x20000080ff797230 */ /* 0x100fe40000004100 */
[C---:B------:R-:W-:Y:S01]  /*b530*/  FMUL R51, R70.reuse, R51 ;  /* 0x0000003346337220 */ /* 0x040fe20000400000 */
[----:B------:R-:W-:Y:S02]  /*b540*/  HADD2.F32 R122, -RZ, R128.H1_H1 ;  /* 0x30000080ff7a7230 */ /* 0x000fe40000004100 */
[C---:B------:R-:W-:Y:S01]  /*b550*/  FMUL R48, R70.reuse, R52 ;  /* 0x0000003446307220 */ /* 0x040fe20000400000 */
[--C-:B------:R-:W-:Y:S02]  /*b560*/  HADD2.F32 R123, -RZ, R129.reuse.H0_H0 ;  /* 0x20000081ff7b7230 */ /* 0x100fe40000004100 */
[C---:B------:R-:W-:Y:S01]  /*b570*/  FMUL R49, R70.reuse, R53 ;  /* 0x0000003546317220 */ /* 0x040fe20000400000 */
[C---:B------:R-:W-:Y:S01]  /*b580*/  FFMA R46, R73.reuse, R119, R46 ;  /* 0x00000077492e7223 */ /* 0x040fe2000000002e */
[----:B------:R-:W-:Y:S02]  /*b590*/  HADD2.F32 R124, -RZ, R129.H1_H1 ;  /* 0x30000081ff7c7230 */ /* 0x000fe40000004100 */
[C---:B------:R-:W-:Y:S01]  /*b5a0*/  FMUL R50, R70.reuse, R54 ;  /* 0x0000003646327220 */ /* 0x040fe20000400000 */
[C---:B------:R-:W-:Y:S01]  /*b5b0*/  FFMA R51, R73.reuse, R120, R51 ;  /* 0x0000007849337223 */ /* 0x040fe20000000033 */
        /* <DEDUP_REMOVED lines=11> */
[----:B------:R-:W-:Y:S01]  /*b670*/  FFMA R55, R73, R124, R55 ;  /* 0x0000007c49377223 */ /* 0x000fe20000000037 */
[--C-:B------:R-:W-:Y:S02]  /*b680*/  HADD2.F32 R129, -RZ, R136.reuse.H0_H0 ;  /* 0x20000088ff817230 */ /* 0x100fe40000004100 */
[C---:B------:R-:W-:Y:S01]  /*b690*/  FMUL R59, R70.reuse, R59 ;  /* 0x0000003b463b7220 */ /* 0x040fe20000400000 */
[----:B------:R-:W-:Y:S01]  /*b6a0*/  F2FP.F16.F32.PACK_AB R42, R45, R44 ;  /* 0x0000002c2d2a723e */ /* 0x000fe200000000ff */
[----:B------:R-:W-:Y:S01]  /*b6b0*/  FFMA R52, R73, R125, R52 ;  /* 0x0000007d49347223 */ /* 0x000fe20000000034 */
[----:B------:R-:W-:Y:S01]  /*b6c0*/  F2FP.F16.F32.PACK_AB R43, R51, R46 ;  /* 0x0000002e332b723e */ /* 0x000fe200000000ff */
[----:B------:R-:W-:Y:S02]  /*b6d0*/  HADD2.F32 R130, -RZ, R136.H1_H1 ;  /* 0x30000088ff827230 */ /* 0x000fe40000004100 */
[C---:B------:R-:W-:Y:S01]  /*b6e0*/  FMUL R56, R70.reuse, R60 ;  /* 0x0000003c46387220 */ /* 0x040fe20000400000 */
[C---:B------:R-:W-:Y:S01]  /*b6f0*/  FFMA R53, R73.reuse, R126, R53 ;  /* 0x0000007e49357223 */ /* 0x040fe20000000035 */
[--C-:B------:R-:W-:Y:S01]  /*b700*/  HADD2.F32 R131, -RZ, R137.reuse.H0_H0 ;  /* 0x20000089ff837230 */ /* 0x100fe20000004100 */
[----:B------:R1:W-:Y:S01]  /*b710*/  STS.128 [R171+0xc400], R40 ;  /* 0x00c40028ab007388 */ /* 0x0003e20000000c00 */
        /* <DEDUP_REMOVED lines=15> */
[----:B------:R-:W-:Y:S02]  /*b810*/  HADD2.F32 R136, -RZ, R139.H1_H1 ;  /* 0x3000008bff887230 */ /* 0x000fe40000004100 */
[C---:B------:R-:W-:Y:S01]  /*b820*/  FMUL R62, R70.reuse, R66 ;  /* 0x00000042463e7220 */ /* 0x040fe20000400000 */
[----:B------:R-:W-:Y:S01]  /*b830*/  F2FP.F16.F32.PACK_AB R49, R55, R50 ;  /* 0x000000323731723e */ /* 0x000fe200000000ff */
        /* <DEDUP_REMOVED lines=32> */
.L_x_142:
[----:B------:R-:W-:Y:S05]  /*ba40*/  BSYNC.RECONVERGENT B0 ;  /* 0x0000000000007941 */ /* 0x000fea0003800200 */
.L_x_141:
[----:B------:R-:W-:Y:S01]  /*ba50*/  BAR.SYNC.DEFER_BLOCKING 0x1, 0x80 ;  /* 0x0042000000007b1d */ /* 0x000fe20000010000 */
[----:B------:R-:W-:Y:S01]  /*ba60*/  UISETP.NE.AND UP0, UPT, UR47, -0x4, UPT ;  /* 0xfffffffc2f00788c */ /* 0x000fe2000bf05270 */
[----:B------:R-:W-:Y:S08]  /*ba70*/  IADD3 R68, PT, PT, R68, 0x1, RZ ;  /* 0x0000000144447810 */ /* 0x000ff00007ffe0ff */
[----:B------:R-:W-:Y:S05]  /*ba80*/  BRA.U !UP0, `(.L_x_143) ;  /* 0x0000000108287547 */ /* 0x000fea000b800000 */
[----:B------:R-:W-:Y:S01]  /*ba90*/  ISETP.NE.AND P0, PT, R164, RZ, PT ;  /* 0x000000ffa400720c */ /* 0x000fe20003f05270 */
[----:B------:R-:W-:Y:S01]  /*baa0*/  IMAD.U32 R3, RZ, RZ, UR46 ;  /* 0x0000002eff037e24 */ /* 0x000fe2000f8e00ff */
[----:B------:R-:W-:Y:S01]  /*bab0*/  UIADD3 UR4, UPT, UPT, UR46, 0x1, URZ ;  /* 0x000000012e047890 */ /* 0x000fe2000fffe0ff */
[----:B------:R-:W-:Y:S03]  /*bac0*/  IMAD.U32 R0, RZ, RZ, UR52 ;  /* 0x00000034ff007e24 */ /* 0x000fe6000f8e00ff */
[----:B------:R-:W-:Y:S04]  /*bad0*/  UISETP.NE.AND UP0, UPT, UR4, 0x4, UPT ;  /* 0x000000040400788c */ /* 0x000fe8000bf05270 */
[----:B------:R-:W-:Y:S03]  /*bae0*/  USEL UR46, UR4, URZ, UP0 ;  /* 0x000000ff042e7287 */ /* 0x000fe60008000000 */
[----:B------:R-:W-:Y:S05]  /*baf0*/  @P0 LEA R3, R3, UR44, 0x3 ;  /* 0x0000002c03030c11 */ /* 0x000fea000f8e18ff */
[----:B------:R-:W-:Y:S05]  /*bb00*/  @P0 VIADD R3, R3, 0x40 ;  /* 0x0000004003030836 */ /* 0x000fea0000000000 */
[----:B------:R-:W-:Y:S04]  /*bb10*/  @P0 PRMT R0, R0, 0x654, R3 ;  /* 0x0000065400000816 */ /* 0x000fe80000000003 */
[----:B------:R2:W-:Y:S03]  /*bb20*/  @P0 SYNCS.ARRIVE.TRANS64.RED.A1T0 RZ, [R0+URZ], RZ ;  /* 0x000000ff00ff09a7 */ /* 0x0005e600081004ff */
.L_x_143:
[----:B------:R-:W-:Y:S01]  /*bb30*/  R2UR UR4, R152 ;  /* 0x00000000980472ca */ /* 0x000fe200000e0000 */
[----:B------:R-:W-:Y:S01]  /*bb40*/  UISETP.NE.AND UP0, UPT, UR62, URZ, UPT ;  /* 0x000000ff3e00728c */ /* 0x000fe2000bf05270 */
[----:B------:R-:W-:Y:S01]  /*bb50*/  ISETP.NE.AND P0, PT, R155, 0x2, PT ;  /* 0x000000029b00780c */ /* 0x000fe20003f05270 */
[----:B------:R-:W-:Y:S01]  /*bb60*/  UIADD3 UR16, UPT, UPT, UR38, UR63, URZ ;  /* 0x0000003f26107290 */ /* 0x000fe2000fffe0ff */
[----:B------:R-:W-:Y:S01]  /*bb70*/  ISETP.NE.AND P1, PT, R68, 0x2, PT ;  /* 0x000000024400780c */ /* 0x000fe20003f25270 */
[----:B------:R-:W-:Y:S01]  /*bb80*/  UIADD3 UR47, UPT, UPT, UR47, 0x4, URZ ;  /* 0x000000042f2f7890 */ /* 0x000fe2000fffe0ff */
[----:B------:R-:W-:Y:S01]  /*bb90*/  SEL R3, RZ, 0x1, P0 ;  /* 0x00000001ff037807 */ /* 0x000fe20000000000 */
[----:B------:R-:W-:Y:S01]  /*bba0*/  UMOV UR36, UR61 ;  /* 0x0000003d00247c82 */ /* 0x000fe20008000000 */
[----:B--2---:R-:W-:Y:S02]  /*bbb0*/  SEL R0, RZ, 0x1, P1 ;  /* 0x00000001ff007807 */ /* 0x004fe40000800000 */
[----:B------:R-:W-:Y:S02]  /*bbc0*/  LOP3.LUT R158, R158, R3, RZ, 0x3c, !PT ;  /* 0x000000039e9e7212 */ /* 0x000fe400078e3cff */
[----:B------:R-:W-:Y:S01]  /*bbd0*/  LOP3.LUT R159, R159, R0, RZ, 0x3c, !PT ;  /* 0x000000009f9f7212 */ /* 0x000fe200078e3cff */
[----:B------:R-:W-:Y:S01]  /*bbe0*/  UIADD3 UR20, UPT, UPT, UR37, UR4, URZ ;  /* 0x0000000425147290 */ /* 0x000fe2000fffe0ff */
[----:B------:R-:W-:Y:S02]  /*bbf0*/  SEL R155, R155, RZ, P0 ;  /* 0x000000ff9b9b7207 */ /* 0x000fe40000000000 */
[----:B------:R-:W-:Y:S01]  /*bc00*/  SEL R68, R68, RZ, P1 ;  /* 0x000000ff44447207 */ /* 0x000fe20000800000 */
[----:B------:R-:W-:Y:S08]  /*bc10*/  BRA.U UP0, `(.L_x_144) ;  /* 0xffffff9d00b87547 */ /* 0x000ff0000b83ffff */
[----:B------:R-:W2:Y:S01]  /*bc20*/  LDCU.64 UR4, c[0x0][0x888] ;  /* 0x00011100ff0477ac */ /* 0x000ea20008000a00 */
[----:B------:R-:W3:Y:S01]  /*bc30*/  LDCU.64 UR6, c[0x0][0x890] ;  /* 0x00011200ff0677ac */ /* 0x000ee20008000a00 */
[----:B--2---:R-:W-:Y:S02]  /*bc40*/  ISETP.NE.U32.AND P2, PT, RZ, UR4, PT ;  /* 0x00000004ff007c0c */ /* 0x004fe4000bf45070 */
[----:B---3--:R-:W-:Y:S02]  /*bc50*/  ISETP.NE.U32.AND P1, PT, RZ, UR6, PT ;  /* 0x00000006ff007c0c */ /* 0x008fe4000bf25070 */
[----:B------:R-:W-:Y:S02]  /*bc60*/  ISETP.NE.AND.EX P2, PT, RZ, UR5, PT, P2 ;  /* 0x00000005ff007c0c */ /* 0x000fe4000bf45320 */
[----:B------:R-:W-:-:S13]  /*bc70*/  ISETP.NE.AND.EX P0, PT, RZ, UR7, PT, P1 ;  /* 0x00000007ff007c0c */ /* 0x000fda000bf05310 */
[----:B------:R-:W-:Y:S05]  /*bc80*/  @P2 BRA P0, `(.L_x_145) ;  /* 0x00000000003c2947 */ /* 0x000fea0000000000 */
[----:B------:R-:W-:-:S13]  /*bc90*/  ISETP.NE.AND.EX P1, PT, RZ, UR7, PT, P1 ;  /* 0x00000007ff007c0c */ /* 0x000fda000bf25310 */
[----:B------:R-:W-:Y:S05]  /*bca0*/  @P1 BRA `(.L_x_146) ;  /* 0x00000000000c1947 */ /* 0x000fea0003800000 */
[----:B------:R-:W-:-:S13]  /*bcb0*/  FSETP.NEU.AND P0, PT, R73, RZ, PT ;  /* 0x000000ff4900720b */ /* 0x000fda0003f0d000 */
[----:B------:R-:W-:Y:S05]  /*bcc0*/  @!P0 EXIT ;  /* 0x000000000000894d */ /* 0x000fea0003800000 */
[----:B------:R-:W-:Y:S05]  /*bcd0*/  BRA `(.L_x_145) ;  /* 0x0000000000287947 */ /* 0x000fea0003800000 */
.L_x_146:
[----:B------:R-:W-:Y:S01]  /*bce0*/  ISETP.NE.AND P0, PT, R154, RZ, PT ;  /* 0x000000ff9a00720c */ /* 0x000fe20003f05270 */
[----:B------:R-:W-:-:S12]  /*bcf0*/  BSSY.RECONVERGENT B0, `(.L_x_145) ;  /* 0x0000008000007945 */ /* 0x000fd80003800200 */
[----:B------:R-:W-:Y:S05]  /*bd00*/  @P0 BRA `(.L_x_147) ;  /* 0x0000000000100947 */ /* 0x000fea0003800000 */
[----:B------:R-:W-:-:S04]  /*bd10*/  ISETP.NE.U32.AND P0, PT, RZ, UR4, PT ;  /* 0x00000004ff007c0c */ /* 0x000fc8000bf05070 */
[----:B------:R-:W-:-:S13]  /*bd20*/  ISETP.NE.AND.EX P0, PT, RZ, UR5, PT, P0 ;  /* 0x00000005ff007c0c */ /* 0x000fda000bf05300 */
[----:B------:R-:W-:Y:S05]  /*bd30*/  @!P0 EXIT ;  /* 0x000000000000894d */ /* 0x000fea0003800000 */
[----:B------:R-:W-:Y:S05]  /*bd40*/  BRA `(.L_x_148) ;  /* 0x0000000000087947 */ /* 0x000fea0003800000 */
.L_x_147:
[----:B------:R-:W-:-:S13]  /*bd50*/  FSETP.NEU.AND P0, PT, R73, RZ, PT ;  /* 0x000000ff4900720b */ /* 0x000fda0003f0d000 */
[----:B------:R-:W-:Y:S05]  /*bd60*/  @!P0 EXIT ;  /* 0x000000000000894d */ /* 0x000fea0003800000 */
.L_x_148:
[----:B------:R-:W-:Y:S05]  /*bd70*/  BSYNC.RECONVERGENT B0 ;  /* 0x0000000000007941 */ /* 0x000fea0003800200 */
.L_x_145:
[----:B------:R-:W-:Y:S01]  /*bd80*/  ULEA UR6, UR46, UR44, 0x3 ;  /* 0x0000002c2e067291 */ /* 0x000fe2000f8e18ff */
[----:B------:R-:W-:-:S04]  /*bd90*/  DEPBAR.LE SB0, 0x0 ;  /* 0x000080000000791a */ /* 0x000fc80000000000 */
[----:B------:R-:W-:-:S04]  /*bda0*/  UIADD3 UR6, UPT, UPT, UR6, 0x40, URZ ;  /* 0x0000004006067890 */ /* 0x000fc8000fffe0ff */
[----:B------:R-:W-:-:S09]  /*bdb0*/  UPRMT UR6, UR52, 0x654, UR6 ;  /* 0x0000065434067896 */ /* 0x000fd20008000006 */
[----:B------:R-:W-:Y:S01]  /*bdc0*/  SYNCS.ARRIVE.TRANS64.RED.A1T0 RZ, [UR6], RZ ;  /* 0x000000ffffff79a7 */ /* 0x000fe20008100406 */
[----:B------:R-:W-:Y:S05]  /*bdd0*/  EXIT ;  /* 0x000000000000794d */ /* 0x000fea0003800000 */
.L_x_24:
[----:B---3--:R3:W4:Y:S02]  /*bde0*/  SYNCS.PHASECHK.TRANS64.TRYWAIT P0, [R3+URZ+0xc0], R2 ;  /* 0x0000c002030075a7 */ /* 0x00872400080011ff */
[----:B----4-:R-:W-:Y:S05]  /*bdf0*/  @!P0 NANOSLEEP.SYNCS 0x989680 ;  /* 0x009896800000895d */ /* 0x010fea0003900000 */
[----:B------:R-:W4:Y:S02]  /*be00*/  @!P0 SYNCS.PHASECHK.TRANS64 P0, [R3+URZ+0xc0], R2 ;  /* 0x0000c002030085a7 */ /* 0x000f2400080010ff */
[----:B----4-:R-:W-:Y:S05]  /*be10*/  @!P0 BRA `(.L_x_24) ;  /* 0xfffffffc00f08947 */ /* 0x010fea000383ffff */
[----:B------:R-:W-:Y:S05]  /*be20*/  BRA `(.L_x_149) ;  /* 0xffffff5c003c7947 */ /* 0x000fea000383ffff */
.L_x_27:
[----:B--2---:R-:W-:-:S07]  /*be30*/  MOV R0, UR5 ;  /* 0x0000000500007c02 */ /* 0x004fce0008000f00 */
.L_x_150:
[----:B--2---:R2:W3:Y:S02]  /*be40*/  SYNCS.PHASECHK.TRANS64.TRYWAIT P0, [R0+URZ+0x10], R3 ;  /* 0x00001003000075a7 */ /* 0x0044e400080011ff */
[----:B---3--:R-:W-:Y:S05]  /*be50*/  @!P0 NANOSLEEP.SYNCS 0x989680 ;  /* 0x009896800000895d */ /* 0x008fea0003900000 */
[----:B------:R-:W3:Y:S02]  /*be60*/  @!P0 SYNCS.PHASECHK.TRANS64 P0, [R0+URZ+0x10], R3 ;  /* 0x00001003000085a7 */ /* 0x000ee400080010ff */
[----:B---3--:R-:W-:Y:S05]  /*be70*/  @!P0 BRA `(.L_x_150) ;  /* 0xfffffffc00f08947 */ /* 0x008fea000383ffff */
[----:B------:R-:W-:Y:S05]  /*be80*/  BRA `(.L_x_26) ;  /* 0xffffff5c00947947 */ /* 0x000fea000383ffff */
.L_x_36:
[----:B-1----:R-:W-:-:S07]  /*be90*/  MOV R0, UR6 ;  /* 0x0000000600007c02 */ /* 0x002fce0008000f00 */
.L_x_151:
[----:B-1----:R1:W2:Y:S02]  /*bea0*/  SYNCS.PHASECHK.TRANS64.TRYWAIT P0, [R0+URZ+0x10], R3 ;  /* 0x00001003000075a7 */ /* 0x0022a400080011ff */
[----:B--2---:R-:W-:Y:S05]  /*beb0*/  @!P0 NANOSLEEP.SYNCS 0x989680 ;  /* 0x009896800000895d */ /* 0x004fea0003900000 */
[----:B------:R-:W2:Y:S02]  /*bec0*/  @!P0 SYNCS.PHASECHK.TRANS64 P0, [R0+URZ+0x10], R3 ;  /* 0x00001003000085a7 */ /* 0x000ea400080010ff */
[----:B--2---:R-:W-:Y:S05]  /*bed0*/  @!P0 BRA `(.L_x_151) ;  /* 0xfffffffc00f08947 */ /* 0x004fea000383ffff */
[----:B------:R-:W-:Y:S05]  /*bee0*/  BRA `(.L_x_35) ;  /* 0xffffff6000a87947 */ /* 0x000fea000383ffff */
.L_x_43:
[----:B-1----:R1:W4:Y:S02]  /*bef0*/  SYNCS.PHASECHK.TRANS64.TRYWAIT P0, [R3+URZ+0x70], R0 ;  /* 0x00007000030075a7 */ /* 0x00232400080011ff */
[----:B----4-:R-:W-:Y:S05]  /*bf00*/  @!P0 NANOSLEEP.SYNCS 0x989680 ;  /* 0x009896800000895d */ /* 0x010fea0003900000 */
[----:B------:R-:W4:Y:S02]  /*bf10*/  @!P0 SYNCS.PHASECHK.TRANS64 P0, [R3+URZ+0x70], R0 ;  /* 0x00007000030085a7 */ /* 0x000f2400080010ff */
[----:B----4-:R-:W-:Y:S05]  /*bf20*/  @!P0 BRA `(.L_x_43) ;  /* 0xfffffffc00f08947 */ /* 0x010fea000383ffff */
[----:B------:R-:W-:Y:S05]  /*bf30*/  BRA `(.L_x_152) ;  /* 0xffffff64009c7947 */ /* 0x000fea000383ffff */
.L_x_47:
[----:B-1----:R-:W-:-:S07]  /*bf40*/  MOV R0, UR4 ;  /* 0x0000000400007c02 */ /* 0x002fce0008000f00 */
.L_x_153:
[----:B-1----:R1:W2:Y:S02]  /*bf50*/  SYNCS.PHASECHK.TRANS64.TRYWAIT P0, [R0+URZ], R3 ;  /* 0x00000003000075a7 */ /* 0x0022a400080011ff */
[----:B--2---:R-:W-:Y:S05]  /*bf60*/  @!P0 NANOSLEEP.SYNCS 0x989680 ;  /* 0x009896800000895d */ /* 0x004fea0003900000 */
[----:B------:R-:W2:Y:S02]  /*bf70*/  @!P0 SYNCS.PHASECHK.TRANS64 P0, [R0+URZ], R3 ;  /* 0x00000003000085a7 */ /* 0x000ea400080010ff */
[----:B--2---:R-:W-:Y:S05]  /*bf80*/  @!P0 BRA `(.L_x_153) ;  /* 0xfffffffc00f08947 */ /* 0x004fea000383ffff */
[----:B------:R-:W-:Y:S05]  /*bf90*/  BRA `(.L_x_154) ;  /* 0xffffff6c00447947 */ /* 0x000fea000383ffff */
.L_x_50:
[----:B--2---:R2:W3:Y:S02]  /*bfa0*/  SYNCS.PHASECHK.TRANS64.TRYWAIT P0, [R2+URZ+0xb0], R5 ;  /* 0x0000b005020075a7 */ /* 0x0044e400080011ff */
[----:B---3--:R-:W-:Y:S05]  /*bfb0*/  @!P0 NANOSLEEP.SYNCS 0x989680 ;  /* 0x009896800000895d */ /* 0x008fea0003900000 */
[----:B------:R-:W3:Y:S02]  /*bfc0*/  @!P0 SYNCS.PHASECHK.TRANS64 P0, [R2+URZ+0xb0], R5 ;  /* 0x0000b005020085a7 */ /* 0x000ee400080010ff */
[----:B---3--:R-:W-:Y:S05]  /*bfd0*/  @!P0 BRA `(.L_x_50) ;  /* 0xfffffffc00f08947 */ /* 0x008fea000383ffff */
[----:B------:R-:W-:Y:S05]  /*bfe0*/  BRA `(.L_x_155) ;  /* 0xffffff6c00a07947 */ /* 0x000fea000383ffff */
.L_x_51:
[----:B------:R-:W-:-:S07]  /*bff0*/  MOV R2, UR4 ;  /* 0x0000000400027c02 */ /* 0x000fce0008000f00 */
.L_x_156:
[----:B--2---:R2:W3:Y:S02]  /*c000*/  SYNCS.PHASECHK.TRANS64.TRYWAIT P0, [R2+URZ+0x80], R5 ;  /* 0x00008005020075a7 */ /* 0x0044e400080011ff */
[----:B---3--:R-:W-:Y:S05]  /*c010*/  @!P0 NANOSLEEP.SYNCS 0x989680 ;  /* 0x009896800000895d */ /* 0x008fea0003900000 */
[----:B------:R-:W3:Y:S02]  /*c020*/  @!P0 SYNCS.PHASECHK.TRANS64 P0, [R2+URZ+0x80], R5 ;  /* 0x00008005020085a7 */ /* 0x000ee400080010ff */
[----:B---3--:R-:W-:Y:S05]  /*c030*/  @!P0 BRA `(.L_x_156) ;  /* 0xfffffffc00f08947 */ /* 0x008fea000383ffff */
[----:B------:R-:W-:Y:S05]  /*c040*/  BRA `(.L_x_157) ;  /* 0xffffff6c00b07947 */ /* 0x000fea000383ffff */
.L_x_52:
[----:B--2---:R2:W3:Y:S02]  /*c050*/  SYNCS.PHASECHK.TRANS64.TRYWAIT P1, [R2+URZ+0x70], R5 ;  /* 0x00007005020075a7 */ /* 0x0044e400080211ff */
[----:B---3--:R-:W-:Y:S05]  /*c060*/  @!P1 NANOSLEEP.SYNCS 0x989680 ;  /* 0x009896800000995d */ /* 0x008fea0003900000 */
[----:B------:R-:W3:Y:S02]  /*c070*/  @!P1 SYNCS.PHASECHK.TRANS64 P1, [R2+URZ+0x70], R5 ;  /* 0x00007005020095a7 */ /* 0x000ee400080210ff */
[----:B---3--:R-:W-:Y:S05]  /*c080*/  @!P1 BRA `(.L_x_52) ;  /* 0xfffffffc00f09947 */ /* 0x008fea000383ffff */
[----:B------:R-:W-:Y:S05]  /*c090*/  BRA `(.L_x_158) ;  /* 0xffffff6c00e07947 */ /* 0x000fea000383ffff */
.L_x_55:
[----:B------:R-:W-:-:S07]  /*c0a0*/  MOV R0, UR4 ;  /* 0x0000000400007c02 */ /* 0x000fce0008000f00 */
.L_x_159:
[----:B--2---:R2:W3:Y:S02]  /*c0b0*/  SYNCS.PHASECHK.TRANS64.TRYWAIT P0, [R0+URZ+0x80], R3 ;  /* 0x00008003000075a7 */ /* 0x0044e400080011ff */
[----:B---3--:R-:W-:Y:S05]  /*c0c0*/  @!P0 NANOSLEEP.SYNCS 0x989680 ;  /* 0x009896800000895d */ /* 0x008fea0003900000 */
[----:B------:R-:W3:Y:S02]  /*c0d0*/  @!P0 SYNCS.PHASECHK.TRANS64 P0, [R0+URZ+0x80], R3 ;  /* 0x00008003000085a7 */ /* 0x000ee400080010ff */
[----:B---3--:R-:W-:Y:S05]  /*c0e0*/  @!P0 BRA `(.L_x_159) ;  /* 0xfffffffc00f08947 */ /* 0x008fea000383ffff */
[----:B------:R-:W-:Y:S05]  /*c0f0*/  BRA `(.L_x_54) ;  /* 0xffffff7000347947 */ /* 0x000fea000383ffff */
.L_x_64:
[----:B--2---:R-:W-:-:S04]  /*c100*/  MOV R0, UR5 ;  /* 0x0000000500007c02 */ /* 0x004fc80008000f00 */
[----:B------:R2:W3:Y:S03]  /*c110*/  SYNCS.PHASECHK.TRANS64.TRYWAIT P0, [R0+URZ+0x8], R7 ;  /* 0x00000807000075a7 */ /* 0x0004e600080011ff */
[----:B---3--:R-:W-:Y:S05]  /*c120*/  @!P0 NANOSLEEP.SYNCS 0x989680 ;  /* 0x009896800000895d */ /* 0x008fea0003900000 */
[----:B------:R-:W3:Y:S02]  /*c130*/  @!P0 SYNCS.PHASECHK.TRANS64 P0, [R0+URZ+0x8], R7 ;  /* 0x00000807000085a7 */ /* 0x000ee400080010ff */
[----:B---3--:R-:W-:Y:S05]  /*c140*/  @!P0 BRA `(.L_x_64) ;  /* 0xfffffffc00ec8947 */ /* 0x008fea000383ffff */
[----:B------:R-:W-:Y:S05]  /*c150*/  BRA `(.L_x_63) ;  /* 0xffffff7000e87947 */ /* 0x000fea000383ffff */
.L_x_66:
[----:B------:R-:W-:Y:S01]  /*c160*/  BSSY B0, `(.L_x_160) ;  /* 0x0000006000007945 */ /* 0x000fe20003800000 */
[----:B------:R-:W-:-:S07]  /*c170*/  MOV R15, 0xffffffff ;  /* 0xffffffff000f7802 */ /* 0x000fce0000000f00 */
[----:B-12--5:R-:W-:Y:S05]  /*c180*/  WARPSYNC.COLLECTIVE R15, `(.L_x_161) ;  /* 0x000000000f0c7348 */ /* 0x026fea0003c00000 */
[----:B------:R-:W-:Y:S02]  /*c190*/  ELECT P6, UR79, PT ;  /* 0x00000000004f782f */ /* 0x000fe400038c0000 */
[----:B------:R-:W-:Y:S01]  /*c1a0*/  MOV R14, UR79 ;  /* 0x0000004f000e7c02 */ /* 0x000fe20008000f00 */
[----:B-12--5:R-:W-:Y:S10]  /*c1b0*/  ENDCOLLECTIVE ;  /* 0x000000000000791b */ /* 0x026ff40003800000 */
.L_x_161:
[----:B------:R-:W-:Y:S05]  /*c1c0*/  BSYNC B0 ;  /* 0x0000000000007941 */ /* 0x000fea0003800000 */
.L_x_160:
[----:B------:R-:W-:Y:S05]  /*c1d0*/  BRA `(.L_x_162) ;  /* 0xffffff7400187947 */ /* 0x000fea000383ffff */
.L_x_68:
[----:B--2---:R-:W-:-:S04]  /*c1e0*/  MOV R0, UR5 ;  /* 0x0000000500007c02 */ /* 0x004fc80008000f00 */
[----:B------:R2:W3:Y:S03]  /*c1f0*/  SYNCS.PHASECHK.TRANS64.TRYWAIT P0, [R0+URZ+0x8], R5 ;  /* 0x00000805000075a7 */ /* 0x0004e600080011ff */
[----:B---3--:R-:W-:Y:S05]  /*c200*/  @!P0 NANOSLEEP.SYNCS 0x989680 ;  /* 0x009896800000895d */ /* 0x008fea0003900000 */
[----:B------:R-:W3:Y:S02]  /*c210*/  @!P0 SYNCS.PHASECHK.TRANS64 P0, [R0+URZ+0x8], R5 ;  /* 0x00000805000085a7 */ /* 0x000ee400080010ff */
[----:B---3--:R-:W-:Y:S05]  /*c220*/  @!P0 BRA `(.L_x_68) ;  /* 0xfffffffc00ec8947 */ /* 0x008fea000383ffff */
[----:B------:R-:W-:Y:S05]  /*c230*/  BRA `(.L_x_67) ;  /* 0xffffff74001c7947 */ /* 0x000fea000383ffff */
.L_x_69:
[----:B-1----:R1:W2:Y:S02]  /*c240*/  SYNCS.PHASECHK.TRANS64.TRYWAIT P0, [R0+URZ+0x70], R5 ;  /* 0x00007005000075a7 */ /* 0x0022a400080011ff */
[----:B--2---:R-:W-:Y:S05]  /*c250*/  @!P0 NANOSLEEP.SYNCS 0x989680 ;  /* 0x009896800000895d */ /* 0x004fea0003900000 */
[----:B------:R-:W2:Y:S02]  /*c260*/  @!P0 SYNCS.PHASECHK.TRANS64 P0, [R0+URZ+0x70], R5 ;  /* 0x00007005000085a7 */ /* 0x000ea400080010ff */
[----:B--2---:R-:W-:Y:S05]  /*c270*/  @!P0 BRA `(.L_x_69) ;  /* 0xfffffffc00f08947 */ /* 0x004fea000383ffff */
[----:B------:R-:W-:Y:S05]  /*c280*/  BRA `(.L_x_163) ;  /* 0xffffff7800287947 */ /* 0x000fea000383ffff */
.L_x_71:
[----:B------:R-:W-:-:S07]  /*c290*/  MOV R0, UR46 ;  /* 0x0000002e00007c02 */ /* 0x000fce0008000f00 */
.L_x_164:
[----:B-1----:R1:W2:Y:S02]  /*c2a0*/  SYNCS.PHASECHK.TRANS64.TRYWAIT P0, [R0+URZ+0xa0], R5 ;  /* 0x0000a005000075a7 */ /* 0x0022a400080011ff */
[----:B--2---:R-:W-:Y:S05]  /*c2b0*/  @!P0 NANOSLEEP.SYNCS 0x989680 ;  /* 0x009896800000895d */ /* 0x004fea0003900000 */
[----:B------:R-:W2:Y:S02]  /*c2c0*/  @!P0 SYNCS.PHASECHK.TRANS64 P0, [R0+URZ+0xa0], R5 ;  /* 0x0000a005000085a7 */ /* 0x000ea400080010ff */
[----:B--2---:R-:W-:Y:S05]  /*c2d0*/  @!P0 BRA `(.L_x_164) ;  /* 0xfffffffc00f08947 */ /* 0x004fea000383ffff */
[----:B------:R-:W-:Y:S05]  /*c2e0*/  BRA `(.L_x_165) ;  /* 0xffffff7800747947 */ /* 0x000fea000383ffff */
.L_x_74:
[----:B------:R-:W-:Y:S07]  /*c2f0*/  MOV R0, UR7 ;  /* 0x0000000700007c02 */ /* 0x000fee0008000f00 */
.L_x_166:
[----:B-1----:R1:W2:Y:S02]  /*c300*/  SYNCS.PHASECHK.TRANS64.TRYWAIT P0, [R0+URZ], R5 ;  /* 0x00000005000075a7 */ /* 0x0022a400080011ff */
[----:B--2---:R-:W-:Y:S05]  /*c310*/  @!P0 NANOSLEEP.SYNCS 0x989680 ;  /* 0x009896800000895d */ /* 0x004fea0003900000 */
[----:B------:R-:W2:Y:S02]  /*c320*/  @!P0 SYNCS.PHASECHK.TRANS64 P0, [R0+URZ], R5 ;  /* 0x00000005000085a7 */ /* 0x000ea400080010ff */
[----:B--2---:R-:W-:Y:S05]  /*c330*/  @!P0 BRA `(.L_x_166) ;  /* 0xfffffffc00f08947 */ /* 0x004fea000383ffff */
[----:B------:R-:W-:Y:S05]  /*c340*/  BRA `(.L_x_73) ;  /* 0xffffff7800887947 */ /* 0x000fea000383ffff */
.L_x_78:
[----:B-1----:R-:W-:-:S07]  /*c350*/  MOV R0, UR4 ;  /* 0x0000000400007c02 */ /* 0x002fce0008000f00 */
.L_x_167:
[----:B-1----:R1:W2:Y:S02]  /*c360*/  SYNCS.PHASECHK.TRANS64.TRYWAIT P0, [R0+URZ], R3 ;  /* 0x00000003000075a7 */ /* 0x0022a400080011ff */
[----:B--2---:R-:W-:Y:S05]  /*c370*/  @!P0 NANOSLEEP.SYNCS 0x989680 ;  /* 0x009896800000895d */ /* 0x004fea0003900000 */
[----:B------:R-:W2:Y:S02]  /*c380*/  @!P0 SYNCS.PHASECHK.TRANS64 P0, [R0+URZ], R3 ;  /* 0x00000003000085a7 */ /* 0x000ea400080010ff */
[----:B--2---:R-:W-:Y:S05]  /*c390*/  @!P0 BRA `(.L_x_167) ;  /* 0xfffffffc00f08947 */ /* 0x004fea000383ffff */
[----:B------:R-:W-:Y:S05]  /*c3a0*/  BRA `(.L_x_168) ;  /* 0xffffff7c00cc7947 */ /* 0x000fea000383ffff */
.L_x_81:
[----:B------:R-:W-:-:S07]  /*c3b0*/  MOV R0, UR41 ;  /* 0x0000002900007c02 */ /* 0x000fce0008000f00 */
.L_x_169:
[----:B-1----:R1:W2:Y:S02]  /*c3c0*/  SYNCS.PHASECHK.TRANS64.TRYWAIT P1, [R0+URZ+0xd0], R3 ;  /* 0x0000d003000075a7 */ /* 0x0022a400080211ff */
[----:B--2---:R-:W-:Y:S05]  /*c3d0*/  @!P1 NANOSLEEP.SYNCS 0x989680 ;  /* 0x009896800000995d */ /* 0x004fea0003900000 */
[----:B------:R-:W2:Y:S02]  /*c3e0*/  @!P1 SYNCS.PHASECHK.TRANS64 P1, [R0+URZ+0xd0], R3 ;  /* 0x0000d003000095a7 */ /* 0x000ea400080210ff */
[----:B--2---:R-:W-:Y:S05]  /*c3f0*/  @!P1 BRA `(.L_x_169) ;  /* 0xfffffffc00f09947 */ /* 0x004fea000383ffff */
[----:B------:R-:W-:Y:S05]  /*c400*/  BRA `(.L_x_170) ;  /* 0xffffff8000187947 */ /* 0x000fea000383ffff */
.L_x_86:
[----:B---3--:R3:W4:Y:S02]  /*c410*/  SYNCS.PHASECHK.TRANS64.TRYWAIT P0, [R12+URZ+0x70], R9 ;  /* 0x000070090c0075a7 */ /* 0x00872400080011ff */
[----:B----4-:R-:W-:Y:S05]  /*c420*/  @!P0 NANOSLEEP.SYNCS 0x989680 ;  /* 0x009896800000895d */ /* 0x010fea0003900000 */
[----:B------:R-:W4:Y:S02]  /*c430*/  @!P0 SYNCS.PHASECHK.TRANS64 P0, [R12+URZ+0x70], R9 ;  /* 0x000070090c0085a7 */ /* 0x000f2400080010ff */
[----:B----4-:R-:W-:Y:S05]  /*c440*/  @!P0 BRA `(.L_x_86) ;  /* 0xfffffffc00f08947 */ /* 0x010fea000383ffff */
[----:B------:R-:W-:Y:S05]  /*c450*/  BRA `(.L_x_171) ;  /* 0xffffff8400407947 */ /* 0x000fea000383ffff */
.L_x_89:
[----:B------:R-:W-:Y:S07]  /*c460*/  MOV R0, UR21 ;  /* 0x0000001500007c02 */ /* 0x000fee0008000f00 */
.L_x_172:
[----:B-1----:R1:W3:Y:S02]  /*c470*/  SYNCS.PHASECHK.TRANS64.TRYWAIT P2, [R0+URZ+0x68], R11 ;  /* 0x0000680b000075a7 */ /* 0x0022e400080411ff */
[----:B---3--:R-:W-:Y:S05]  /*c480*/  @!P2 NANOSLEEP.SYNCS 0x989680 ;  /* 0x009896800000a95d */ /* 0x008fea0003900000 */
[----:B------:R-:W3:Y:S02]  /*c490*/  @!P2 SYNCS.PHASECHK.TRANS64 P2, [R0+URZ+0x68], R11 ;  /* 0x0000680b0000a5a7 */ /* 0x000ee400080410ff */
[----:B---3--:R-:W-:Y:S05]  /*c4a0*/  @!P2 BRA `(.L_x_172) ;  /* 0xfffffffc00f0a947 */ /* 0x008fea000383ffff */
[----:B------:R-:W-:Y:S05]  /*c4b0*/  BRA `(.L_x_88) ;  /* 0xffffff8800a87947 */ /* 0x000fea000383ffff */
.L_x_92:
[----:B---3--:R-:W-:Y:S07]  /*c4c0*/  MOV R0, UR21 ;  /* 0x0000001500007c02 */ /* 0x008fee0008000f00 */
.L_x_173:
[----:B-1----:R1:W3:Y:S02]  /*c4d0*/  SYNCS.PHASECHK.TRANS64.TRYWAIT P0, [R0+URZ+0x40], R9 ;  /* 0x00004009000075a7 */ /* 0x0022e400080011ff */
[----:B---3--:R-:W-:Y:S05]  /*c4e0*/  @!P0 NANOSLEEP.SYNCS 0x989680 ;  /* 0x009896800000895d */ /* 0x008fea0003900000 */
[----:B------:R-:W3:Y:S02]  /*c4f0*/  @!P0 SYNCS.PHASECHK.TRANS64 P0, [R0+URZ+0x40], R9 ;  /* 0x00004009000085a7 */ /* 0x000ee400080010ff */
[----:B---3--:R-:W-:Y:S05]  /*c500*/  @!P0 BRA `(.L_x_173) ;  /* 0xfffffffc00f08947 */ /* 0x008fea000383ffff */
[----:B------:R-:W-:Y:S05]  /*c510*/  BRA `(.L_x_174) ;  /* 0xffffff8c00047947 */ /* 0x000fea000383ffff */
.L_x_93:
[----:B------:R-:W-:Y:S07]  /*c520*/  MOV R0, UR21 ;  /* 0x0000001500007c02 */ /* 0x000fee0008000f00 */
.L_x_175:
[----:B-1----:R1:W3:Y:S02]  /*c530*/  SYNCS.PHASECHK.TRANS64.TRYWAIT P0, [R0+URZ+0x48], R9 ;  /* 0x00004809000075a7 */ /* 0x0022e400080011ff */
[----:B---3--:R-:W-:Y:S05]  /*c540*/  @!P0 NANOSLEEP.SYNCS 0x989680 ;  /* 0x009896800000895d */ /* 0x008fea0003900000 */
[----:B------:R-:W3:Y:S02]  /*c550*/  @!P0 SYNCS.PHASECHK.TRANS64 P0, [R0+URZ+0x48], R9 ;  /* 0x00004809000085a7 */ /* 0x000ee400080010ff */
[----:B---3--:R-:W-:Y:S05]  /*c560*/  @!P0 BRA `(.L_x_175) ;  /* 0xfffffffc00f08947 */ /* 0x008fea000383ffff */
[----:B------:R-:W-:Y:S05]  /*c570*/  BRA `(.L_x_176) ;  /* 0xffffff8c00407947 */ /* 0x000fea000383ffff */
.L_x_94:
[----:B------:R-:W-:Y:S07]  /*c580*/  MOV R0, UR21 ;  /* 0x0000001500007c02 */ /* 0x000fee0008000f00 */
.L_x_177:
[----:B-1----:R1:W3:Y:S02]  /*c590*/  SYNCS.PHASECHK.TRANS64.TRYWAIT P0, [R0+URZ+0x50], R9 ;  /* 0x00005009000075a7 */ /* 0x0022e400080011ff */
[----:B---3--:R-:W-:Y:S05]  /*c5a0*/  @!P0 NANOSLEEP.SYNCS 0x989680 ;  /* 0x009896800000895d */ /* 0x008fea0003900000 */
[----:B------:R-:W3:Y:S02]  /*c5b0*/  @!P0 SYNCS.PHASECHK.TRANS64 P0, [R0+URZ+0x50], R9 ;  /* 0x00005009000085a7 */ /* 0x000ee400080010ff */
[----:B---3--:R-:W-:Y:S05]  /*c5c0*/  @!P0 BRA `(.L_x_177) ;  /* 0xfffffffc00f08947 */ /* 0x008fea000383ffff */
[----:B------:R-:W-:Y:S05]  /*c5d0*/  BRA `(.L_x_178) ;  /* 0xffffff8c00887947 */ /* 0x000fea000383ffff */
.L_x_95:
[----:B------:R-:W-:Y:S07]  /*c5e0*/  MOV R0, UR21 ;  /* 0x0000001500007c02 */ /* 0x000fee0008000f00 */
.L_x_179:
[----:B-1----:R1:W3:Y:S02]  /*c5f0*/  SYNCS.PHASECHK.TRANS64.TRYWAIT P0, [R0+URZ+0x58], R9 ;  /* 0x00005809000075a7 */ /* 0x0022e400080011ff */
[----:B---3--:R-:W-:Y:S05]  /*c600*/  @!P0 NANOSLEEP.SYNCS 0x989680 ;  /* 0x009896800000895d */ /* 0x008fea0003900000 */
[----:B------:R-:W3:Y:S02]  /*c610*/  @!P0 SYNCS.PHASECHK.TRANS64 P0, [R0+URZ+0x58], R9 ;  /* 0x00005809000085a7 */ /* 0x000ee400080010ff */
[----:B---3--:R-:W-:Y:S05]  /*c620*/  @!P0 BRA `(.L_x_179) ;  /* 0xfffffffc00f08947 */ /* 0x008fea000383ffff */
[----:B------:R-:W-:Y:S05]  /*c630*/  BRA `(.L_x_180) ;  /* 0xffffff8c00cc7947 */ /* 0x000fea000383ffff */
.L_x_97:
[----:B------:R-:W-:-:S07]  /*c640*/  MOV R0, UR21 ;  /* 0x0000001500007c02 */ /* 0x000fce0008000f00 */
.L_x_181:
[----:B-1----:R1:W4:Y:S02]  /*c650*/  SYNCS.PHASECHK.TRANS64.TRYWAIT P0, [R0+URZ+0x40], R3 ;  /* 0x00004003000075a7 */ /* 0x00232400080011ff */
[----:B----4-:R-:W-:Y:S05]  /*c660*/  @!P0 NANOSLEEP.SYNCS 0x989680 ;  /* 0x009896800000895d */ /* 0x010fea0003900000 */
[----:B------:R-:W4:Y:S02]  /*c670*/  @!P0 SYNCS.PHASECHK.TRANS64 P0, [R0+URZ+0x40], R3 ;  /* 0x00004003000085a7 */ /* 0x000f2400080010ff */
[----:B----4-:R-:W-:Y:S05]  /*c680*/  @!P0 BRA `(.L_x_181) ;  /* 0xfffffffc00f08947 */ /* 0x010fea000383ffff */
[----:B------:R-:W-:Y:S05]  /*c690*/  BRA `(.L_x_182) ;  /* 0xffffff9000407947 */ /* 0x000fea000383ffff */
.L_x_98:
[----:B-1----:R-:W-:-:S07]  /*c6a0*/  MOV R0, UR21 ;  /* 0x0000001500007c02 */ /* 0x002fce0008000f00 */
.L_x_183:
[----:B-1----:R1:W4:Y:S02]  /*c6b0*/  SYNCS.PHASECHK.TRANS64.TRYWAIT P0, [R0+URZ+0x48], R3 ;  /* 0x00004803000075a7 */ /* 0x00232400080011ff */
[----:B----4-:R-:W-:Y:S05]  /*c6c0*/  @!P0 NANOSLEEP.SYNCS 0x989680 ;  /* 0x009896800000895d */ /* 0x010fea0003900000 */
[----:B------:R-:W4:Y:S02]  /*c6d0*/  @!P0 SYNCS.PHASECHK.TRANS64 P0, [R0+URZ+0x48], R3 ;  /* 0x00004803000085a7 */ /* 0x000f2400080010ff */
[----:B----4-:R-:W-:Y:S05]  /*c6e0*/  @!P0 BRA `(.L_x_183) ;  /* 0xfffffffc00f08947 */ /* 0x010fea000383ffff */
[----:B------:R-:W-:Y:S05]  /*c6f0*/  BRA `(.L_x_184) ;  /* 0xffffff9000307947 */ /* 0x000fea000383ffff */
.L_x_99:
[----:B-1----:R-:W-:-:S07]  /*c700*/  MOV R0, UR21 ;  /* 0x0000001500007c02 */ /* 0x002fce0008000f00 */
.L_x_185:
[----:B-1----:R1:W4:Y:S02]  /*c710*/  SYNCS.PHASECHK.TRANS64.TRYWAIT P0, [R0+URZ+0x50], R3 ;  /* 0x00005003000075a7 */ /* 0x00232400080011ff */
[----:B----4-:R-:W-:Y:S05]  /*c720*/  @!P0 NANOSLEEP.SYNCS 0x989680 ;  /* 0x009896800000895d */ /* 0x010fea0003900000 */
[----:B------:R-:W4:Y:S02]  /*c730*/  @!P0 SYNCS.PHASECHK.TRANS64 P0, [R0+URZ+0x50], R3 ;  /* 0x00005003000085a7 */ /* 0x000f2400080010ff */
[----:B----4-:R-:W-:Y:S05]  /*c740*/  @!P0 BRA `(.L_x_185) ;  /* 0xfffffffc00f08947 */ /* 0x010fea000383ffff */
[----:B------:R-:W-:Y:S05]  /*c750*/  BRA `(.L_x_186) ;  /* 0xffffff9000207947 */ /* 0x000fea000383ffff */
.L_x_101:
[----:B--2---:R2:W4:Y:S02]  /*c760*/  SYNCS.PHASECHK.TRANS64.TRYWAIT P0, [R3+URZ+0x70], R0 ;  /* 0x00007000030075a7 */ /* 0x00452400080011ff */
[----:B----4-:R-:W-:Y:S05]  /*c770*/  @!P0 NANOSLEEP.SYNCS 0x989680 ;  /* 0x009896800000895d */ /* 0x010fea0003900000 */
[----:B------:R-:W4:Y:S02]  /*c780*/  @!P0 SYNCS.PHASECHK.TRANS64 P0, [R3+URZ+0x70], R0 ;  /* 0x00007000030085a7 */ /* 0x000f2400080010ff */
[----:B----4-:R-:W-:Y:S05]  /*c790*/  @!P0 BRA `(.L_x_101) ;  /* 0xfffffffc00f08947 */ /* 0x010fea000383ffff */
[----:B------:R-:W-:Y:S05]  /*c7a0*/  BRA `(.L_x_187) ;  /* 0xffffff9000e87947 */ /* 0x000fea000383ffff */
.L_x_112:
[----:B-1----:R-:W-:Y:S04]  /*c7b0*/  MOV R3, UR44 ;  /* 0x0000002c00037c02 */ /* 0x002fe80008000f00 */
[----:B------:R1:W2:Y:S03]  /*c7c0*/  SYNCS.PHASECHK.TRANS64.TRYWAIT P0, [R3+URZ+0x20], R4 ;  /* 0x00002004030075a7 */ /* 0x0002a600080011ff */
[----:B--2---:R-:W-:Y:S05]  /*c7d0*/  @!P0 NANOSLEEP.SYNCS 0x989680 ;  /* 0x009896800000895d */ /* 0x004fea0003900000 */
[----:B------:R-:W2:Y:S02]  /*c7e0*/  @!P0 SYNCS.PHASECHK.TRANS64 P0, [R3+URZ+0x20], R4 ;  /* 0x00002004030085a7 */ /* 0x000ea400080010ff */
[----:B--2---:R-:W-:Y:S05]  /*c7f0*/  @!P0 BRA `(.L_x_112) ;  /* 0xfffffffc00ec8947 */ /* 0x004fea000383ffff */
[----:B------:R-:W-:Y:S05]  /*c800*/  BRA `(.L_x_111) ;  /* 0xffffffa000847947 */ /* 0x000fea000383ffff */
.L_x_114:
[----:B--2---:R2:W3:Y:S02]  /*c810*/  SYNCS.PHASECHK.TRANS64.TRYWAIT P1, [R167+URZ+0x90], R0 ;  /* 0x00009000a70075a7 */ /* 0x0044e400080211ff */
[----:B---3--:R-:W-:Y:S05]  /*c820*/  @!P1 NANOSLEEP.SYNCS 0x989680 ;  /* 0x009896800000995d */ /* 0x008fea0003900000 */
[----:B------:R-:W3:Y:S02]  /*c830*/  @!P1 SYNCS.PHASECHK.TRANS64 P1, [R167+URZ+0x90], R0 ;  /* 0x00009000a70095a7 */ /* 0x000ee400080210ff */
[----:B---3--:R-:W-:Y:S05]  /*c840*/  @!P1 BRA `(.L_x_114) ;  /* 0xfffffffc00f09947 */ /* 0x008fea000383ffff */
[----:B------:R-:W-:Y:S05]  /*c850*/  BRA `(.L_x_113) ;  /* 0xffffffa000e47947 */ /* 0x000fea000383ffff */
.L_x_123:
[----:B--2---:R2:W3:Y:S02]  /*c860*/  SYNCS.PHASECHK.TRANS64.TRYWAIT P0, [R3+URZ+0x20], R0 ;  /* 0x00002000030075a7 */ /* 0x0044e400080011ff */
[----:B---3--:R-:W-:Y:S05]  /*c870*/  @!P0 NANOSLEEP.SYNCS 0x989680 ;  /* 0x009896800000895d */ /* 0x008fea0003900000 */
[----:B------:R-:W3:Y:S02]  /*c880*/  @!P0 SYNCS.PHASECHK.TRANS64 P0, [R3+URZ+0x20], R0 ;  /* 0x00002000030085a7 */ /* 0x000ee400080010ff */
[----:B---3--:R-:W-:Y:S05]  /*c890*/  @!P0 BRA `(.L_x_123) ;  /* 0xfffffffc00f08947 */ /* 0x008fea000383ffff */
[----:B------:R-:W-:Y:S05]  /*c8a0*/  BRA `(.L_x_122) ;  /* 0xffffffb400ac7947 */ /* 0x000fea000383ffff */
.L_x_131:
[----:B--2---:R2:W3:Y:S02]  /*c8b0*/  SYNCS.PHASECHK.TRANS64.TRYWAIT P0, [R0+URZ+0x20], R7 ;  /* 0x00002007000075a7 */ /* 0x0044e400080011ff */
[----:B---3--:R-:W-:Y:S05]  /*c8c0*/  @!P0 NANOSLEEP.SYNCS 0x989680 ;  /* 0x009896800000895d */ /* 0x008fea0003900000 */
[----:B------:R-:W3:Y:S02]  /*c8d0*/  @!P0 SYNCS.PHASECHK.TRANS64 P0, [R0+URZ+0x20], R7 ;  /* 0x00002007000085a7 */ /* 0x000ee400080010ff */
[----:B---3--:R-:W-:Y:S05]  /*c8e0*/  @!P0 BRA `(.L_x_131) ;  /* 0xfffffffc00f08947 */ /* 0x008fea000383ffff */
[----:B------:R-:W-:Y:S05]  /*c8f0*/  BRA `(.L_x_130) ;  /* 0xffffffc800a47947 */ /* 0x000fea000383ffff */
.L_x_139:
[----:B-1----:R1:W2:Y:S02]  /*c900*/  SYNCS.PHASECHK.TRANS64.TRYWAIT P0, [R3+URZ+0x20], R0 ;  /* 0x00002000030075a7 */ /* 0x0022a400080011ff */
[----:B--2---:R-:W-:Y:S05]  /*c910*/  @!P0 NANOSLEEP.SYNCS 0x989680 ;  /* 0x009896800000895d */ /* 0x004fea0003900000 */
[----:B------:R-:W2:Y:S02]  /*c920*/  @!P0 SYNCS.PHASECHK.TRANS64 P0, [R3+URZ+0x20], R0 ;  /* 0x00002000030085a7 */ /* 0x000ea400080010ff */
[----:B--2---:R-:W-:Y:S05]  /*c930*/  @!P0 BRA `(.L_x_139) ;  /* 0xfffffffc00f08947 */ /* 0x004fea000383ffff */
[----:B------:R-:W-:Y:S05]  /*c940*/  BRA `(.L_x_138) ;  /* 0xffffffdc009c7947 */ /* 0x000fea000383ffff */
        .weak           $__internal_0_$__cuda_sm10x_tcgen05_guardrail_trap_col_being_dealloced_not_returned_by_alloc
        .type           $__internal_0_$__cuda_sm10x_tcgen05_guardrail_trap_col_being_dealloced_not_returned_by_alloc,@function
        .size           $__internal_0_$__cuda_sm10x_tcgen05_guardrail_trap_col_being_dealloced_not_returned_by_alloc,($__internal_1_$__cuda_sm10x_tcgen05_guardrail_trap_phase_invalid_during_alloc - $__internal_0_$__cuda_sm10x_tcgen05_guardrail_trap_col_being_dealloced_not_returned_by_alloc)
$__internal_0_$__cuda_sm10x_tcgen05_guardrail_trap_col_being_dealloced_not_returned_by_alloc:
[----:B------:R-:W-:Y:S05]  /*c950*/  BPT.TRAP 0x1 ;  /* 0x000000040000795c */ /* 0x000fea0000300000 */
[----:B------:R-:W-:-:S04]  /*c960*/  HFMA2 R3, -RZ, RZ, 0, 0 ;  /* 0x00000000ff037431 */ /* 0x000fc800000001ff */
[----:B------:R-:W-:Y:S05]  /*c970*/  RET.REL.NODEC R2 `(_ZN7cutlass13device_kernelINS_4gemm6kernel13GemmUniversalIN4cute5tupleIJiiiiEEENS1_10collective13CollectiveMmaINS1_35MainloopSm100TmaUmmaWarpSpecializedILi2ELi2ELi2ENS5_IJNS4_1CILi4EEENSA_ILi2EEENSA_ILi1EEEEEEEENS5_IJNSA_ILi256EEESG_NSA_ILi128EEEEEENS_6half_tENS5_IJlSD_lEEESJ_SK_NS4_8TiledMMAINS4_8MMA_AtomIJNS4_26SM100_MMA_F16BF16_2x1SM_SSISJ_SJ_fLi256ELi256ELNS4_4UMMA5MajorE0ELSP_0ELNSO_7ScaleInE0ELSQ_0EEEEEENS4_6LayoutINS5_IJSD_SD_SD_EEENS5_IJNSA_ILi0EEESV_SV_EEEEENS5_IJNS4_10UnderscoreESY_SY_EEEEENS4_28SM100_TMA_2SM_LOAD_MULTICASTENS4_14ComposedLayoutINS4_7SwizzleILi3ELi4ELi3EEENS4_18smem_ptr_flag_bitsILi16EEENST_INS5_IJNSA_ILi8EEENSA_ILi64EEEEEENS5_IJS18_SD_EEEEEEEvNS4_8identityES11_S1C_vS1D_EENS_8epilogue10collective18CollectiveEpilogueINS1F_23Sm100TmaWarpSpecializedILi4ELi2ELi64ELb1ELb0EEEJNS5_IJSH_SG_SH_EEENS5_IJNST_ISH_SD_EENST_IS18_SD_EEEEESJ_SK_SJ_SK_NS1F_6fusion15FusionCallbacksIS1J_NS1O_17LinearCombinationISJ_fSJ_fLNS_15FloatRoundStyleE2EEES1K_S1N_JEEENS4_5SM1004TMEM4LOAD26SM100_TMEM_LOAD_32dp32b64xENS4_13SM90_TMA_LOADES1C_NS4_39AutoVectorizingCopyWithAssumedAlignmentILi128EEENS4_14SM90_TMA_STOREES1C_S20_S20_EEEvvEEEEvNT_6ParamsE) ;  /* 0xffffff3402a07950 */ /* 0x000fea0003c3ffff */
        .weak           $__internal_1_$__cuda_sm10x_tcgen05_guardrail_trap_phase_invalid_during_alloc
        .type           $__internal_1_$__cuda_sm10x_tcgen05_guardrail_trap_phase_invalid_during_alloc,@function
        .size           $__internal_1_$__cuda_sm10x_tcgen05_guardrail_trap_phase_invalid_during_alloc,($__internal_2_$__cuda_sm10x_tcgen05_guardrail_trap_unallocated_columns_being_dealloced - $__internal_1_$__cuda_sm10x_tcgen05_guardrail_trap_phase_invalid_during_alloc)
$__internal_1_$__cuda_sm10x_tcgen05_guardrail_trap_phase_invalid_during_alloc:
[----:B------:R-:W-:Y:S05]  /*c980*/  BPT.TRAP 0x1 ;  /* 0x000000040000795c */ /* 0x000fea0000300000 */
[----:B------:R-:W-:-:S04]  /*c990*/  MOV R5, 0x0 ;  /* 0x0000000000057802 */ /* 0x000fc80000000f00 */
[----:B------:R-:W-:Y:S05]  /*c9a0*/  RET.REL.NODEC R4 `(_ZN7cutlass13device_kernelINS_4gemm6kernel13GemmUniversalIN4cute5tupleIJiiiiEEENS1_10collective13CollectiveMmaINS1_35MainloopSm100TmaUmmaWarpSpecializedILi2ELi2ELi2ENS5_IJNS4_1CILi4EEENSA_ILi2EEENSA_ILi1EEEEEEEENS5_IJNSA_ILi256EEESG_NSA_ILi128EEEEEENS_6half_tENS5_IJlSD_lEEESJ_SK_NS4_8TiledMMAINS4_8MMA_AtomIJNS4_26SM100_MMA_F16BF16_2x1SM_SSISJ_SJ_fLi256ELi256ELNS4_4UMMA5MajorE0ELSP_0ELNSO_7ScaleInE0ELSQ_0EEEEEENS4_6LayoutINS5_IJSD_SD_SD_EEENS5_IJNSA_ILi0EEESV_SV_EEEEENS5_IJNS4_10UnderscoreESY_SY_EEEEENS4_28SM100_TMA_2SM_LOAD_MULTICASTENS4_14ComposedLayoutINS4_7SwizzleILi3ELi4ELi3EEENS4_18smem_ptr_flag_bitsILi16EEENST_INS5_IJNSA_ILi8EEENSA_ILi64EEEEEENS5_IJS18_SD_EEEEEEEvNS4_8identityES11_S1C_vS1D_EENS_8epilogue10collective18CollectiveEpilogueINS1F_23Sm100TmaWarpSpecializedILi4ELi2ELi64ELb1ELb0EEEJNS5_IJSH_SG_SH_EEENS5_IJNST_ISH_SD_EENST_IS18_SD_EEEEESJ_SK_SJ_SK_NS1F_6fusion15FusionCallbacksIS1J_NS1O_17LinearCombinationISJ_fSJ_fLNS_15FloatRoundStyleE2EEES1K_S1N_JEEENS4_5SM1004TMEM4LOAD26SM100_TMEM_LOAD_32dp32b64xENS4_13SM90_TMA_LOADES1C_NS4_39AutoVectorizingCopyWithAssumedAlignmentILi128EEENS4_14SM90_TMA_STOREES1C_S20_S20_EEEvvEEEEvNT_6ParamsE) ;  /* 0xffffff3404947950 */ /* 0x000fea0003c3ffff */
        .weak           $__internal_2_$__cuda_sm10x_tcgen05_guardrail_trap_unallocated_columns_being_dealloced
        .type           $__internal_2_$__cuda_sm10x_tcgen05_guardrail_trap_unallocated_columns_being_dealloced,@function
        .size           $__internal_2_$__cuda_sm10x_tcgen05_guardrail_trap_unallocated_columns_being_dealloced,(.L_x_189 - $__internal_2_$__cuda_sm10x_tcgen05_guardrail_trap_unallocated_columns_being_dealloced)
$__internal_2_$__cuda_sm10x_tcgen05_guardrail_trap_unallocated_columns_being_dealloced:
[----:B------:R-:W-:Y:S05]  /*c9b0*/  BPT.TRAP 0x1 ;  /* 0x000000040000795c */ /* 0x000fea0000300000 */
[----:B------:R-:W-:-:S04]  /*c9c0*/  HFMA2 R3, -RZ, RZ, 0, 0 ;  /* 0x00000000ff037431 */ /* 0x000fc800000001ff */
[----:B------:R-:W-:Y:S05]  /*c9d0*/  RET.REL.NODEC R2 `(_ZN7cutlass13device_kernelINS_4gemm6kernel13GemmUniversalIN4cute5tupleIJiiiiEEENS1_10collective13CollectiveMmaINS1_35MainloopSm100TmaUmmaWarpSpecializedILi2ELi2ELi2ENS5_IJNS4_1CILi4EEENSA_ILi2EEENSA_ILi1EEEEEEEENS5_IJNSA_ILi256EEESG_NSA_ILi128EEEEEENS_6half_tENS5_IJlSD_lEEESJ_SK_NS4_8TiledMMAINS4_8MMA_AtomIJNS4_26SM100_MMA_F16BF16_2x1SM_SSISJ_SJ_fLi256ELi256ELNS4_4UMMA5MajorE0ELSP_0ELNSO_7ScaleInE0ELSQ_0EEEEEENS4_6LayoutINS5_IJSD_SD_SD_EEENS5_IJNSA_ILi0EEESV_SV_EEEEENS5_IJNS4_10UnderscoreESY_SY_EEEEENS4_28SM100_TMA_2SM_LOAD_MULTICASTENS4_14ComposedLayoutINS4_7SwizzleILi3ELi4ELi3EEENS4_18smem_ptr_flag_bitsILi16EEENST_INS5_IJNSA_ILi8EEENSA_ILi64EEEEEENS5_IJS18_SD_EEEEEEEvNS4_8identityES11_S1C_vS1D_EENS_8epilogue10collective18CollectiveEpilogueINS1F_23Sm100TmaWarpSpecializedILi4ELi2ELi64ELb1ELb0EEEJNS5_IJSH_SG_SH_EEENS5_IJNST_ISH_SD_EENST_IS18_SD_EEEEESJ_SK_SJ_SK_NS1F_6fusion15FusionCallbacksIS1J_NS1O_17LinearCombinationISJ_fSJ_fLNS_15FloatRoundStyleE2EEES1K_S1N_JEEENS4_5SM1004TMEM4LOAD26SM100_TMEM_LOAD_32dp32b64xENS4_13SM90_TMA_LOADES1C_NS4_39AutoVectorizingCopyWithAssumedAlignmentILi128EEENS4_14SM90_TMA_STOREES1C_S20_S20_EEEvvEEEEvNT_6ParamsE) ;  /* 0xffffff3402887950 */ /* 0x000fea0003c3ffff */
.L_x_188:
[----:B------:R-:W-:-:S00]  /*c9e0*/  BRA `(.L_x_188) ;  /* 0xfffffffc00fc7947 */ /* 0x000fc0000383ffff */
[----:B------:R-:W-:-:S00]  /*c9f0*/  NOP ;  /* 0x0000000000007918 */ /* 0x000fc00000000000 */
        /* <DEDUP_REMOVED lines=8> */
.L_x_189:


//--------------------- .nv.global.init           --------------------------
	.section	.nv.global.init,"aw",@progbits
.nv.global.init:
	.type		$str$27,@object
	.size		$str$27,($str$28 - $str$27)
$str$27:
        /*0000*/ 	.byte	0x28, 0x61, 0x64, 0x64, 0x72, 0x65, 0x73, 0x73, 0x20, 0x26, 0x20, 0x6d, 0x61, 0x73, 0x6b, 0x29
        /*0010*/ 	.byte	0x20, 0x3d, 0x3d, 0x20, 0x30, 0x00
	.type		$str$28,@object
	.size		$str$28,($str$26 - $str$28)
$str$28:
        /*0016*/ 	.byte	0x2f, 0x74, 0x6d, 0x70, 0x2f, 0x63, 0x75, 0x74, 0x6c, 0x61, 0x73, 0x73, 0x5f, 0x73, 0x77, 0x65
        /*0026*/ 	.byte	0x65, 0x70, 0x5f, 0x73, 0x72, 0x63, 0x2f, 0x69, 0x6e, 0x63, 0x6c, 0x75, 0x64, 0x65, 0x2f, 0x63
        /*0036*/ 	.byte	0x75, 0x74, 0x65, 0x2f, 0x70, 0x6f, 0x69, 0x6e, 0x74, 0x65, 0x72, 0x5f, 0x66, 0x6c, 0x61, 0x67
        /*0046*/ 	.byte	0x67, 0x65, 0x64, 0x2e, 0x68, 0x70, 0x70, 0x00
	.type		$str$26,@object
	.size		$str$26,($str$25 - $str$26)
$str$26:
        /*004e*/ 	.byte	0x2f, 0x74, 0x6d, 0x70, 0x2f, 0x63, 0x75, 0x74, 0x6c, 0x61, 0x73, 0x73, 0x5f, 0x73, 0x77, 0x65
        /*005e*/ 	.byte	0x65, 0x70, 0x5f, 0x73, 0x72, 0x63, 0x2f, 0x69, 0x6e, 0x63, 0x6c, 0x75, 0x64, 0x65, 0x2f, 0x63
        /*006e*/ 	.byte	0x75, 0x74, 0x65, 0x2f, 0x61, 0x74, 0x6f, 0x6d, 0x2f, 0x63, 0x6f, 0x70, 0x79, 0x5f, 0x74, 0x72
        /*007e*/ 	.byte	0x61, 0x69, 0x74, 0x73, 0x5f, 0x73, 0x6d, 0x31, 0x30, 0x30, 0x2e, 0x68, 0x70, 0x70, 0x00
	.type		$str$25,@object
	.size		$str$25,(__unnamed_1 - $str$25)
$str$25:
        /*008d*/ 	.byte	0x28, 0x28, 0x75, 0x69, 0x6e, 0x74, 0x33, 0x32, 0x5f, 0x74, 0x28, 0x74, 0x68, 0x72, 0x65, 0x61
        /*009d*/ 	.byte	0x64, 0x49, 0x64, 0x78, 0x2e, 0x78, 0x29, 0x20, 0x2f, 0x20, 0x33, 0x32, 0x29, 0x20, 0x25, 0x20
        /*00ad*/ 	.byte	0x34, 0x29, 0x20, 0x3d, 0x3d, 0x20, 0x28, 0x28, 0x28, 0x74, 0x6d, 0x65, 0x6d, 0x5f, 0x61, 0x64
        /*00bd*/ 	.byte	0x64, 0x72, 0x20, 0x3e, 0x3e, 0x20, 0x31, 0x36, 0x29, 0x20, 0x2f, 0x20, 0x33, 0x32, 0x29, 0x20
        /*00cd*/ 	.byte	0x25, 0x20, 0x34, 0x29, 0x00
	.type		__unnamed_1,@object
	.size		__unnamed_1,(__unnamed_2 - __unnamed_1)
__unnamed_1:
        /*00d2*/ 	.byte	0x61, 0x75, 0x74, 0x6f, 0x20, 0x63, 0x75, 0x74, 0x65, 0x3a, 0x3a, 0x61, 0x73, 0x5f, 0x70, 0x6f
        /* <DEDUP_REMOVED lines=24> */
        /*0262*/ 	.byte	0x3e, 0x3e, 0x3e, 0x3e, 0x5d, 0x00
	.type		__unnamed_2,@object
	.size		__unnamed_2,(.L_2 - __unnamed_2)
__unnamed_2:
        /* <DEDUP_REMOVED lines=43> */
        /*0518*/ 	.byte	0x74, 0x65, 0x3a, 0x3a, 0x43, 0x3c, 0x30, 0x3e, 0x3e, 0x3e, 0x3e, 0x5d, 0x00
.L_2:


//--------------------- .nv.shared._ZN7cutlass13device_kernelINS_4gemm6kernel13GemmUniversalIN4cute5tupleIJiiiiEEENS1_10collective13CollectiveMmaINS1_35MainloopSm100TmaUmmaWarpSpecializedILi2ELi2ELi2ENS5_IJNS4_1CILi4EEENSA_ILi2EEENSA_ILi1EEEEEEEENS5_IJNSA_ILi256EEESG_NSA_ILi128EEEEEENS_6half_tENS5_IJlSD_lEEESJ_SK_NS4_8TiledMMAINS4_8MMA_AtomIJNS4_26SM100_MMA_F16BF16_2x1SM_SSISJ_SJ_fLi256ELi256ELNS4_4UMMA5MajorE0ELSP_0ELNSO_7ScaleInE0ELSQ_0EEEEEENS4_6LayoutINS5_IJSD_SD_SD_EEENS5_IJNSA_ILi0EEESV_SV_EEEEENS5_IJNS4_10UnderscoreESY_SY_EEEEENS4_28SM100_TMA_2SM_LOAD_MULTICASTENS4_14ComposedLayoutINS4_7SwizzleILi3ELi4ELi3EEENS4_18smem_ptr_flag_bitsILi16EEENST_INS5_IJNSA_ILi8EEENSA_ILi64EEEEEENS5_IJS18_SD_EEEEEEEvNS4_8identityES11_S1C_vS1D_EENS_8epilogue10collective18CollectiveEpilogueINS1F_23Sm100TmaWarpSpecializedILi4ELi2ELi64ELb1ELb0EEEJNS5_IJSH_SG_SH_EEENS5_IJNST_ISH_SD_EENST_IS18_SD_EEEEESJ_SK_SJ_SK_NS1F_6fusion15FusionCallbacksIS1J_NS1O_17LinearCombinationISJ_fSJ_fLNS_15FloatRoundStyleE2EEES1K_S1N_JEEENS4_5SM1004TMEM4LOAD26SM100_TMEM_LOAD_32dp32b64xENS4_13SM90_TMA_LOADES1C_NS4_39AutoVectorizingCopyWithAssumedAlignmentILi128EEENS4_14SM90_TMA_STOREES1C_S20_S20_EEEvvEEEEvNT_6ParamsE --------------------------
	.section	.nv.shared._ZN7cutlass13device_kernelINS_4gemm6kernel13GemmUniversalIN4cute5tupleIJiiiiEEENS1_10collective13CollectiveMmaINS1_35MainloopSm100TmaUmmaWarpSpecializedILi2ELi2ELi2ENS5_IJNS4_1CILi4EEENSA_ILi2EEENSA_ILi1EEEEEEEENS5_IJNSA_ILi256EEESG_NSA_ILi128EEEEEENS_6half_tENS5_IJlSD_lEEESJ_SK_NS4_8TiledMMAINS4_8MMA_AtomIJNS4_26SM100_MMA_F16BF16_2x1SM_SSISJ_SJ_fLi256ELi256ELNS4_4UMMA5MajorE0ELSP_0ELNSO_7ScaleInE0ELSQ_0EEEEEENS4_6LayoutINS5_IJSD_SD_SD_EEENS5_IJNSA_ILi0EEESV_SV_EEEEENS5_IJNS4_10UnderscoreESY_SY_EEEEENS4_28SM100_TMA_2SM_LOAD_MULTICASTENS4_14ComposedLayoutINS4_7SwizzleILi3ELi4ELi3EEENS4_18smem_ptr_flag_bitsILi16EEENST_INS5_IJNSA_ILi8EEENSA_ILi64EEEEEENS5_IJS18_SD_EEEEEEEvNS4_8identityES11_S1C_vS1D_EENS_8epilogue10collective18CollectiveEpilogueINS1F_23Sm100TmaWarpSpecializedILi4ELi2ELi64ELb1ELb0EEEJNS5_IJSH_SG_SH_EEENS5_IJNST_ISH_SD_EENST_IS18_SD_EEEEESJ_SK_SJ_SK_NS1F_6fusion15FusionCallbacksIS1J_NS1O_17LinearCombinationISJ_fSJ_fLNS_15FloatRoundStyleE2EEES1K_S1N_JEEENS4_5SM1004TMEM4LOAD26SM100_TMEM_LOAD_32dp32b64xENS4_13SM90_TMA_LOADES1C_NS4_39AutoVectorizingCopyWithAssumedAlignmentILi128EEENS4_14SM90_TMA_STOREES1C_S20_S20_EEEvvEEEEvNT_6ParamsE,"aw",@nobits
	.sectionflags	@""
	.align	16
	.zero		1024


//--------------------- .nv.shared.reserved.0     --------------------------
	.section	.nv.shared.reserved.0,"aw",@nobits
	.weak		__nv_reservedSMEM_offset_0_alias
	.size		__nv_reservedSMEM_offset_0_alias, 0, 64
	.other		__nv_reservedSMEM_offset_0_alias,@"STO_CUDA_RESERVED_SHARED STV_DEFAULT"
__nv_reservedSMEM_offset_0_alias:
	.zero		0
.nv.shared.reserved.0:
	.zero		64
	.weak		__nv_reservedSMEM_tcgen05_partition
	.type		__nv_reservedSMEM_tcgen05_partition,@object
	.size		__nv_reservedSMEM_tcgen05_partition,(.L_0 - __nv_reservedSMEM_tcgen05_partition)
__nv_reservedSMEM_tcgen05_partition:
	.zero		32
.L_0:


//--------------------- .nv.global                --------------------------
	.section	.nv.global,"aw",@nobits
.nv.global:
	.type		_ZN40_INTERNAL_e02e1f58_4_k_cu_4a056e81_191044cute1_E,@object
	.size		_ZN40_INTERNAL_e02e1f58_4_k_cu_4a056e81_191044cute1_E,(_ZN40_INTERNAL_e02e1f58_4_k_cu_4a056e81_191044cuda3std3__45__cpo6cbeginE - _ZN40_INTERNAL_e02e1f58_4_k_cu_4a056e81_191044cute1_E)
_ZN40_INTERNAL_e02e1f58_4_k_cu_4a056e81_191044cute1_E:
	.zero		1
	.type		_ZN40_INTERNAL_e02e1f58_4_k_cu_4a056e81_191044cuda3std3__45__cpo6cbeginE,@object
	.size		_ZN40_INTERNAL_e02e1f58_4_k_cu_4a056e81_191044cuda3std3__45__cpo6cbeginE,(_ZN40_INTERNAL_e02e1f58_4_k_cu_4a056e81_191044cuda3std3__48in_placeE - _ZN40_INTERNAL_e02e1f58_4_k_cu_4a056e81_191044cuda3std3__45__cpo6cbeginE)
_ZN40_INTERNAL_e02e1f58_4_k_cu_4a056e81_191044cuda3std3__45__cpo6cbeginE:
	.zero		1
	.type		_ZN40_INTERNAL_e02e1f58_4_k_cu_4a056e81_191044cuda3std3__48in_placeE,@object
	.size		_ZN40_INTERNAL_e02e1f58_4_k_cu_4a056e81_191044cuda3std3__48in_placeE,(_ZN40_INTERNAL_e02e1f58_4_k_cu_4a056e81_191044cuda3std6ranges3__45__cpo9iter_moveE - _ZN40_INTERNAL_e02e1f58_4_k_cu_4a056e81_191044cuda3std3__48in_placeE)
_ZN40_INTERNAL_e02e1f58_4_k_cu_4a056e81_191044cuda3std3__48in_placeE:
	.zero		1
	.type		_ZN40_INTERNAL_e02e1f58_4_k_cu_4a056e81_191044cuda3std6ranges3__45__cpo9iter_moveE,@object
	.size		_ZN40_INTERNAL_e02e1f58_4_k_cu_4a056e81_191044cuda3std6ranges3__45__cpo9iter_moveE,(_ZN40_INTERNAL_e02e1f58_4_k_cu_4a056e81_191044cuda3std3__45__cpo5beginE - _ZN40_INTERNAL_e02e1f58_4_k_cu_4a056e81_191044cuda3std6ranges3__45__cpo9iter_moveE)
_ZN40_INTERNAL_e02e1f58_4_k_cu_4a056e81_191044cuda3std6ranges3__45__cpo9iter_moveE:
	.zero		1
	.type		_ZN40_INTERNAL_e02e1f58_4_k_cu_4a056e81_191044cuda3std3__45__cpo5beginE,@object
	.size		_ZN40_INTERNAL_e02e1f58_4_k_cu_4a056e81_191044cuda3std3__45__cpo5beginE,(_ZN40_INTERNAL_e02e1f58_4_k_cu_4a056e81_191044cuda3std3__442_GLOBAL__N__e02e1f58_4_k_cu_4a056e81_191046ignoreE - _ZN40_INTERNAL_e02e1f58_4_k_cu_4a056e81_191044cuda3std3__45__cpo5beginE)
_ZN40_INTERNAL_e02e1f58_4_k_cu_4a056e81_191044cuda3std3__45__cpo5beginE:
	.zero		1
	.type		_ZN40_INTERNAL_e02e1f58_4_k_cu_4a056e81_191044cuda3std3__442_GLOBAL__N__e02e1f58_4_k_cu_4a056e81_191046ignoreE,@object
	.size		_ZN40_INTERNAL_e02e1f58_4_k_cu_4a056e81_191044cuda3std3__442_GLOBAL__N__e02e1f58_4_k_cu_4a056e81_191046ignoreE,(_ZN40_INTERNAL_e02e1f58_4_k_cu_4a056e81_191044cute7productE - _ZN40_INTERNAL_e02e1f58_4_k_cu_4a056e81_191044cuda3std3__442_GLOBAL__N__e02e1f58_4_k_cu_4a056e81_191046ignoreE)
_ZN40_INTERNAL_e02e1f58_4_k_cu_4a056e81_191044cuda3std3__442_GLOBAL__N__e02e1f58_4_k_cu_4a056e81_191046ignoreE:
	.zero		1
	.type		_ZN40_INTERNAL_e02e1f58_4_k_cu_4a056e81_191044cute7productE,@object
	.size		_ZN40_INTERNAL_e02e1f58_4_k_cu_4a056e81_191044cute7productE,(_ZN40_INTERNAL_e02e1f58_4_k_cu_4a056e81_191044cuda3std3__45__cpo3endE - _ZN40_INTERNAL_e02e1f58_4_k_cu_4a056e81_191044cute7productE)
_ZN40_INTERNAL_e02e1f58_4_k_cu_4a056e81_191044cute7productE:
	.zero		1
	.type		_ZN40_INTERNAL_e02e1f58_4_k_cu_4a056e81_191044cuda3std3__45__cpo3endE,@object
	.size		_ZN40_INTERNAL_e02e1f58_4_k_cu_4a056e81_191044cuda3std3__45__cpo3endE,(_ZN40_INTERNAL_e02e1f58_4_k_cu_4a056e81_191044cuda3std3__419piecewise_constructE - _ZN40_INTERNAL_e02e1f58_4_k_cu_4a056e81_191044cuda3std3__45__cpo3endE)
_ZN40_INTERNAL_e02e1f58_4_k_cu_4a056e81_191044cuda3std3__45__cpo3endE:
	.zero		1
	.type		_ZN40_INTERNAL_e02e1f58_4_k_cu_4a056e81_191044cuda3std3__419piecewise_constructE,@object
	.size		_ZN40_INTERNAL_e02e1f58_4_k_cu_4a056e81_191044cuda3std3__419piecewise_constructE,(_ZN40_INTERNAL_e02e1f58_4_k_cu_4a056e81_191044cuda3std3__45__cpo4cendE - _ZN40_INTERNAL_e02e1f58_4_k_cu_4a056e81_191044cuda3std3__419piecewise_constructE)
_ZN40_INTERNAL_e02e1f58_4_k_cu_4a056e81_191044cuda3std3__419piecewise_constructE:
	.zero		1
	.type		_ZN40_INTERNAL_e02e1f58_4_k_cu_4a056e81_191044cuda3std3__45__cpo4cendE,@object
	.size		_ZN40_INTERNAL_e02e1f58_4_k_cu_4a056e81_191044cuda3std3__45__cpo4cendE,(_ZN40_INTERNAL_e02e1f58_4_k_cu_4a056e81_191044cuda3std6ranges3__45__cpo4swapE - _ZN40_INTERNAL_e02e1f58_4_k_cu_4a056e81_191044cuda3std3__45__cpo4cendE)
_ZN40_INTERNAL_e02e1f58_4_k_cu_4a056e81_191044cuda3std3__45__cpo4cendE:
	.zero		1
	.type		_ZN40_INTERNAL_e02e1f58_4_k_cu_4a056e81_191044cuda3std6ranges3__45__cpo4swapE,@object
	.size		_ZN40_INTERNAL_e02e1f58_4_k_cu_4a056e81_191044cuda3std6ranges3__45__cpo4swapE,(.L_10 - _ZN40_INTERNAL_e02e1f58_4_k_cu_4a056e81_191044cuda3std6ranges3__45__cpo4swapE)
_ZN40_INTERNAL_e02e1f58_4_k_cu_4a056e81_191044cuda3std6ranges3__45__cpo4swapE:
	.zero		1
.L_10:


//--------------------- .nv.constant0._ZN7cutlass13device_kernelINS_4gemm6kernel13GemmUniversalIN4cute5tupleIJiiiiEEENS1_10collective13CollectiveMmaINS1_35MainloopSm100TmaUmmaWarpSpecializedILi2ELi2ELi2ENS5_IJNS4_1CILi4EEENSA_ILi2EEENSA_ILi1EEEEEEEENS5_IJNSA_ILi256EEESG_NSA_ILi128EEEEEENS_6half_tENS5_IJlSD_lEEESJ_SK_NS4_8TiledMMAINS4_8MMA_AtomIJNS4_26SM100_MMA_F16BF16_2x1SM_SSISJ_SJ_fLi256ELi256ELNS4_4UMMA5MajorE0ELSP_0ELNSO_7ScaleInE0ELSQ_0EEEEEENS4_6LayoutINS5_IJSD_SD_SD_EEENS5_IJNSA_ILi0EEESV_SV_EEEEENS5_IJNS4_10UnderscoreESY_SY_EEEEENS4_28SM100_TMA_2SM_LOAD_MULTICASTENS4_14ComposedLayoutINS4_7SwizzleILi3ELi4ELi3EEENS4_18smem_ptr_flag_bitsILi16EEENST_INS5_IJNSA_ILi8EEENSA_ILi64EEEEEENS5_IJS18_SD_EEEEEEEvNS4_8identityES11_S1C_vS1D_EENS_8epilogue10collective18CollectiveEpilogueINS1F_23Sm100TmaWarpSpecializedILi4ELi2ELi64ELb1ELb0EEEJNS5_IJSH_SG_SH_EEENS5_IJNST_ISH_SD_EENST_IS18_SD_EEEEESJ_SK_SJ_SK_NS1F_6fusion15FusionCallbacksIS1J_NS1O_17LinearCombinationISJ_fSJ_fLNS_15FloatRoundStyleE2EEES1K_S1N_JEEENS4_5SM1004TMEM4LOAD26SM100_TMEM_LOAD_32dp32b64xENS4_13SM90_TMA_LOADES1C_NS4_39AutoVectorizingCopyWithAssumedAlignmentILi128EEENS4_14SM90_TMA_STOREES1C_S20_S20_EEEvvEEEEvNT_6ParamsE --------------------------
	.section	.nv.constant0._ZN7cutlass13device_kernelINS_4gemm6kernel13GemmUniversalIN4cute5tupleIJiiiiEEENS1_10collective13CollectiveMmaINS1_35MainloopSm100TmaUmmaWarpSpecializedILi2ELi2ELi2ENS5_IJNS4_1CILi4EEENSA_ILi2EEENSA_ILi1EEEEEEEENS5_IJNSA_ILi256EEESG_NSA_ILi128EEEEEENS_6half_tENS5_IJlSD_lEEESJ_SK_NS4_8TiledMMAINS4_8MMA_AtomIJNS4_26SM100_MMA_F16BF16_2x1SM_SSISJ_SJ_fLi256ELi256ELNS4_4UMMA5MajorE0ELSP_0ELNSO_7ScaleInE0ELSQ_0EEEEEENS4_6LayoutINS5_IJSD_SD_SD_EEENS5_IJNSA_ILi0EEESV_SV_EEEEENS5_IJNS4_10UnderscoreESY_SY_EEEEENS4_28SM100_TMA_2SM_LOAD_MULTICASTENS4_14ComposedLayoutINS4_7SwizzleILi3ELi4ELi3EEENS4_18smem_ptr_flag_bitsILi16EEENST_INS5_IJNSA_ILi8EEENSA_ILi64EEEEEENS5_IJS18_SD_EEEEEEEvNS4_8identityES11_S1C_vS1D_EENS_8epilogue10collective18CollectiveEpilogueINS1F_23Sm100TmaWarpSpecializedILi4ELi2ELi64ELb1ELb0EEEJNS5_IJSH_SG_SH_EEENS5_IJNST_ISH_SD_EENST_IS18_SD_EEEEESJ_SK_SJ_SK_NS1F_6fusion15FusionCallbacksIS1J_NS1O_17LinearCombinationISJ_fSJ_fLNS_15FloatRoundStyleE2EEES1K_S1N_JEEENS4_5SM1004TMEM4LOAD26SM100_TMEM_LOAD_32dp32b64xENS4_13SM90_TMA_LOADES1C_NS4_39AutoVectorizingCopyWithAssumedAlignmentILi128EEENS4_14SM90_TMA_STOREES1C_S20_S20_EEEvvEEEEvNT_6ParamsE,"a",@progbits
	.sectionflags	@""
	.align	4
.nv.constant0._ZN7cutlass13device_kernelINS_4gemm6kernel13GemmUniversalIN4cute5tupleIJiiiiEEENS1_10collective13CollectiveMmaINS1_35MainloopSm100TmaUmmaWarpSpecializedILi2ELi2ELi2ENS5_IJNS4_1CILi4EEENSA_ILi2EEENSA_ILi1EEEEEEEENS5_IJNSA_ILi256EEESG_NSA_ILi128EEEEEENS_6half_tENS5_IJlSD_lEEESJ_SK_NS4_8TiledMMAINS4_8MMA_AtomIJNS4_26SM100_MMA_F16BF16_2x1SM_SSISJ_SJ_fLi256ELi256ELNS4_4UMMA5MajorE0ELSP_0ELNSO_7ScaleInE0ELSQ_0EEEEEENS4_6LayoutINS5_IJSD_SD_SD_EEENS5_IJNSA_ILi0EEESV_SV_EEEEENS5_IJNS4_10UnderscoreESY_SY_EEEEENS4_28SM100_TMA_2SM_LOAD_MULTICASTENS4_14ComposedLayoutINS4_7SwizzleILi3ELi4ELi3EEENS4_18smem_ptr_flag_bitsILi16EEENST_INS5_IJNSA_ILi8EEENSA_ILi64EEEEEENS5_IJS18_SD_EEEEEEEvNS4_8identityES11_S1C_vS1D_EENS_8epilogue10collective18CollectiveEpilogueINS1F_23Sm100TmaWarpSpecializedILi4ELi2ELi64ELb1ELb0EEEJNS5_IJSH_SG_SH_EEENS5_IJNST_ISH_SD_EENST_IS18_SD_EEEEESJ_SK_SJ_SK_NS1F_6fusion15FusionCallbacksIS1J_NS1O_17LinearCombinationISJ_fSJ_fLNS_15FloatRoundStyleE2EEES1K_S1N_JEEENS4_5SM1004TMEM4LOAD26SM100_TMEM_LOAD_32dp32b64xENS4_13SM90_TMA_LOADES1C_NS4_39AutoVectorizingCopyWithAssumedAlignmentILi128EEENS4_14SM90_TMA_STOREES1C_S20_S20_EEEvvEEEEvNT_6ParamsE:
	.zero		2944


//--------------------- SYMBOLS --------------------------

	.type		.nv.reservedSmem.offset0,@object
	.size		.nv.reservedSmem.offset0,0x4
	.type		.nv.reservedSmem.cap,@object
	.size		.nv.reservedSmem.cap,0x4
	.type		__assertfail,@function
